	.target	sm_100a

	.elftype	@"ET_EXEC"


//--------------------- .note.nv.tkinfo           --------------------------
	.section	.note.nv.tkinfo,"",@"SHT_NOTE"
	.sectionflags	@"SHF_NOTE_NV_TKINFO"
	.tkinfo
        /*0018*/ 	.word	0x00000002
        /*0030*/ 	.string	""
        /*0030*/ 	.string	"ptxas"
        /*0030*/ 	.string	"Cuda compilation tools, release 13.0, V13.0.88"
        /*0030*/ 	.string	"Build cuda_13.0.r13.0/compiler.36424714_0"
        /*0030*/ 	.string	"-arch sm_100a -m 64 "



//--------------------- .note.nv.cuinfo           --------------------------
	.section	.note.nv.cuinfo,"",@"SHT_NOTE"
	.sectionflags	@"SHF_NOTE_NV_CUINFO"
        /*0018*/ 	.short	0x0002
        /*001a*/ 	.short	0x0064
        /*001c*/ 	.short	0x0082
	.zero		2


//--------------------- .nv.info                  --------------------------
	.section	.nv.info,"",@"SHT_CUDA_INFO"
	.align	4


	//----- nvinfo : EIATTR_REGCOUNT
	.align		4
        /*0000*/ 	.byte	0x04, 0x2f
        /*0002*/ 	.short	(.L_29 - .L_28)
	.align		4
.L_28:
        /*0004*/ 	.word	index@(_ZN2at6native14vol2col_kernelIdEEvlPKT_iiiiiiiiiiiiiiiiiiPS2_)
        /*0008*/ 	.word	0x00000040


	//----- nvinfo : EIATTR_FRAME_SIZE
	.align		4
.L_29:
        /*000c*/ 	.byte	0x04, 0x11
        /*000e*/ 	.short	(.L_31 - .L_30)
	.align		4
.L_30:
        /*0010*/ 	.word	index@($__internal_15_$__cuda_sm20_div_s64)
        /*0014*/ 	.word	0x00000000


	//----- nvinfo : EIATTR_FRAME_SIZE
	.align		4
.L_31:
        /*0018*/ 	.byte	0x04, 0x11
        /*001a*/ 	.short	(.L_33 - .L_32)
	.align		4
.L_32:
        /*001c*/ 	.word	index@(_ZN2at6native14vol2col_kernelIdEEvlPKT_iiiiiiiiiiiiiiiiiiPS2_)
        /*0020*/ 	.word	0x00000000


	//----- nvinfo : EIATTR_REGCOUNT
	.align		4
.L_33:
        /*0024*/ 	.byte	0x04, 0x2f
        /*0026*/ 	.short	(.L_35 - .L_34)
	.align		4
.L_34:
        /*0028*/ 	.word	index@(_ZN2at6native13im2col_kernelIdEEvlPKT_llllllllllllPS2_)
        /*002c*/ 	.word	0x00000040


	//----- nvinfo : EIATTR_FRAME_SIZE
	.align		4
.L_35:
        /*0030*/ 	.byte	0x04, 0x11
        /*0032*/ 	.short	(.L_37 - .L_36)
	.align		4
.L_36:
        /*0034*/ 	.word	index@($__internal_14_$__cuda_sm20_div_s64)
        /*0038*/ 	.word	0x00000030


	//----- nvinfo : EIATTR_FRAME_SIZE
	.align		4
.L_37:
        /*003c*/ 	.byte	0x04, 0x11
        /*003e*/ 	.short	(.L_39 - .L_38)
	.align		4
.L_38:
        /*0040*/ 	.word	index@(_ZN2at6native13im2col_kernelIdEEvlPKT_llllllllllllPS2_)
        /*0044*/ 	.word	0x00000030


	//----- nvinfo : EIATTR_REGCOUNT
	.align		4
.L_39:
        /*0048*/ 	.byte	0x04, 0x2f
        /*004a*/ 	.short	(.L_41 - .L_40)
	.align		4
.L_40:
        /*004c*/ 	.word	index@(_ZN2at6native13vol2im_kernelIddEEvlPKT_jjjjjjjjjjjjjjjjjjjPS2_)
        /*0050*/ 	.word	0x00000023


	//----- nvinfo : EIATTR_FRAME_SIZE
	.align		4
.L_41:
        /*0054*/ 	.byte	0x04, 0x11
        /*0056*/ 	.short	(.L_43 - .L_42)
	.align		4
.L_42:
        /*0058*/ 	.word	index@(_ZN2at6native13vol2im_kernelIddEEvlPKT_jjjjjjjjjjjjjjjjjjjPS2_)
        /*005c*/ 	.word	0x00000000


	//----- nvinfo : EIATTR_REGCOUNT
	.align		4
.L_43:
        /*0060*/ 	.byte	0x04, 0x2f
        /*0062*/ 	.short	(.L_45 - .L_44)
	.align		4
.L_44:
        /*0064*/ 	.word	index@(_ZN2at6native13col2im_kernelIddEEvlPKT_llllllllllllPS2_)
        /*0068*/ 	.word	0x00000040


	//----- nvinfo : EIATTR_FRAME_SIZE
	.align		4
.L_45:
        /*006c*/ 	.byte	0x04, 0x11
        /*006e*/ 	.short	(.L_47 - .L_46)
	.align		4
.L_46:
        /*0070*/ 	.word	index@($__internal_13_$__cuda_sm20_rem_s64)
        /*0074*/ 	.word	0x00000010


	//----- nvinfo : EIATTR_FRAME_SIZE
	.align		4
.L_47:
        /*0078*/ 	.byte	0x04, 0x11
        /*007a*/ 	.short	(.L_49 - .L_48)
	.align		4
.L_48:
        /*007c*/ 	.word	index@($__internal_12_$__cuda_sm20_div_s64)
        /*0080*/ 	.word	0x00000010


	//----- nvinfo : EIATTR_FRAME_SIZE
	.align		4
.L_49:
        /*0084*/ 	.byte	0x04, 0x11
        /*0086*/ 	.short	(.L_51 - .L_50)
	.align		4
.L_50:
        /*0088*/ 	.word	index@(_ZN2at6native13col2im_kernelIddEEvlPKT_llllllllllllPS2_)
        /*008c*/ 	.word	0x00000010


	//----- nvinfo : EIATTR_REGCOUNT
	.align		4
.L_51:
        /*0090*/ 	.byte	0x04, 0x2f
        /*0092*/ 	.short	(.L_53 - .L_52)
	.align		4
.L_52:
        /*0094*/ 	.word	index@(_ZN2at6native14vol2col_kernelIfEEvlPKT_iiiiiiiiiiiiiiiiiiPS2_)
        /*0098*/ 	.word	0x00000040


	//----- nvinfo : EIATTR_FRAME_SIZE
	.align		4
.L_53:
        /*009c*/ 	.byte	0x04, 0x11
        /*009e*/ 	.short	(.L_55 - .L_54)
	.align		4
.L_54:
        /*00a0*/ 	.word	index@($__internal_11_$__cuda_sm20_div_s64)
        /*00a4*/ 	.word	0x00000000


	//----- nvinfo : EIATTR_FRAME_SIZE
	.align		4
.L_55:
        /*00a8*/ 	.byte	0x04, 0x11
        /*00aa*/ 	.short	(.L_57 - .L_56)
	.align		4
.L_56:
        /*00ac*/ 	.word	index@(_ZN2at6native14vol2col_kernelIfEEvlPKT_iiiiiiiiiiiiiiiiiiPS2_)
        /*00b0*/ 	.word	0x00000000


	//----- nvinfo : EIATTR_REGCOUNT
	.align		4
.L_57:
        /*00b4*/ 	.byte	0x04, 0x2f
        /*00b6*/ 	.short	(.L_59 - .L_58)
	.align		4
.L_58:
        /*00b8*/ 	.word	index@(_ZN2at6native13im2col_kernelIfEEvlPKT_llllllllllllPS2_)
        /*00bc*/ 	.word	0x00000040


	//----- nvinfo : EIATTR_FRAME_SIZE
	.align		4
.L_59:
        /*00c0*/ 	.byte	0x04, 0x11
        /*00c2*/ 	.short	(.L_61 - .L_60)
	.align		4
.L_60:
        /*00c4*/ 	.word	index@($__internal_10_$__cuda_sm20_div_s64)
        /*00c8*/ 	.word	0x00000038


	//----- nvinfo : EIATTR_FRAME_SIZE
	.align		4
.L_61:
        /*00cc*/ 	.byte	0x04, 0x11
        /*00ce*/ 	.short	(.L_63 - .L_62)
	.align		4
.L_62:
        /*00d0*/ 	.word	index@(_ZN2at6native13im2col_kernelIfEEvlPKT_llllllllllllPS2_)
        /*00d4*/ 	.word	0x00000038


	//----- nvinfo : EIATTR_REGCOUNT
	.align		4
.L_63:
        /*00d8*/ 	.byte	0x04, 0x2f
        /*00da*/ 	.short	(.L_65 - .L_64)
	.align		4
.L_64:
        /*00dc*/ 	.word	index@(_ZN2at6native13vol2im_kernelIffEEvlPKT_jjjjjjjjjjjjjjjjjjjPS2_)
        /*00e0*/ 	.word	0x00000022


	//----- nvinfo : EIATTR_FRAME_SIZE
	.align		4
.L_65:
        /*00e4*/ 	.byte	0x04, 0x11
        /*00e6*/ 	.short	(.L_67 - .L_66)
	.align		4
.L_66:
        /*00e8*/ 	.word	index@(_ZN2at6native13vol2im_kernelIffEEvlPKT_jjjjjjjjjjjjjjjjjjjPS2_)
        /*00ec*/ 	.word	0x00000000


	//----- nvinfo : EIATTR_REGCOUNT
	.align		4
.L_67:
        /*00f0*/ 	.byte	0x04, 0x2f
        /*00f2*/ 	.short	(.L_69 - .L_68)
	.align		4
.L_68:
        /*00f4*/ 	.word	index@(_ZN2at6native13col2im_kernelIffEEvlPKT_llllllllllllPS2_)
        /*00f8*/ 	.word	0x00000040


	//----- nvinfo : EIATTR_FRAME_SIZE
	.align		4
.L_69:
        /*00fc*/ 	.byte	0x04, 0x11
        /*00fe*/ 	.short	(.L_71 - .L_70)
	.align		4
.L_70:
        /*0100*/ 	.word	index@($__internal_9_$__cuda_sm20_rem_s64)
        /*0104*/ 	.word	0x00000010


	//----- nvinfo : EIATTR_FRAME_SIZE
	.align		4
.L_71:
        /*0108*/ 	.byte	0x04, 0x11
        /*010a*/ 	.short	(.L_73 - .L_72)
	.align		4
.L_72:
        /*010c*/ 	.word	index@($__internal_8_$__cuda_sm20_div_s64)
        /*0110*/ 	.word	0x00000010


	//----- nvinfo : EIATTR_FRAME_SIZE
	.align		4
.L_73:
        /*0114*/ 	.byte	0x04, 0x11
        /*0116*/ 	.short	(.L_75 - .L_74)
	.align		4
.L_74:
        /*0118*/ 	.word	index@(_ZN2at6native13col2im_kernelIffEEvlPKT_llllllllllllPS2_)
        /*011c*/ 	.word	0x00000010


	//----- nvinfo : EIATTR_REGCOUNT
	.align		4
.L_75:
        /*0120*/ 	.byte	0x04, 0x2f
        /*0122*/ 	.short	(.L_77 - .L_76)
	.align		4
.L_76:
        /*0124*/ 	.word	index@(_ZN2at6native14vol2col_kernelIN3c104HalfEEEvlPKT_iiiiiiiiiiiiiiiiiiPS4_)
        /*0128*/ 	.word	0x00000040


	//----- nvinfo : EIATTR_FRAME_SIZE
	.align		4
.L_77:
        /*012c*/ 	.byte	0x04, 0x11
        /*012e*/ 	.short	(.L_79 - .L_78)
	.align		4
.L_78:
        /*0130*/ 	.word	index@($__internal_7_$__cuda_sm20_div_s64)
        /*0134*/ 	.word	0x00000000


	//----- nvinfo : EIATTR_FRAME_SIZE
	.align		4
.L_79:
        /*0138*/ 	.byte	0x04, 0x11
        /*013a*/ 	.short	(.L_81 - .L_80)
	.align		4
.L_80:
        /*013c*/ 	.word	index@(_ZN2at6native14vol2col_kernelIN3c104HalfEEEvlPKT_iiiiiiiiiiiiiiiiiiPS4_)
        /*0140*/ 	.word	0x00000000


	//----- nvinfo : EIATTR_REGCOUNT
	.align		4
.L_81:
        /*0144*/ 	.byte	0x04, 0x2f
        /*0146*/ 	.short	(.L_83 - .L_82)
	.align		4
.L_82:
        /*0148*/ 	.word	index@(_ZN2at6native13im2col_kernelIN3c104HalfEEEvlPKT_llllllllllllPS4_)
        /*014c*/ 	.word	0x00000040


	//----- nvinfo : EIATTR_FRAME_SIZE
	.align		4
.L_83:
        /*0150*/ 	.byte	0x04, 0x11
        /*0152*/ 	.short	(.L_85 - .L_84)
	.align		4
.L_84:
        /*0154*/ 	.word	index@($__internal_6_$__cuda_sm20_div_s64)
        /*0158*/ 	.word	0x00000038


	//----- nvinfo : EIATTR_FRAME_SIZE
	.align		4
.L_85:
        /*015c*/ 	.byte	0x04, 0x11
        /*015e*/ 	.short	(.L_87 - .L_86)
	.align		4
.L_86:
        /*0160*/ 	.word	index@(_ZN2at6native13im2col_kernelIN3c104HalfEEEvlPKT_llllllllllllPS4_)
        /*0164*/ 	.word	0x00000038


	//----- nvinfo : EIATTR_REGCOUNT
	.align		4
.L_87:
        /*0168*/ 	.byte	0x04, 0x2f
        /*016a*/ 	.short	(.L_89 - .L_88)
	.align		4
.L_88:
        /*016c*/ 	.word	index@(_ZN2at6native13vol2im_kernelIN3c104HalfES3_EEvlPKT_jjjjjjjjjjjjjjjjjjjPS4_)
        /*0170*/ 	.word	0x00000022


	//----- nvinfo : EIATTR_FRAME_SIZE
	.align		4
.L_89:
        /*0174*/ 	.byte	0x04, 0x11
        /*0176*/ 	.short	(.L_91 - .L_90)
	.align		4
.L_90:
        /*0178*/ 	.word	index@(_ZN2at6native13vol2im_kernelIN3c104HalfES3_EEvlPKT_jjjjjjjjjjjjjjjjjjjPS4_)
        /*017c*/ 	.word	0x00000000


	//----- nvinfo : EIATTR_REGCOUNT
	.align		4
.L_91:
        /*0180*/ 	.byte	0x04, 0x2f
        /*0182*/ 	.short	(.L_93 - .L_92)
	.align		4
.L_92:
        /*0184*/ 	.word	index@(_ZN2at6native13col2im_kernelIN3c104HalfES3_EEvlPKT_llllllllllllPS4_)
        /*0188*/ 	.word	0x00000040


	//----- nvinfo : EIATTR_FRAME_SIZE
	.align		4
.L_93:
        /*018c*/ 	.byte	0x04, 0x11
        /*018e*/ 	.short	(.L_95 - .L_94)
	.align		4
.L_94:
        /*0190*/ 	.word	index@($__internal_5_$__cuda_sm20_rem_s64)
        /*0194*/ 	.word	0x00000010


	//----- nvinfo : EIATTR_FRAME_SIZE
	.align		4
.L_95:
        /*0198*/ 	.byte	0x04, 0x11
        /*019a*/ 	.short	(.L_97 - .L_96)
	.align		4
.L_96:
        /*019c*/ 	.word	index@($__internal_4_$__cuda_sm20_div_s64)
        /*01a0*/ 	.word	0x00000010


	//----- nvinfo : EIATTR_FRAME_SIZE
	.align		4
.L_97:
        /*01a4*/ 	.byte	0x04, 0x11
        /*01a6*/ 	.short	(.L_99 - .L_98)
	.align		4
.L_98:
        /*01a8*/ 	.word	index@(_ZN2at6native13col2im_kernelIN3c104HalfES3_EEvlPKT_llllllllllllPS4_)
        /*01ac*/ 	.word	0x00000010


	//----- nvinfo : EIATTR_REGCOUNT
	.align		4
.L_99:
        /*01b0*/ 	.byte	0x04, 0x2f
        /*01b2*/ 	.short	(.L_101 - .L_100)
	.align		4
.L_100:
        /*01b4*/ 	.word	index@(_ZN2at6native14vol2col_kernelIN3c108BFloat16EEEvlPKT_iiiiiiiiiiiiiiiiiiPS4_)
        /*01b8*/ 	.word	0x00000040


	//----- nvinfo : EIATTR_FRAME_SIZE
	.align		4
.L_101:
        /*01bc*/ 	.byte	0x04, 0x11
        /*01be*/ 	.short	(.L_103 - .L_102)
	.align		4
.L_102:
        /*01c0*/ 	.word	index@($__internal_3_$__cuda_sm20_div_s64)
        /*01c4*/ 	.word	0x00000000


	//----- nvinfo : EIATTR_FRAME_SIZE
	.align		4
.L_103:
        /*01c8*/ 	.byte	0x04, 0x11
        /*01ca*/ 	.short	(.L_105 - .L_104)
	.align		4
.L_104:
        /*01cc*/ 	.word	index@(_ZN2at6native14vol2col_kernelIN3c108BFloat16EEEvlPKT_iiiiiiiiiiiiiiiiiiPS4_)
        /*01d0*/ 	.word	0x00000000


	//----- nvinfo : EIATTR_REGCOUNT
	.align		4
.L_105:
        /*01d4*/ 	.byte	0x04, 0x2f
        /*01d6*/ 	.short	(.L_107 - .L_106)
	.align		4
.L_106:
        /*01d8*/ 	.word	index@(_ZN2at6native13im2col_kernelIN3c108BFloat16EEEvlPKT_llllllllllllPS4_)
        /*01dc*/ 	.word	0x00000040


	//----- nvinfo : EIATTR_FRAME_SIZE
	.align		4
.L_107:
        /*01e0*/ 	.byte	0x04, 0x11
        /*01e2*/ 	.short	(.L_109 - .L_108)
	.align		4
.L_108:
        /*01e4*/ 	.word	index@($__internal_2_$__cuda_sm20_div_s64)
        /*01e8*/ 	.word	0x00000038


	//----- nvinfo : EIATTR_FRAME_SIZE
	.align		4
.L_109:
        /*01ec*/ 	.byte	0x04, 0x11
        /*01ee*/ 	.short	(.L_111 - .L_110)
	.align		4
.L_110:
        /*01f0*/ 	.word	index@(_ZN2at6native13im2col_kernelIN3c108BFloat16EEEvlPKT_llllllllllllPS4_)
        /*01f4*/ 	.word	0x00000038


	//----- nvinfo : EIATTR_REGCOUNT
	.align		4
.L_111:
        /*01f8*/ 	.byte	0x04, 0x2f
        /*01fa*/ 	.short	(.L_113 - .L_112)
	.align		4
.L_112:
        /*01fc*/ 	.word	index@(_ZN2at6native13vol2im_kernelIN3c108BFloat16ES3_EEvlPKT_jjjjjjjjjjjjjjjjjjjPS4_)
        /*0200*/ 	.word	0x00000022


	//----- nvinfo : EIATTR_FRAME_SIZE
	.align		4
.L_113:
        /*0204*/ 	.byte	0x04, 0x11
        /*0206*/ 	.short	(.L_115 - .L_114)
	.align		4
.L_114:
        /*0208*/ 	.word	index@(_ZN2at6native13vol2im_kernelIN3c108BFloat16ES3_EEvlPKT_jjjjjjjjjjjjjjjjjjjPS4_)
        /*020c*/ 	.word	0x00000000


	//----- nvinfo : EIATTR_REGCOUNT
	.align		4
.L_115:
        /*0210*/ 	.byte	0x04, 0x2f
        /*0212*/ 	.short	(.L_117 - .L_116)
	.align		4
.L_116:
        /*0214*/ 	.word	index@(_ZN2at6native13col2im_kernelIN3c108BFloat16ES3_EEvlPKT_llllllllllllPS4_)
        /*0218*/ 	.word	0x00000040


	//----- nvinfo : EIATTR_FRAME_SIZE
	.align		4
.L_117:
        /*021c*/ 	.byte	0x04, 0x11
        /*021e*/ 	.short	(.L_119 - .L_118)
	.align		4
.L_118:
        /*0220*/ 	.word	index@($__internal_1_$__cuda_sm20_rem_s64)
        /*0224*/ 	.word	0x00000010


	//----- nvinfo : EIATTR_FRAME_SIZE
	.align		4
.L_119:
        /*0228*/ 	.byte	0x04, 0x11
        /*022a*/ 	.short	(.L_121 - .L_120)
	.align		4
.L_120:
        /*022c*/ 	.word	index@($__internal_0_$__cuda_sm20_div_s64)
        /*0230*/ 	.word	0x00000010


	//----- nvinfo : EIATTR_FRAME_SIZE
	.align		4
.L_121:
        /*0234*/ 	.byte	0x04, 0x11
        /*0236*/ 	.short	(.L_123 - .L_122)
	.align		4
.L_122:
        /*0238*/ 	.word	index@(_ZN2at6native13col2im_kernelIN3c108BFloat16ES3_EEvlPKT_llllllllllllPS4_)
        /*023c*/ 	.word	0x00000010


	//----- nvinfo : EIATTR_MIN_STACK_SIZE
	.align		4
.L_123:
        /*0240*/ 	.byte	0x04, 0x12
        /*0242*/ 	.short	(.L_125 - .L_124)
	.align		4
.L_124:
        /*0244*/ 	.word	index@(_ZN2at6native13col2im_kernelIN3c108BFloat16ES3_EEvlPKT_llllllllllllPS4_)
        /*0248*/ 	.word	0x00000010


	//----- nvinfo : EIATTR_MIN_STACK_SIZE
	.align		4
.L_125:
        /*024c*/ 	.byte	0x04, 0x12
        /*024e*/ 	.short	(.L_127 - .L_126)
	.align		4
.L_126:
        /*0250*/ 	.word	index@(_ZN2at6native13vol2im_kernelIN3c108BFloat16ES3_EEvlPKT_jjjjjjjjjjjjjjjjjjjPS4_)
        /*0254*/ 	.word	0x00000000


	//----- nvinfo : EIATTR_MIN_STACK_SIZE
	.align		4
.L_127:
        /*0258*/ 	.byte	0x04, 0x12
        /*025a*/ 	.short	(.L_129 - .L_128)
	.align		4
.L_128:
        /*025c*/ 	.word	index@(_ZN2at6native13im2col_kernelIN3c108BFloat16EEEvlPKT_llllllllllllPS4_)
        /*0260*/ 	.word	0x00000038


	//----- nvinfo : EIATTR_MIN_STACK_SIZE
	.align		4
.L_129:
        /*0264*/ 	.byte	0x04, 0x12
        /*0266*/ 	.short	(.L_131 - .L_130)
	.align		4
.L_130:
        /*0268*/ 	.word	index@(_ZN2at6native14vol2col_kernelIN3c108BFloat16EEEvlPKT_iiiiiiiiiiiiiiiiiiPS4_)
        /*026c*/ 	.word	0x00000000


	//----- nvinfo : EIATTR_MIN_STACK_SIZE
	.align		4
.L_131:
        /*0270*/ 	.byte	0x04, 0x12
        /*0272*/ 	.short	(.L_133 - .L_132)
	.align		4
.L_132:
        /*0274*/ 	.word	index@(_ZN2at6native13col2im_kernelIN3c104HalfES3_EEvlPKT_llllllllllllPS4_)
        /*0278*/ 	.word	0x00000010


	//----- nvinfo : EIATTR_MIN_STACK_SIZE
	.align		4
.L_133:
        /*027c*/ 	.byte	0x04, 0x12
        /*027e*/ 	.short	(.L_135 - .L_134)
	.align		4
.L_134:
        /*0280*/ 	.word	index@(_ZN2at6native13vol2im_kernelIN3c104HalfES3_EEvlPKT_jjjjjjjjjjjjjjjjjjjPS4_)
        /*0284*/ 	.word	0x00000000


	//----- nvinfo : EIATTR_MIN_STACK_SIZE
	.align		4
.L_135:
        /*0288*/ 	.byte	0x04, 0x12
        /*028a*/ 	.short	(.L_137 - .L_136)
	.align		4
.L_136:
        /*028c*/ 	.word	index@(_ZN2at6native13im2col_kernelIN3c104HalfEEEvlPKT_llllllllllllPS4_)
        /*0290*/ 	.word	0x00000038


	//----- nvinfo : EIATTR_MIN_STACK_SIZE
	.align		4
.L_137:
        /*0294*/ 	.byte	0x04, 0x12
        /*0296*/ 	.short	(.L_139 - .L_138)
	.align		4
.L_138:
        /*0298*/ 	.word	index@(_ZN2at6native14vol2col_kernelIN3c104HalfEEEvlPKT_iiiiiiiiiiiiiiiiiiPS4_)
        /*029c*/ 	.word	0x00000000


	//----- nvinfo : EIATTR_MIN_STACK_SIZE
	.align		4
.L_139:
        /*02a0*/ 	.byte	0x04, 0x12
        /*02a2*/ 	.short	(.L_141 - .L_140)
	.align		4
.L_140:
        /*02a4*/ 	.word	index@(_ZN2at6native13col2im_kernelIffEEvlPKT_llllllllllllPS2_)
        /*02a8*/ 	.word	0x00000010


	//----- nvinfo : EIATTR_MIN_STACK_SIZE
	.align		4
.L_141:
        /*02ac*/ 	.byte	0x04, 0x12
        /*02ae*/ 	.short	(.L_143 - .L_142)
	.align		4
.L_142:
        /*02b0*/ 	.word	index@(_ZN2at6native13vol2im_kernelIffEEvlPKT_jjjjjjjjjjjjjjjjjjjPS2_)
        /*02b4*/ 	.word	0x00000000


	//----- nvinfo : EIATTR_MIN_STACK_SIZE
	.align		4
.L_143:
        /*02b8*/ 	.byte	0x04, 0x12
        /*02ba*/ 	.short	(.L_145 - .L_144)
	.align		4
.L_144:
        /*02bc*/ 	.word	index@(_ZN2at6native13im2col_kernelIfEEvlPKT_llllllllllllPS2_)
        /*02c0*/ 	.word	0x00000038


	//----- nvinfo : EIATTR_MIN_STACK_SIZE
	.align		4
.L_145:
        /*02c4*/ 	.byte	0x04, 0x12
        /*02c6*/ 	.short	(.L_147 - .L_146)
	.align		4
.L_146:
        /*02c8*/ 	.word	index@(_ZN2at6native14vol2col_kernelIfEEvlPKT_iiiiiiiiiiiiiiiiiiPS2_)
        /*02cc*/ 	.word	0x00000000


	//----- nvinfo : EIATTR_MIN_STACK_SIZE
	.align		4
.L_147:
        /*02d0*/ 	.byte	0x04, 0x12
        /*02d2*/ 	.short	(.L_149 - .L_148)
	.align		4
.L_148:
        /*02d4*/ 	.word	index@(_ZN2at6native13col2im_kernelIddEEvlPKT_llllllllllllPS2_)
        /*02d8*/ 	.word	0x00000010


	//----- nvinfo : EIATTR_MIN_STACK_SIZE
	.align		4
.L_149:
        /*02dc*/ 	.byte	0x04, 0x12
        /*02de*/ 	.short	(.L_151 - .L_150)
	.align		4
.L_150:
        /*02e0*/ 	.word	index@(_ZN2at6native13vol2im_kernelIddEEvlPKT_jjjjjjjjjjjjjjjjjjjPS2_)
        /*02e4*/ 	.word	0x00000000


	//----- nvinfo : EIATTR_MIN_STACK_SIZE
	.align		4
.L_151:
        /*02e8*/ 	.byte	0x04, 0x12
        /*02ea*/ 	.short	(.L_153 - .L_152)
	.align		4
.L_152:
        /*02ec*/ 	.word	index@(_ZN2at6native13im2col_kernelIdEEvlPKT_llllllllllllPS2_)
        /*02f0*/ 	.word	0x00000030


	//----- nvinfo : EIATTR_MIN_STACK_SIZE
	.align		4
.L_153:
        /*02f4*/ 	.byte	0x04, 0x12
        /*02f6*/ 	.short	(.L_155 - .L_154)
	.align		4
.L_154:
        /*02f8*/ 	.word	index@(_ZN2at6native14vol2col_kernelIdEEvlPKT_iiiiiiiiiiiiiiiiiiPS2_)
        /*02fc*/ 	.word	0x00000000
.L_155:


//--------------------- .nv.compat                --------------------------
	.section	.nv.compat,"",@"SHT_CUDA_COMPAT_INFO"
	.align	4
        /*0000*/ 	.byte	0x02, 0x09, 0x01, 0x00, 0x02, 0x02, 0x01, 0x00, 0x02, 0x05, 0x05, 0x00, 0x03, 0x07, 0x01, 0x01
        /*0010*/ 	.byte	0x02, 0x03, 0x00, 0x00, 0x02, 0x06, 0x01, 0x00, 0x04, 0x0b, 0x08, 0x00, 0x01, 0x00, 0x00, 0x00
        /*0020*/ 	.byte	0x00, 0x00, 0x00, 0x00


//--------------------- .nv.info._ZN2at6native13col2im_kernelIN3c108BFloat16ES3_EEvlPKT_llllllllllllPS4_ --------------------------
	.section	.nv.info._ZN2at6native13col2im_kernelIN3c108BFloat16ES3_EEvlPKT_llllllllllllPS4_,"",@"SHT_CUDA_INFO"
	.sectionflags	@""
	.align	4


	//----- nvinfo : EIATTR_CUDA_API_VERSION
	.align		4
        /*0000*/ 	.byte	0x04, 0x37
        /*0002*/ 	.short	(.L_157 - .L_156)
.L_156:
        /*0004*/ 	.word	0x00000082


	//----- nvinfo : EIATTR_KPARAM_INFO
	.align		4
.L_157:
        /*0008*/ 	.byte	0x04, 0x17
        /*000a*/ 	.short	(.L_159 - .L_158)
.L_158:
        /*000c*/ 	.word	0x00000000
        /*0010*/ 	.short	0x000e
        /*0012*/ 	.short	0x0070
        /*0014*/ 	.byte	0x00, 0xf5, 0x21, 0x00


	//----- nvinfo : EIATTR_KPARAM_INFO
	.align		4
.L_159:
        /*0018*/ 	.byte	0x04, 0x17
        /*001a*/ 	.short	(.L_161 - .L_160)
.L_160:
        /*001c*/ 	.word	0x00000000
        /*0020*/ 	.short	0x000d
        /*0022*/ 	.short	0x0068
        /*0024*/ 	.byte	0x00, 0xf0, 0x21, 0x00


	//----- nvinfo : EIATTR_KPARAM_INFO
	.align		4
.L_161:
        /*0028*/ 	.byte	0x04, 0x17
        /*002a*/ 	.short	(.L_163 - .L_162)
.L_162:
        /*002c*/ 	.word	0x00000000
        /*0030*/ 	.short	0x000c
        /*0032*/ 	.short	0x0060
        /*0034*/ 	.byte	0x00, 0xf0, 0x21, 0x00


	//----- nvinfo : EIATTR_KPARAM_INFO
	.align		4
.L_163:
        /*0038*/ 	.byte	0x04, 0x17
        /*003a*/ 	.short	(.L_165 - .L_164)
.L_164:
        /*003c*/ 	.word	0x00000000
        /*0040*/ 	.short	0x000b
        /*0042*/ 	.short	0x0058
        /*0044*/ 	.byte	0x00, 0xf0, 0x21, 0x00


	//----- nvinfo : EIATTR_KPARAM_INFO
	.align		4
.L_165:
        /*0048*/ 	.byte	0x04, 0x17
        /*004a*/ 	.short	(.L_167 - .L_166)
.L_166:
        /*004c*/ 	.word	0x00000000
        /*0050*/ 	.short	0x000a
        /*0052*/ 	.short	0x0050
        /*0054*/ 	.byte	0x00, 0xf0, 0x21, 0x00


	//----- nvinfo : EIATTR_KPARAM_INFO
	.align		4
.L_167:
        /*0058*/ 	.byte	0x04, 0x17
        /*005a*/ 	.short	(.L_169 - .L_168)
.L_168:
        /*005c*/ 	.word	0x00000000
        /*0060*/ 	.short	0x0009
        /*0062*/ 	.short	0x0048
        /*0064*/ 	.byte	0x00, 0xf0, 0x21, 0x00


	//----- nvinfo : EIATTR_KPARAM_INFO
	.align		4
.L_169:
        /*0068*/ 	.byte	0x04, 0x17
        /*006a*/ 	.short	(.L_171 - .L_170)
.L_170:
        /*006c*/ 	.word	0x00000000
        /*0070*/ 	.short	0x0008
        /*0072*/ 	.short	0x0040
        /*0074*/ 	.byte	0x00, 0xf0, 0x21, 0x00


	//----- nvinfo : EIATTR_KPARAM_INFO
	.align		4
.L_171:
        /*0078*/ 	.byte	0x04, 0x17
        /*007a*/ 	.short	(.L_173 - .L_172)
.L_172:
        /*007c*/ 	.word	0x00000000
        /*0080*/ 	.short	0x0007
        /*0082*/ 	.short	0x0038
        /*0084*/ 	.byte	0x00, 0xf0, 0x21, 0x00


	//----- nvinfo : EIATTR_KPARAM_INFO
	.align		4
.L_173:
        /*0088*/ 	.byte	0x04, 0x17
        /*008a*/ 	.short	(.L_175 - .L_174)
.L_174:
        /*008c*/ 	.word	0x00000000
        /*0090*/ 	.short	0x0006
        /*0092*/ 	.short	0x0030
        /*0094*/ 	.byte	0x00, 0xf0, 0x21, 0x00


	//----- nvinfo : EIATTR_KPARAM_INFO
	.align		4
.L_175:
        /*0098*/ 	.byte	0x04, 0x17
        /*009a*/ 	.short	(.L_177 - .L_176)
.L_176:
        /*009c*/ 	.word	0x00000000
        /*00a0*/ 	.short	0x0005
        /*00a2*/ 	.short	0x0028
        /*00a4*/ 	.byte	0x00, 0xf0, 0x21, 0x00


	//----- nvinfo : EIATTR_KPARAM_INFO
	.align		4
.L_177:
        /*00a8*/ 	.byte	0x04, 0x17
        /*00aa*/ 	.short	(.L_179 - .L_178)
.L_178:
        /*00ac*/ 	.word	0x00000000
        /*00b0*/ 	.short	0x0004
        /*00b2*/ 	.short	0x0020
        /*00b4*/ 	.byte	0x00, 0xf0, 0x21, 0x00


	//----- nvinfo : EIATTR_KPARAM_INFO
	.align		4
.L_179:
        /*00b8*/ 	.byte	0x04, 0x17
        /*00ba*/ 	.short	(.L_181 - .L_180)
.L_180:
        /*00bc*/ 	.word	0x00000000
        /*00c0*/ 	.short	0x0003
        /*00c2*/ 	.short	0x0018
        /*00c4*/ 	.byte	0x00, 0xf0, 0x21, 0x00


	//----- nvinfo : EIATTR_KPARAM_INFO
	.align		4
.L_181:
        /*00c8*/ 	.byte	0x04, 0x17
        /*00ca*/ 	.short	(.L_183 - .L_182)
.L_182:
        /*00cc*/ 	.word	0x00000000
        /*00d0*/ 	.short	0x0002
        /*00d2*/ 	.short	0x0010
        /*00d4*/ 	.byte	0x00, 0xf0, 0x21, 0x00


	//----- nvinfo : EIATTR_KPARAM_INFO
	.align		4
.L_183:
        /*00d8*/ 	.byte	0x04, 0x17
        /*00da*/ 	.short	(.L_185 - .L_184)
.L_184:
        /*00dc*/ 	.word	0x00000000
        /*00e0*/ 	.short	0x0001
        /*00e2*/ 	.short	0x0008
        /*00e4*/ 	.byte	0x00, 0xf5, 0x21, 0x00


	//----- nvinfo : EIATTR_KPARAM_INFO
	.align		4
.L_185:
        /*00e8*/ 	.byte	0x04, 0x17
        /*00ea*/ 	.short	(.L_187 - .L_186)
.L_186:
        /*00ec*/ 	.word	0x00000000
        /*00f0*/ 	.short	0x0000
        /*00f2*/ 	.short	0x0000
        /*00f4*/ 	.byte	0x00, 0xf0, 0x21, 0x00


	//----- nvinfo : EIATTR_SPARSE_MMA_MASK
	.align		4
.L_187:
        /*00f8*/ 	.byte	0x03, 0x50
        /*00fa*/ 	.short	0x0000


	//----- nvinfo : EIATTR_MAXREG_COUNT
	.align		4
        /*00fc*/ 	.byte	0x03, 0x1b
        /*00fe*/ 	.short	0x0080


	//----- nvinfo : EIATTR_ANNOTATIONS
	.align		4
        /*0100*/ 	.byte	0x04, 0x55
        /*0102*/ 	.short	(.L_189 - .L_188)


	//   ....[0]....
.L_188:
        /*0104*/ 	.word	0x00000001
        /*0108*/ 	.byte	0xc0, 0x00, 0x00, 0x00, 0x01, 0x00, 0x00, 0x00, 0xe0, 0x00, 0x00, 0x00, 0x01, 0x00, 0x00, 0x00
        /*0118*/ 	.byte	0x30, 0x01, 0x00, 0x00, 0x01, 0x00, 0x00, 0x00, 0x90, 0x03, 0x00, 0x00, 0x01, 0x00, 0x00, 0x00
        /*0128*/ 	.byte	0xb0, 0x06, 0x00, 0x00, 0x01, 0x00, 0x00, 0x00, 0x70, 0x15, 0x00, 0x00, 0x01, 0x00, 0x00, 0x00
        /*0138*/ 	.byte	0xc0, 0x5d, 0x00, 0x00, 0x01, 0x00, 0x00, 0x00, 0x30, 0x5e, 0x00, 0x00, 0x01, 0x00, 0x00, 0x00
        /*0148*/ 	.byte	0x50, 0x5e, 0x00, 0x00, 0x01, 0x00, 0x00, 0x00, 0x10, 0x5f, 0x00, 0x00, 0x01, 0x00, 0x00, 0x00
        /*0158*/ 	.byte	0x30, 0x5f, 0x00, 0x00


	//----- nvinfo : EIATTR_MERCURY_ISA_VERSION
	.align		4
.L_189:
        /*015c*/ 	.byte	0x03, 0x5f
        /*015e*/ 	.short	0x0101


	//----- nvinfo : EIATTR_VRC_CTA_INIT_COUNT
	.align		4
        /*0160*/ 	.byte	0x02, 0x4a
	.zero		1
	.zero		1


	//----- nvinfo : EIATTR_EXIT_INSTR_OFFSETS
	.align		4
        /*0164*/ 	.byte	0x04, 0x1c
        /*0166*/ 	.short	(.L_191 - .L_190)


	//   ....[0]....
.L_190:
        /*0168*/ 	.word	0x000000a0


	//   ....[1]....
        /*016c*/ 	.word	0x00005f50


	//----- nvinfo : EIATTR_MAX_THREADS
	.align		4
.L_191:
        /*0170*/ 	.byte	0x04, 0x05
        /*0172*/ 	.short	(.L_193 - .L_192)
.L_192:
        /*0174*/ 	.word	0x00000200
        /*0178*/ 	.word	0x00000001
        /*017c*/ 	.word	0x00000001


	//----- nvinfo : EIATTR_CRS_STACK_SIZE
	.align		4
.L_193:
        /*0180*/ 	.byte	0x04, 0x1e
        /*0182*/ 	.short	(.L_195 - .L_194)
.L_194:
        /*0184*/ 	.word	0x00000000


	//----- nvinfo : EIATTR_CBANK_PARAM_SIZE
	.align		4
.L_195:
        /*0188*/ 	.byte	0x03, 0x19
        /*018a*/ 	.short	0x0078


	//----- nvinfo : EIATTR_PARAM_CBANK
	.align		4
        /*018c*/ 	.byte	0x04, 0x0a
        /*018e*/ 	.short	(.L_197 - .L_196)
	.align		4
.L_196:
        /*0190*/ 	.word	index@(.nv.constant0._ZN2at6native13col2im_kernelIN3c108BFloat16ES3_EEvlPKT_llllllllllllPS4_)
        /*0194*/ 	.short	0x0380
        /*0196*/ 	.short	0x0078


	//----- nvinfo : EIATTR_SW_WAR
	.align		4
.L_197:
        /*0198*/ 	.byte	0x04, 0x36
        /*019a*/ 	.short	(.L_199 - .L_198)
.L_198:
        /*019c*/ 	.word	0x00000008
.L_199:


//--------------------- .nv.info._ZN2at6native13vol2im_kernelIN3c108BFloat16ES3_EEvlPKT_jjjjjjjjjjjjjjjjjjjPS4_ --------------------------
	.section	.nv.info._ZN2at6native13vol2im_kernelIN3c108BFloat16ES3_EEvlPKT_jjjjjjjjjjjjjjjjjjjPS4_,"",@"SHT_CUDA_INFO"
	.sectionflags	@""
	.align	4


	//----- nvinfo : EIATTR_CUDA_API_VERSION
	.align		4
        /*0000*/ 	.byte	0x04, 0x37
        /*0002*/ 	.short	(.L_201 - .L_200)
.L_200:
        /*0004*/ 	.word	0x00000082


	//----- nvinfo : EIATTR_KPARAM_INFO
	.align		4
.L_201:
        /*0008*/ 	.byte	0x04, 0x17
        /*000a*/ 	.short	(.L_203 - .L_202)
.L_202:
        /*000c*/ 	.word	0x00000000
        /*0010*/ 	.short	0x0015
        /*0012*/ 	.short	0x0060
        /*0014*/ 	.byte	0x00, 0xf5, 0x21, 0x00


	//----- nvinfo : EIATTR_KPARAM_INFO
	.align		4
.L_203:
        /*0018*/ 	.byte	0x04, 0x17
        /*001a*/ 	.short	(.L_205 - .L_204)
.L_204:
        /*001c*/ 	.word	0x00000000
        /*0020*/ 	.short	0x0014
        /*0022*/ 	.short	0x0058
        /*0024*/ 	.byte	0x00, 0xf0, 0x11, 0x00


	//----- nvinfo : EIATTR_KPARAM_INFO
	.align		4
.L_205:
        /*0028*/ 	.byte	0x04, 0x17
        /*002a*/ 	.short	(.L_207 - .L_206)
.L_206:
        /*002c*/ 	.word	0x00000000
        /*0030*/ 	.short	0x0013
        /*0032*/ 	.short	0x0054
        /*0034*/ 	.byte	0x00, 0xf0, 0x11, 0x00


	//----- nvinfo : EIATTR_KPARAM_INFO
	.align		4
.L_207:
        /*0038*/ 	.byte	0x04, 0x17
        /*003a*/ 	.short	(.L_209 - .L_208)
.L_208:
        /*003c*/ 	.word	0x00000000
        /*0040*/ 	.short	0x0012
        /*0042*/ 	.short	0x0050
        /*0044*/ 	.byte	0x00, 0xf0, 0x11, 0x00


	//----- nvinfo : EIATTR_KPARAM_INFO
	.align		4
.L_209:
        /*0048*/ 	.byte	0x04, 0x17
        /*004a*/ 	.short	(.L_211 - .L_210)
.L_210:
        /*004c*/ 	.word	0x00000000
        /*0050*/ 	.short	0x0011
        /*0052*/ 	.short	0x004c
        /*0054*/ 	.byte	0x00, 0xf0, 0x11, 0x00


	//----- nvinfo : EIATTR_KPARAM_INFO
	.align		4
.L_211:
        /*0058*/ 	.byte	0x04, 0x17
        /*005a*/ 	.short	(.L_213 - .L_212)
.L_212:
        /*005c*/ 	.word	0x00000000
        /*0060*/ 	.short	0x0010
        /*0062*/ 	.short	0x0048
        /*0064*/ 	.byte	0x00, 0xf0, 0x11, 0x00


	//----- nvinfo : EIATTR_KPARAM_INFO
	.align		4
.L_213:
        /*0068*/ 	.byte	0x04, 0x17
        /*006a*/ 	.short	(.L_215 - .L_214)
.L_214:
        /*006c*/ 	.word	0x00000000
        /*0070*/ 	.short	0x000f
        /*0072*/ 	.short	0x0044
        /*0074*/ 	.byte	0x00, 0xf0, 0x11, 0x00


	//----- nvinfo : EIATTR_KPARAM_INFO
	.align		4
.L_215:
        /*0078*/ 	.byte	0x04, 0x17
        /*007a*/ 	.short	(.L_217 - .L_216)
.L_216:
        /*007c*/ 	.word	0x00000000
        /*0080*/ 	.short	0x000e
        /*0082*/ 	.short	0x0040
        /*0084*/ 	.byte	0x00, 0xf0, 0x11, 0x00


	//----- nvinfo : EIATTR_KPARAM_INFO
	.align		4
.L_217:
        /*0088*/ 	.byte	0x04, 0x17
        /*008a*/ 	.short	(.L_219 - .L_218)
.L_218:
        /*008c*/ 	.word	0x00000000
        /*0090*/ 	.short	0x000d
        /*0092*/ 	.short	0x003c
        /*0094*/ 	.byte	0x00, 0xf0, 0x11, 0x00


	//----- nvinfo : EIATTR_KPARAM_INFO
	.align		4
.L_219:
        /*0098*/ 	.byte	0x04, 0x17
        /*009a*/ 	.short	(.L_221 - .L_220)
.L_220:
        /*009c*/ 	.word	0x00000000
        /*00a0*/ 	.short	0x000c
        /*00a2*/ 	.short	0x0038
        /*00a4*/ 	.byte	0x00, 0xf0, 0x11, 0x00


	//----- nvinfo : EIATTR_KPARAM_INFO
	.align		4
.L_221:
        /*00a8*/ 	.byte	0x04, 0x17
        /*00aa*/ 	.short	(.L_223 - .L_222)
.L_222:
        /*00ac*/ 	.word	0x00000000
        /*00b0*/ 	.short	0x000b
        /*00b2*/ 	.short	0x0034
        /*00b4*/ 	.byte	0x00, 0xf0, 0x11, 0x00


	//----- nvinfo : EIATTR_KPARAM_INFO
	.align		4
.L_223:
        /*00b8*/ 	.byte	0x04, 0x17
        /*00ba*/ 	.short	(.L_225 - .L_224)
.L_224:
        /*00bc*/ 	.word	0x00000000
        /*00c0*/ 	.short	0x000a
        /*00c2*/ 	.short	0x0030
        /*00c4*/ 	.byte	0x00, 0xf0, 0x11, 0x00


	//----- nvinfo : EIATTR_KPARAM_INFO
	.align		4
.L_225:
        /*00c8*/ 	.byte	0x04, 0x17
        /*00ca*/ 	.short	(.L_227 - .L_226)
.L_226:
        /*00cc*/ 	.word	0x00000000
        /*00d0*/ 	.short	0x0009
        /*00d2*/ 	.short	0x002c
        /*00d4*/ 	.byte	0x00, 0xf0, 0x11, 0x00


	//----- nvinfo : EIATTR_KPARAM_INFO
	.align		4
.L_227:
        /*00d8*/ 	.byte	0x04, 0x17
        /*00da*/ 	.short	(.L_229 - .L_228)
.L_228:
        /*00dc*/ 	.word	0x00000000
        /*00e0*/ 	.short	0x0008
        /*00e2*/ 	.short	0x0028
        /*00e4*/ 	.byte	0x00, 0xf0, 0x11, 0x00


	//----- nvinfo : EIATTR_KPARAM_INFO
	.align		4
.L_229:
        /*00e8*/ 	.byte	0x04, 0x17
        /*00ea*/ 	.short	(.L_231 - .L_230)
.L_230:
        /*00ec*/ 	.word	0x00000000
        /*00f0*/ 	.short	0x0007
        /*00f2*/ 	.short	0x0024
        /*00f4*/ 	.byte	0x00, 0xf0, 0x11, 0x00


	//----- nvinfo : EIATTR_KPARAM_INFO
	.align		4
.L_231:
        /*00f8*/ 	.byte	0x04, 0x17
        /*00fa*/ 	.short	(.L_233 - .L_232)
.L_232:
        /*00fc*/ 	.word	0x00000000
        /*0100*/ 	.short	0x0006
        /*0102*/ 	.short	0x0020
        /*0104*/ 	.byte	0x00, 0xf0, 0x11, 0x00


	//----- nvinfo : EIATTR_KPARAM_INFO
	.align		4
.L_233:
        /*0108*/ 	.byte	0x04, 0x17
        /*010a*/ 	.short	(.L_235 - .L_234)
.L_234:
        /*010c*/ 	.word	0x00000000
        /*0110*/ 	.short	0x0005
        /*0112*/ 	.short	0x001c
        /*0114*/ 	.byte	0x00, 0xf0, 0x11, 0x00


	//----- nvinfo : EIATTR_KPARAM_INFO
	.align		4
.L_235:
        /*0118*/ 	.byte	0x04, 0x17
        /*011a*/ 	.short	(.L_237 - .L_236)
.L_236:
        /*011c*/ 	.word	0x00000000
        /*0120*/ 	.short	0x0004
        /*0122*/ 	.short	0x0018
        /*0124*/ 	.byte	0x00, 0xf0, 0x11, 0x00


	//----- nvinfo : EIATTR_KPARAM_INFO
	.align		4
.L_237:
        /*0128*/ 	.byte	0x04, 0x17
        /*012a*/ 	.short	(.L_239 - .L_238)
.L_238:
        /*012c*/ 	.word	0x00000000
        /*0130*/ 	.short	0x0003
        /*0132*/ 	.short	0x0014
        /*0134*/ 	.byte	0x00, 0xf0, 0x11, 0x00


	//----- nvinfo : EIATTR_KPARAM_INFO
	.align		4
.L_239:
        /*0138*/ 	.byte	0x04, 0x17
        /*013a*/ 	.short	(.L_241 - .L_240)
.L_240:
        /*013c*/ 	.word	0x00000000
        /*0140*/ 	.short	0x0002
        /*0142*/ 	.short	0x0010
        /*0144*/ 	.byte	0x00, 0xf0, 0x11, 0x00


	//----- nvinfo : EIATTR_KPARAM_INFO
	.align		4
.L_241:
        /*0148*/ 	.byte	0x04, 0x17
        /*014a*/ 	.short	(.L_243 - .L_242)
.L_242:
        /*014c*/ 	.word	0x00000000
        /*0150*/ 	.short	0x0001
        /*0152*/ 	.short	0x0008
        /*0154*/ 	.byte	0x00, 0xf5, 0x21, 0x00


	//----- nvinfo : EIATTR_KPARAM_INFO
	.align		4
.L_243:
        /*0158*/ 	.byte	0x04, 0x17
        /*015a*/ 	.short	(.L_245 - .L_244)
.L_244:
        /*015c*/ 	.word	0x00000000
        /*0160*/ 	.short	0x0000
        /*0162*/ 	.short	0x0000
        /*0164*/ 	.byte	0x00, 0xf0, 0x21, 0x00


	//----- nvinfo : EIATTR_SPARSE_MMA_MASK
	.align		4
.L_245:
        /*0168*/ 	.byte	0x03, 0x50
        /*016a*/ 	.short	0x0000


	//----- nvinfo : EIATTR_MAXREG_COUNT
	.align		4
        /*016c*/ 	.byte	0x03, 0x1b
        /*016e*/ 	.short	0x00ff


	//----- nvinfo : EIATTR_MERCURY_ISA_VERSION
	.align		4
        /*0170*/ 	.byte	0x03, 0x5f
        /*0172*/ 	.short	0x0101


	//----- nvinfo : EIATTR_VRC_CTA_INIT_COUNT
	.align		4
        /*0174*/ 	.byte	0x02, 0x4a
	.zero		1
	.zero		1


	//----- nvinfo : EIATTR_EXIT_INSTR_OFFSETS
	.align		4
        /*0178*/ 	.byte	0x04, 0x1c
        /*017a*/ 	.short	(.L_247 - .L_246)


	//   ....[0]....
.L_246:
        /*017c*/ 	.word	0x00000090


	//   ....[1]....
        /*0180*/ 	.word	0x00002840


	//----- nvinfo : EIATTR_CRS_STACK_SIZE
	.align		4
.L_247:
        /*0184*/ 	.byte	0x04, 0x1e
        /*0186*/ 	.short	(.L_249 - .L_248)
.L_248:
        /*0188*/ 	.word	0x00000000


	//----- nvinfo : EIATTR_CBANK_PARAM_SIZE
	.align		4
.L_249:
        /*018c*/ 	.byte	0x03, 0x19
        /*018e*/ 	.short	0x0068


	//----- nvinfo : EIATTR_PARAM_CBANK
	.align		4
        /*0190*/ 	.byte	0x04, 0x0a
        /*0192*/ 	.short	(.L_251 - .L_250)
	.align		4
.L_250:
        /*0194*/ 	.word	index@(.nv.constant0._ZN2at6native13vol2im_kernelIN3c108BFloat16ES3_EEvlPKT_jjjjjjjjjjjjjjjjjjjPS4_)
        /*0198*/ 	.short	0x0380
        /*019a*/ 	.short	0x0068


	//----- nvinfo : EIATTR_SW_WAR
	.align		4
.L_251:
        /*019c*/ 	.byte	0x04, 0x36
        /*019e*/ 	.short	(.L_253 - .L_252)
.L_252:
        /*01a0*/ 	.word	0x00000008
.L_253:


//--------------------- .nv.info._ZN2at6native13im2col_kernelIN3c108BFloat16EEEvlPKT_llllllllllllPS4_ --------------------------
	.section	.nv.info._ZN2at6native13im2col_kernelIN3c108BFloat16EEEvlPKT_llllllllllllPS4_,"",@"SHT_CUDA_INFO"
	.sectionflags	@""
	.align	4


	//----- nvinfo : EIATTR_CUDA_API_VERSION
	.align		4
        /*0000*/ 	.byte	0x04, 0x37
        /*0002*/ 	.short	(.L_255 - .L_254)
.L_254:
        /*0004*/ 	.word	0x00000082


	//----- nvinfo : EIATTR_KPARAM_INFO
	.align		4
.L_255:
        /*0008*/ 	.byte	0x04, 0x17
        /*000a*/ 	.short	(.L_257 - .L_256)
.L_256:
        /*000c*/ 	.word	0x00000000
        /*0010*/ 	.short	0x000e
        /*0012*/ 	.short	0x0070
        /*0014*/ 	.byte	0x00, 0xf5, 0x21, 0x00


	//----- nvinfo : EIATTR_KPARAM_INFO
	.align		4
.L_257:
        /*0018*/ 	.byte	0x04, 0x17
        /*001a*/ 	.short	(.L_259 - .L_258)
.L_258:
        /*001c*/ 	.word	0x00000000
        /*0020*/ 	.short	0x000d
        /*0022*/ 	.short	0x0068
        /*0024*/ 	.byte	0x00, 0xf0, 0x21, 0x00


	//----- nvinfo : EIATTR_KPARAM_INFO
	.align		4
.L_259:
        /*0028*/ 	.byte	0x04, 0x17
        /*002a*/ 	.short	(.L_261 - .L_260)
.L_260:
        /*002c*/ 	.word	0x00000000
        /*0030*/ 	.short	0x000c
        /*0032*/ 	.short	0x0060
        /*0034*/ 	.byte	0x00, 0xf0, 0x21, 0x00


	//----- nvinfo : EIATTR_KPARAM_INFO
	.align		4
.L_261:
        /*0038*/ 	.byte	0x04, 0x17
        /*003a*/ 	.short	(.L_263 - .L_262)
.L_262:
        /*003c*/ 	.word	0x00000000
        /*0040*/ 	.short	0x000b
        /*0042*/ 	.short	0x0058
        /*0044*/ 	.byte	0x00, 0xf0, 0x21, 0x00


	//----- nvinfo : EIATTR_KPARAM_INFO
	.align		4
.L_263:
        /*0048*/ 	.byte	0x04, 0x17
        /*004a*/ 	.short	(.L_265 - .L_264)
.L_264:
        /*004c*/ 	.word	0x00000000
        /*0050*/ 	.short	0x000a
        /*0052*/ 	.short	0x0050
        /*0054*/ 	.byte	0x00, 0xf0, 0x21, 0x00


	//----- nvinfo : EIATTR_KPARAM_INFO
	.align		4
.L_265:
        /*0058*/ 	.byte	0x04, 0x17
        /*005a*/ 	.short	(.L_267 - .L_266)
.L_266:
        /*005c*/ 	.word	0x00000000
        /*0060*/ 	.short	0x0009
        /*0062*/ 	.short	0x0048
        /*0064*/ 	.byte	0x00, 0xf0, 0x21, 0x00


	//----- nvinfo : EIATTR_KPARAM_INFO
	.align		4
.L_267:
        /*0068*/ 	.byte	0x04, 0x17
        /*006a*/ 	.short	(.L_269 - .L_268)
.L_268:
        /*006c*/ 	.word	0x00000000
        /*0070*/ 	.short	0x0008
        /*0072*/ 	.short	0x0040
        /*0074*/ 	.byte	0x00, 0xf0, 0x21, 0x00


	//----- nvinfo : EIATTR_KPARAM_INFO
	.align		4
.L_269:
        /*0078*/ 	.byte	0x04, 0x17
        /*007a*/ 	.short	(.L_271 - .L_270)
.L_270:
        /*007c*/ 	.word	0x00000000
        /*0080*/ 	.short	0x0007
        /*0082*/ 	.short	0x0038
        /*0084*/ 	.byte	0x00, 0xf0, 0x21, 0x00


	//----- nvinfo : EIATTR_KPARAM_INFO
	.align		4
.L_271:
        /*0088*/ 	.byte	0x04, 0x17
        /*008a*/ 	.short	(.L_273 - .L_272)
.L_272:
        /*008c*/ 	.word	0x00000000
        /*0090*/ 	.short	0x0006
        /*0092*/ 	.short	0x0030
        /*0094*/ 	.byte	0x00, 0xf0, 0x21, 0x00


	//----- nvinfo : EIATTR_KPARAM_INFO
	.align		4
.L_273:
        /*0098*/ 	.byte	0x04, 0x17
        /*009a*/ 	.short	(.L_275 - .L_274)
.L_274:
        /*009c*/ 	.word	0x00000000
        /*00a0*/ 	.short	0x0005
        /*00a2*/ 	.short	0x0028
        /*00a4*/ 	.byte	0x00, 0xf0, 0x21, 0x00


	//----- nvinfo : EIATTR_KPARAM_INFO
	.align		4
.L_275:
        /*00a8*/ 	.byte	0x04, 0x17
        /*00aa*/ 	.short	(.L_277 - .L_276)
.L_276:
        /*00ac*/ 	.word	0x00000000
        /*00b0*/ 	.short	0x0004
        /*00b2*/ 	.short	0x0020
        /*00b4*/ 	.byte	0x00, 0xf0, 0x21, 0x00


	//----- nvinfo : EIATTR_KPARAM_INFO
	.align		4
.L_277:
        /*00b8*/ 	.byte	0x04, 0x17
        /*00ba*/ 	.short	(.L_279 - .L_278)
.L_278:
        /*00bc*/ 	.word	0x00000000
        /*00c0*/ 	.short	0x0003
        /*00c2*/ 	.short	0x0018
        /*00c4*/ 	.byte	0x00, 0xf0, 0x21, 0x00


	//----- nvinfo : EIATTR_KPARAM_INFO
	.align		4
.L_279:
        /*00c8*/ 	.byte	0x04, 0x17
        /*00ca*/ 	.short	(.L_281 - .L_280)
.L_280:
        /*00cc*/ 	.word	0x00000000
        /*00d0*/ 	.short	0x0002
        /*00d2*/ 	.short	0x0010
        /*00d4*/ 	.byte	0x00, 0xf0, 0x21, 0x00


	//----- nvinfo : EIATTR_KPARAM_INFO
	.align		4
.L_281:
        /*00d8*/ 	.byte	0x04, 0x17
        /*00da*/ 	.short	(.L_283 - .L_282)
.L_282:
        /*00dc*/ 	.word	0x00000000
        /*00e0*/ 	.short	0x0001
        /*00e2*/ 	.short	0x0008
        /*00e4*/ 	.byte	0x00, 0xf5, 0x21, 0x00


	//----- nvinfo : EIATTR_KPARAM_INFO
	.align		4
.L_283:
        /*00e8*/ 	.byte	0x04, 0x17
        /*00ea*/ 	.short	(.L_285 - .L_284)
.L_284:
        /*00ec*/ 	.word	0x00000000
        /*00f0*/ 	.short	0x0000
        /*00f2*/ 	.short	0x0000
        /*00f4*/ 	.byte	0x00, 0xf0, 0x21, 0x00


	//----- nvinfo : EIATTR_SPARSE_MMA_MASK
	.align		4
.L_285:
        /*00f8*/ 	.byte	0x03, 0x50
        /*00fa*/ 	.short	0x0000


	//----- nvinfo : EIATTR_MAXREG_COUNT
	.align		4
        /*00fc*/ 	.byte	0x03, 0x1b
        /*00fe*/ 	.short	0x0040


	//----- nvinfo : EIATTR_ANNOTATIONS
	.align		4
        /*0100*/ 	.byte	0x04, 0x55
        /*0102*/ 	.short	(.L_287 - .L_286)


	//   ....[0]....
.L_286:
        /*0104*/ 	.word	0x00000001
        /*0108*/ 	.byte	0x40, 0x01, 0x00, 0x00, 0x01, 0x00, 0x00, 0x00, 0x60, 0x01, 0x00, 0x00, 0x01, 0x00, 0x00, 0x00
        /* <DEDUP_REMOVED lines=9> */
        /*01a8*/ 	.byte	0x30, 0x2d, 0x00, 0x00, 0x01, 0x00, 0x00, 0x00, 0x50, 0x2d, 0x00, 0x00


	//----- nvinfo : EIATTR_MERCURY_ISA_VERSION
	.align		4
.L_287:
        /*01b4*/ 	.byte	0x03, 0x5f
        /*01b6*/ 	.short	0x0101


	//----- nvinfo : EIATTR_VRC_CTA_INIT_COUNT
	.align		4
        /*01b8*/ 	.byte	0x02, 0x4a
	.zero		1
	.zero		1


	//----- nvinfo : EIATTR_EXIT_INSTR_OFFSETS
	.align		4
        /*01bc*/ 	.byte	0x04, 0x1c
        /*01be*/ 	.short	(.L_289 - .L_288)


	//   ....[0]....
.L_288:
        /*01c0*/ 	.word	0x000000a0


	//   ....[1]....
        /*01c4*/ 	.word	0x00000130


	//   ....[2]....
        /*01c8*/ 	.word	0x00002d80


	//----- nvinfo : EIATTR_MAX_THREADS
	.align		4
.L_289:
        /*01cc*/ 	.byte	0x04, 0x05
        /*01ce*/ 	.short	(.L_291 - .L_290)
.L_290:
        /*01d0*/ 	.word	0x00000400
        /*01d4*/ 	.word	0x00000001
        /*01d8*/ 	.word	0x00000001


	//----- nvinfo : EIATTR_CRS_STACK_SIZE
	.align		4
.L_291:
        /*01dc*/ 	.byte	0x04, 0x1e
        /*01de*/ 	.short	(.L_293 - .L_292)
.L_292:
        /*01e0*/ 	.word	0x00000000


	//----- nvinfo : EIATTR_CBANK_PARAM_SIZE
	.align		4
.L_293:
        /*01e4*/ 	.byte	0x03, 0x19
        /*01e6*/ 	.short	0x0078


	//----- nvinfo : EIATTR_PARAM_CBANK
	.align		4
        /*01e8*/ 	.byte	0x04, 0x0a
        /*01ea*/ 	.short	(.L_295 - .L_294)
	.align		4
.L_294:
        /*01ec*/ 	.word	index@(.nv.constant0._ZN2at6native13im2col_kernelIN3c108BFloat16EEEvlPKT_llllllllllllPS4_)
        /*01f0*/ 	.short	0x0380
        /*01f2*/ 	.short	0x0078


	//----- nvinfo : EIATTR_SW_WAR
	.align		4
.L_295:
        /*01f4*/ 	.byte	0x04, 0x36
        /*01f6*/ 	.short	(.L_297 - .L_296)
.L_296:
        /*01f8*/ 	.word	0x00000008
.L_297:


//--------------------- .nv.info._ZN2at6native14vol2col_kernelIN3c108BFloat16EEEvlPKT_iiiiiiiiiiiiiiiiiiPS4_ --------------------------
	.section	.nv.info._ZN2at6native14vol2col_kernelIN3c108BFloat16EEEvlPKT_iiiiiiiiiiiiiiiiiiPS4_,"",@"SHT_CUDA_INFO"
	.sectionflags	@""
	.align	4


	//----- nvinfo : EIATTR_CUDA_API_VERSION
	.align		4
        /*0000*/ 	.byte	0x04, 0x37
        /*0002*/ 	.short	(.L_299 - .L_298)
.L_298:
        /*0004*/ 	.word	0x00000082


	//----- nvinfo : EIATTR_KPARAM_INFO
	.align		4
.L_299:
        /*0008*/ 	.byte	0x04, 0x17
        /*000a*/ 	.short	(.L_301 - .L_300)
.L_300:
        /*000c*/ 	.word	0x00000000
        /*0010*/ 	.short	0x0014
        /*0012*/ 	.short	0x0058
        /*0014*/ 	.byte	0x00, 0xf5, 0x21, 0x00


	//----- nvinfo : EIATTR_KPARAM_INFO
	.align		4
.L_301:
        /*0018*/ 	.byte	0x04, 0x17
        /*001a*/ 	.short	(.L_303 - .L_302)
.L_302:
        /*001c*/ 	.word	0x00000000
        /*0020*/ 	.short	0x0013
        /*0022*/ 	.short	0x0054
        /*0024*/ 	.byte	0x00, 0xf0, 0x11, 0x00


	//----- nvinfo : EIATTR_KPARAM_INFO
	.align		4
.L_303:
        /*0028*/ 	.byte	0x04, 0x17
        /*002a*/ 	.short	(.L_305 - .L_304)
.L_304:
        /*002c*/ 	.word	0x00000000
        /*0030*/ 	.short	0x0012
        /*0032*/ 	.short	0x0050
        /*0034*/ 	.byte	0x00, 0xf0, 0x11, 0x00


	//----- nvinfo : EIATTR_KPARAM_INFO
	.align		4
.L_305:
        /*0038*/ 	.byte	0x04, 0x17
        /*003a*/ 	.short	(.L_307 - .L_306)
.L_306:
        /*003c*/ 	.word	0x00000000
        /*0040*/ 	.short	0x0011
        /*0042*/ 	.short	0x004c
        /*0044*/ 	.byte	0x00, 0xf0, 0x11, 0x00


	//----- nvinfo : EIATTR_KPARAM_INFO
	.align		4
.L_307:
        /*0048*/ 	.byte	0x04, 0x17
        /*004a*/ 	.short	(.L_309 - .L_308)
.L_308:
        /*004c*/ 	.word	0x00000000
        /*0050*/ 	.short	0x0010
        /*0052*/ 	.short	0x0048
        /*0054*/ 	.byte	0x00, 0xf0, 0x11, 0x00


	//----- nvinfo : EIATTR_KPARAM_INFO
	.align		4
.L_309:
        /*0058*/ 	.byte	0x04, 0x17
        /*005a*/ 	.short	(.L_311 - .L_310)
.L_310:
        /*005c*/ 	.word	0x00000000
        /*0060*/ 	.short	0x000f
        /*0062*/ 	.short	0x0044
        /*0064*/ 	.byte	0x00, 0xf0, 0x11, 0x00


	//----- nvinfo : EIATTR_KPARAM_INFO
	.align		4
.L_311:
        /*0068*/ 	.byte	0x04, 0x17
        /*006a*/ 	.short	(.L_313 - .L_312)
.L_312:
        /*006c*/ 	.word	0x00000000
        /*0070*/ 	.short	0x000e
        /*0072*/ 	.short	0x0040
        /*0074*/ 	.byte	0x00, 0xf0, 0x11, 0x00


	//----- nvinfo : EIATTR_KPARAM_INFO
	.align		4
.L_313:
        /*0078*/ 	.byte	0x04, 0x17
        /*007a*/ 	.short	(.L_315 - .L_314)
.L_314:
        /*007c*/ 	.word	0x00000000
        /*0080*/ 	.short	0x000d
        /*0082*/ 	.short	0x003c
        /*0084*/ 	.byte	0x00, 0xf0, 0x11, 0x00


	//----- nvinfo : EIATTR_KPARAM_INFO
	.align		4
.L_315:
        /*0088*/ 	.byte	0x04, 0x17
        /*008a*/ 	.short	(.L_317 - .L_316)
.L_316:
        /*008c*/ 	.word	0x00000000
        /*0090*/ 	.short	0x000c
        /*0092*/ 	.short	0x0038
        /*0094*/ 	.byte	0x00, 0xf0, 0x11, 0x00


	//----- nvinfo : EIATTR_KPARAM_INFO
	.align		4
.L_317:
        /*0098*/ 	.byte	0x04, 0x17
        /*009a*/ 	.short	(.L_319 - .L_318)
.L_318:
        /*009c*/ 	.word	0x00000000
        /*00a0*/ 	.short	0x000b
        /*00a2*/ 	.short	0x0034
        /*00a4*/ 	.byte	0x00, 0xf0, 0x11, 0x00


	//----- nvinfo : EIATTR_KPARAM_INFO
	.align		4
.L_319:
        /*00a8*/ 	.byte	0x04, 0x17
        /*00aa*/ 	.short	(.L_321 - .L_320)
.L_320:
        /*00ac*/ 	.word	0x00000000
        /*00b0*/ 	.short	0x000a
        /*00b2*/ 	.short	0x0030
        /*00b4*/ 	.byte	0x00, 0xf0, 0x11, 0x00


	//----- nvinfo : EIATTR_KPARAM_INFO
	.align		4
.L_321:
        /*00b8*/ 	.byte	0x04, 0x17
        /*00ba*/ 	.short	(.L_323 - .L_322)
.L_322:
        /*00bc*/ 	.word	0x00000000
        /*00c0*/ 	.short	0x0009
        /*00c2*/ 	.short	0x002c
        /*00c4*/ 	.byte	0x00, 0xf0, 0x11, 0x00


	//----- nvinfo : EIATTR_KPARAM_INFO
	.align		4
.L_323:
        /*00c8*/ 	.byte	0x04, 0x17
        /*00ca*/ 	.short	(.L_325 - .L_324)
.L_324:
        /*00cc*/ 	.word	0x00000000
        /*00d0*/ 	.short	0x0008
        /*00d2*/ 	.short	0x0028
        /*00d4*/ 	.byte	0x00, 0xf0, 0x11, 0x00


	//----- nvinfo : EIATTR_KPARAM_INFO
	.align		4
.L_325:
        /*00d8*/ 	.byte	0x04, 0x17
        /*00da*/ 	.short	(.L_327 - .L_326)
.L_326:
        /*00dc*/ 	.word	0x00000000
        /*00e0*/ 	.short	0x0007
        /*00e2*/ 	.short	0x0024
        /*00e4*/ 	.byte	0x00, 0xf0, 0x11, 0x00


	//----- nvinfo : EIATTR_KPARAM_INFO
	.align		4
.L_327:
        /*00e8*/ 	.byte	0x04, 0x17
        /*00ea*/ 	.short	(.L_329 - .L_328)
.L_328:
        /*00ec*/ 	.word	0x00000000
        /*00f0*/ 	.short	0x0006
        /*00f2*/ 	.short	0x0020
        /*00f4*/ 	.byte	0x00, 0xf0, 0x11, 0x00


	//----- nvinfo : EIATTR_KPARAM_INFO
	.align		4
.L_329:
        /*00f8*/ 	.byte	0x04, 0x17
        /*00fa*/ 	.short	(.L_331 - .L_330)
.L_330:
        /*00fc*/ 	.word	0x00000000
        /*0100*/ 	.short	0x0005
        /*0102*/ 	.short	0x001c
        /*0104*/ 	.byte	0x00, 0xf0, 0x11, 0x00


	//----- nvinfo : EIATTR_KPARAM_INFO
	.align		4
.L_331:
        /*0108*/ 	.byte	0x04, 0x17
        /*010a*/ 	.short	(.L_333 - .L_332)
.L_332:
        /*010c*/ 	.word	0x00000000
        /*0110*/ 	.short	0x0004
        /*0112*/ 	.short	0x0018
        /*0114*/ 	.byte	0x00, 0xf0, 0x11, 0x00


	//----- nvinfo : EIATTR_KPARAM_INFO
	.align		4
.L_333:
        /*0118*/ 	.byte	0x04, 0x17
        /*011a*/ 	.short	(.L_335 - .L_334)
.L_334:
        /*011c*/ 	.word	0x00000000
        /*0120*/ 	.short	0x0003
        /*0122*/ 	.short	0x0014
        /*0124*/ 	.byte	0x00, 0xf0, 0x11, 0x00


	//----- nvinfo : EIATTR_KPARAM_INFO
	.align		4
.L_335:
        /*0128*/ 	.byte	0x04, 0x17
        /*012a*/ 	.short	(.L_337 - .L_336)
.L_336:
        /*012c*/ 	.word	0x00000000
        /*0130*/ 	.short	0x0002
        /*0132*/ 	.short	0x0010
        /*0134*/ 	.byte	0x00, 0xf0, 0x11, 0x00


	//----- nvinfo : EIATTR_KPARAM_INFO
	.align		4
.L_337:
        /*0138*/ 	.byte	0x04, 0x17
        /*013a*/ 	.short	(.L_339 - .L_338)
.L_338:
        /*013c*/ 	.word	0x00000000
        /*0140*/ 	.short	0x0001
        /*0142*/ 	.short	0x0008
        /*0144*/ 	.byte	0x00, 0xf5, 0x21, 0x00


	//----- nvinfo : EIATTR_KPARAM_INFO
	.align		4
.L_339:
        /*0148*/ 	.byte	0x04, 0x17
        /*014a*/ 	.short	(.L_341 - .L_340)
.L_340:
        /*014c*/ 	.word	0x00000000
        /*0150*/ 	.short	0x0000
        /*0152*/ 	.short	0x0000
        /*0154*/ 	.byte	0x00, 0xf0, 0x21, 0x00


	//----- nvinfo : EIATTR_SPARSE_MMA_MASK
	.align		4
.L_341:
        /*0158*/ 	.byte	0x03, 0x50
        /*015a*/ 	.short	0x0000


	//----- nvinfo : EIATTR_MAXREG_COUNT
	.align		4
        /*015c*/ 	.byte	0x03, 0x1b
        /*015e*/ 	.short	0x0040


	//----- nvinfo : EIATTR_MERCURY_ISA_VERSION
	.align		4
        /*0160*/ 	.byte	0x03, 0x5f
        /*0162*/ 	.short	0x0101


	//----- nvinfo : EIATTR_VRC_CTA_INIT_COUNT
	.align		4
        /*0164*/ 	.byte	0x02, 0x4a
	.zero		1
	.zero		1


	//----- nvinfo : EIATTR_EXIT_INSTR_OFFSETS
	.align		4
        /*0168*/ 	.byte	0x04, 0x1c
        /*016a*/ 	.short	(.L_343 - .L_342)


	//   ....[0]....
.L_342:
        /*016c*/ 	.word	0x000000a0


	//   ....[1]....
        /*0170*/ 	.word	0x000000f0


	//   ....[2]....
        /*0174*/ 	.word	0x00002510


	//----- nvinfo : EIATTR_MAX_THREADS
	.align		4
.L_343:
        /*0178*/ 	.byte	0x04, 0x05
        /*017a*/ 	.short	(.L_345 - .L_344)
.L_344:
        /*017c*/ 	.word	0x00000400
        /*0180*/ 	.word	0x00000001
        /*0184*/ 	.word	0x00000001


	//----- nvinfo : EIATTR_CRS_STACK_SIZE
	.align		4
.L_345:
        /*0188*/ 	.byte	0x04, 0x1e
        /*018a*/ 	.short	(.L_347 - .L_346)
.L_346:
        /*018c*/ 	.word	0x00000000


	//----- nvinfo : EIATTR_CBANK_PARAM_SIZE
	.align		4
.L_347:
        /*0190*/ 	.byte	0x03, 0x19
        /*0192*/ 	.short	0x0060


	//----- nvinfo : EIATTR_PARAM_CBANK
	.align		4
        /*0194*/ 	.byte	0x04, 0x0a
        /*0196*/ 	.short	(.L_349 - .L_348)
	.align		4
.L_348:
        /*0198*/ 	.word	index@(.nv.constant0._ZN2at6native14vol2col_kernelIN3c108BFloat16EEEvlPKT_iiiiiiiiiiiiiiiiiiPS4_)
        /*019c*/ 	.short	0x0380
        /*019e*/ 	.short	0x0060


	//----- nvinfo : EIATTR_SW_WAR
	.align		4
.L_349:
        /*01a0*/ 	.byte	0x04, 0x36
        /*01a2*/ 	.short	(.L_351 - .L_350)
.L_350:
        /*01a4*/ 	.word	0x00000008
.L_351:


//--------------------- .nv.info._ZN2at6native13col2im_kernelIN3c104HalfES3_EEvlPKT_llllllllllllPS4_ --------------------------
	.section	.nv.info._ZN2at6native13col2im_kernelIN3c104HalfES3_EEvlPKT_llllllllllllPS4_,"",@"SHT_CUDA_INFO"
	.sectionflags	@""
	.align	4


	//----- nvinfo : EIATTR_CUDA_API_VERSION
	.align		4
        /*0000*/ 	.byte	0x04, 0x37
        /*0002*/ 	.short	(.L_353 - .L_352)
.L_352:
        /*0004*/ 	.word	0x00000082


	//----- nvinfo : EIATTR_KPARAM_INFO
	.align		4
.L_353:
        /*0008*/ 	.byte	0x04, 0x17
        /*000a*/ 	.short	(.L_355 - .L_354)
.L_354:
        /*000c*/ 	.word	0x00000000
        /*0010*/ 	.short	0x000e
        /*0012*/ 	.short	0x0070
        /*0014*/ 	.byte	0x00, 0xf5, 0x21, 0x00


	//----- nvinfo : EIATTR_KPARAM_INFO
	.align		4
.L_355:
        /*0018*/ 	.byte	0x04, 0x17
        /*001a*/ 	.short	(.L_357 - .L_356)
.L_356:
        /*001c*/ 	.word	0x00000000
        /*0020*/ 	.short	0x000d
        /*0022*/ 	.short	0x0068
        /*0024*/ 	.byte	0x00, 0xf0, 0x21, 0x00


	//----- nvinfo : EIATTR_KPARAM_INFO
	.align		4
.L_357:
        /*0028*/ 	.byte	0x04, 0x17
        /*002a*/ 	.short	(.L_359 - .L_358)
.L_358:
        /*002c*/ 	.word	0x00000000
        /*0030*/ 	.short	0x000c
        /*0032*/ 	.short	0x0060
        /*0034*/ 	.byte	0x00, 0xf0, 0x21, 0x00


	//----- nvinfo : EIATTR_KPARAM_INFO
	.align		4
.L_359:
        /*0038*/ 	.byte	0x04, 0x17
        /*003a*/ 	.short	(.L_361 - .L_360)
.L_360:
        /*003c*/ 	.word	0x00000000
        /*0040*/ 	.short	0x000b
        /*0042*/ 	.short	0x0058
        /*0044*/ 	.byte	0x00, 0xf0, 0x21, 0x00


	//----- nvinfo : EIATTR_KPARAM_INFO
	.align		4
.L_361:
        /*0048*/ 	.byte	0x04, 0x17
        /*004a*/ 	.short	(.L_363 - .L_362)
.L_362:
        /*004c*/ 	.word	0x00000000
        /*0050*/ 	.short	0x000a
        /*0052*/ 	.short	0x0050
        /*0054*/ 	.byte	0x00, 0xf0, 0x21, 0x00


	//----- nvinfo : EIATTR_KPARAM_INFO
	.align		4
.L_363:
        /*0058*/ 	.byte	0x04, 0x17
        /*005a*/ 	.short	(.L_365 - .L_364)
.L_364:
        /*005c*/ 	.word	0x00000000
        /*0060*/ 	.short	0x0009
        /*0062*/ 	.short	0x0048
        /*0064*/ 	.byte	0x00, 0xf0, 0x21, 0x00


	//----- nvinfo : EIATTR_KPARAM_INFO
	.align		4
.L_365:
        /*0068*/ 	.byte	0x04, 0x17
        /*006a*/ 	.short	(.L_367 - .L_366)
.L_366:
        /*006c*/ 	.word	0x00000000
        /*0070*/ 	.short	0x0008
        /*0072*/ 	.short	0x0040
        /*0074*/ 	.byte	0x00, 0xf0, 0x21, 0x00


	//----- nvinfo : EIATTR_KPARAM_INFO
	.align		4
.L_367:
        /*0078*/ 	.byte	0x04, 0x17
        /*007a*/ 	.short	(.L_369 - .L_368)
.L_368:
        /*007c*/ 	.word	0x00000000
        /*0080*/ 	.short	0x0007
        /*0082*/ 	.short	0x0038
        /*0084*/ 	.byte	0x00, 0xf0, 0x21, 0x00


	//----- nvinfo : EIATTR_KPARAM_INFO
	.align		4
.L_369:
        /*0088*/ 	.byte	0x04, 0x17
        /*008a*/ 	.short	(.L_371 - .L_370)
.L_370:
        /*008c*/ 	.word	0x00000000
        /*0090*/ 	.short	0x0006
        /*0092*/ 	.short	0x0030
        /*0094*/ 	.byte	0x00, 0xf0, 0x21, 0x00


	//----- nvinfo : EIATTR_KPARAM_INFO
	.align		4
.L_371:
        /*0098*/ 	.byte	0x04, 0x17
        /*009a*/ 	.short	(.L_373 - .L_372)
.L_372:
        /*009c*/ 	.word	0x00000000
        /*00a0*/ 	.short	0x0005
        /*00a2*/ 	.short	0x0028
        /*00a4*/ 	.byte	0x00, 0xf0, 0x21, 0x00


	//----- nvinfo : EIATTR_KPARAM_INFO
	.align		4
.L_373:
        /*00a8*/ 	.byte	0x04, 0x17
        /*00aa*/ 	.short	(.L_375 - .L_374)
.L_374:
        /*00ac*/ 	.word	0x00000000
        /*00b0*/ 	.short	0x0004
        /*00b2*/ 	.short	0x0020
        /*00b4*/ 	.byte	0x00, 0xf0, 0x21, 0x00


	//----- nvinfo : EIATTR_KPARAM_INFO
	.align		4
.L_375:
        /*00b8*/ 	.byte	0x04, 0x17
        /*00ba*/ 	.short	(.L_377 - .L_376)
.L_376:
        /*00bc*/ 	.word	0x00000000
        /*00c0*/ 	.short	0x0003
        /*00c2*/ 	.short	0x0018
        /*00c4*/ 	.byte	0x00, 0xf0, 0x21, 0x00


	//----- nvinfo : EIATTR_KPARAM_INFO
	.align		4
.L_377:
        /*00c8*/ 	.byte	0x04, 0x17
        /*00ca*/ 	.short	(.L_379 - .L_378)
.L_378:
        /*00cc*/ 	.word	0x00000000
        /*00d0*/ 	.short	0x0002
        /*00d2*/ 	.short	0x0010
        /*00d4*/ 	.byte	0x00, 0xf0, 0x21, 0x00


	//----- nvinfo : EIATTR_KPARAM_INFO
	.align		4
.L_379:
        /*00d8*/ 	.byte	0x04, 0x17
        /*00da*/ 	.short	(.L_381 - .L_380)
.L_380:
        /*00dc*/ 	.word	0x00000000
        /*00e0*/ 	.short	0x0001
        /*00e2*/ 	.short	0x0008
        /*00e4*/ 	.byte	0x00, 0xf5, 0x21, 0x00


	//----- nvinfo : EIATTR_KPARAM_INFO
	.align		4
.L_381:
        /*00e8*/ 	.byte	0x04, 0x17
        /*00ea*/ 	.short	(.L_383 - .L_382)
.L_382:
        /*00ec*/ 	.word	0x00000000
        /*00f0*/ 	.short	0x0000
        /*00f2*/ 	.short	0x0000
        /*00f4*/ 	.byte	0x00, 0xf0, 0x21, 0x00


	//----- nvinfo : EIATTR_SPARSE_MMA_MASK
	.align		4
.L_383:
        /*00f8*/ 	.byte	0x03, 0x50
        /*00fa*/ 	.short	0x0000


	//----- nvinfo : EIATTR_MAXREG_COUNT
	.align		4
        /*00fc*/ 	.byte	0x03, 0x1b
        /*00fe*/ 	.short	0x0080


	//----- nvinfo : EIATTR_ANNOTATIONS
	.align		4
        /*0100*/ 	.byte	0x04, 0x55
        /*0102*/ 	.short	(.L_385 - .L_384)


	//   ....[0]....
.L_384:
        /*0104*/ 	.word	0x00000001
        /*0108*/ 	.byte	0xc0, 0x00, 0x00, 0x00, 0x01, 0x00, 0x00, 0x00, 0xe0, 0x00, 0x00, 0x00, 0x01, 0x00, 0x00, 0x00
        /*0118*/ 	.byte	0x30, 0x01, 0x00, 0x00, 0x01, 0x00, 0x00, 0x00, 0x90, 0x03, 0x00, 0x00, 0x01, 0x00, 0x00, 0x00
        /*0128*/ 	.byte	0xb0, 0x06, 0x00, 0x00, 0x01, 0x00, 0x00, 0x00, 0x70, 0x15, 0x00, 0x00, 0x01, 0x00, 0x00, 0x00
        /*0138*/ 	.byte	0x50, 0x5d, 0x00, 0x00, 0x01, 0x00, 0x00, 0x00, 0xc0, 0x5d, 0x00, 0x00, 0x01, 0x00, 0x00, 0x00
        /*0148*/ 	.byte	0xe0, 0x5d, 0x00, 0x00, 0x01, 0x00, 0x00, 0x00, 0xa0, 0x5e, 0x00, 0x00, 0x01, 0x00, 0x00, 0x00
        /*0158*/ 	.byte	0xc0, 0x5e, 0x00, 0x00


	//----- nvinfo : EIATTR_MERCURY_ISA_VERSION
	.align		4
.L_385:
        /*015c*/ 	.byte	0x03, 0x5f
        /*015e*/ 	.short	0x0101


	//----- nvinfo : EIATTR_VRC_CTA_INIT_COUNT
	.align		4
        /*0160*/ 	.byte	0x02, 0x4a
	.zero		1
	.zero		1


	//----- nvinfo : EIATTR_EXIT_INSTR_OFFSETS
	.align		4
        /*0164*/ 	.byte	0x04, 0x1c
        /*0166*/ 	.short	(.L_387 - .L_386)


	//   ....[0]....
.L_386:
        /*0168*/ 	.word	0x000000a0


	//   ....[1]....
        /*016c*/ 	.word	0x00005ee0


	//----- nvinfo : EIATTR_MAX_THREADS
	.align		4
.L_387:
        /*0170*/ 	.byte	0x04, 0x05
        /*0172*/ 	.short	(.L_389 - .L_388)
.L_388:
        /*0174*/ 	.word	0x00000200
        /*0178*/ 	.word	0x00000001
        /*017c*/ 	.word	0x00000001


	//----- nvinfo : EIATTR_CRS_STACK_SIZE
	.align		4
.L_389:
        /*0180*/ 	.byte	0x04, 0x1e
        /*0182*/ 	.short	(.L_391 - .L_390)
.L_390:
        /*0184*/ 	.word	0x00000000


	//----- nvinfo : EIATTR_CBANK_PARAM_SIZE
	.align		4
.L_391:
        /*0188*/ 	.byte	0x03, 0x19
        /*018a*/ 	.short	0x0078


	//----- nvinfo : EIATTR_PARAM_CBANK
	.align		4
        /*018c*/ 	.byte	0x04, 0x0a
        /*018e*/ 	.short	(.L_393 - .L_392)
	.align		4
.L_392:
        /*0190*/ 	.word	index@(.nv.constant0._ZN2at6native13col2im_kernelIN3c104HalfES3_EEvlPKT_llllllllllllPS4_)
        /*0194*/ 	.short	0x0380
        /*0196*/ 	.short	0x0078


	//----- nvinfo : EIATTR_SW_WAR
	.align		4
.L_393:
        /*0198*/ 	.byte	0x04, 0x36
        /*019a*/ 	.short	(.L_395 - .L_394)
.L_394:
        /*019c*/ 	.word	0x00000008
.L_395:


//--------------------- .nv.info._ZN2at6native13vol2im_kernelIN3c104HalfES3_EEvlPKT_jjjjjjjjjjjjjjjjjjjPS4_ --------------------------
	.section	.nv.info._ZN2at6native13vol2im_kernelIN3c104HalfES3_EEvlPKT_jjjjjjjjjjjjjjjjjjjPS4_,"",@"SHT_CUDA_INFO"
	.sectionflags	@""
	.align	4


	//----- nvinfo : EIATTR_CUDA_API_VERSION
	.align		4
        /*0000*/ 	.byte	0x04, 0x37
        /*0002*/ 	.short	(.L_397 - .L_396)
.L_396:
        /*0004*/ 	.word	0x00000082


	//----- nvinfo : EIATTR_KPARAM_INFO
	.align		4
.L_397:
        /*0008*/ 	.byte	0x04, 0x17
        /*000a*/ 	.short	(.L_399 - .L_398)
.L_398:
        /*000c*/ 	.word	0x00000000
        /*0010*/ 	.short	0x0015
        /*0012*/ 	.short	0x0060
        /*0014*/ 	.byte	0x00, 0xf5, 0x21, 0x00


	//----- nvinfo : EIATTR_KPARAM_INFO
	.align		4
.L_399:
        /*0018*/ 	.byte	0x04, 0x17
        /*001a*/ 	.short	(.L_401 - .L_400)
.L_400:
        /*001c*/ 	.word	0x00000000
        /*0020*/ 	.short	0x0014
        /*0022*/ 	.short	0x0058
        /*0024*/ 	.byte	0x00, 0xf0, 0x11, 0x00


	//----- nvinfo : EIATTR_KPARAM_INFO
	.align		4
.L_401:
        /*0028*/ 	.byte	0x04, 0x17
        /*002a*/ 	.short	(.L_403 - .L_402)
.L_402:
        /*002c*/ 	.word	0x00000000
        /*0030*/ 	.short	0x0013
        /*0032*/ 	.short	0x0054
        /*0034*/ 	.byte	0x00, 0xf0, 0x11, 0x00


	//----- nvinfo : EIATTR_KPARAM_INFO
	.align		4
.L_403:
        /*0038*/ 	.byte	0x04, 0x17
        /*003a*/ 	.short	(.L_405 - .L_404)
.L_404:
        /*003c*/ 	.word	0x00000000
        /*0040*/ 	.short	0x0012
        /*0042*/ 	.short	0x0050
        /*0044*/ 	.byte	0x00, 0xf0, 0x11, 0x00


	//----- nvinfo : EIATTR_KPARAM_INFO
	.align		4
.L_405:
        /*0048*/ 	.byte	0x04, 0x17
        /*004a*/ 	.short	(.L_407 - .L_406)
.L_406:
        /*004c*/ 	.word	0x00000000
        /*0050*/ 	.short	0x0011
        /*0052*/ 	.short	0x004c
        /*0054*/ 	.byte	0x00, 0xf0, 0x11, 0x00


	//----- nvinfo : EIATTR_KPARAM_INFO
	.align		4
.L_407:
        /*0058*/ 	.byte	0x04, 0x17
        /*005a*/ 	.short	(.L_409 - .L_408)
.L_408:
        /*005c*/ 	.word	0x00000000
        /*0060*/ 	.short	0x0010
        /*0062*/ 	.short	0x0048
        /*0064*/ 	.byte	0x00, 0xf0, 0x11, 0x00


	//----- nvinfo : EIATTR_KPARAM_INFO
	.align		4
.L_409:
        /*0068*/ 	.byte	0x04, 0x17
        /*006a*/ 	.short	(.L_411 - .L_410)
.L_410:
        /*006c*/ 	.word	0x00000000
        /*0070*/ 	.short	0x000f
        /*0072*/ 	.short	0x0044
        /*0074*/ 	.byte	0x00, 0xf0, 0x11, 0x00


	//----- nvinfo : EIATTR_KPARAM_INFO
	.align		4
.L_411:
        /*0078*/ 	.byte	0x04, 0x17
        /*007a*/ 	.short	(.L_413 - .L_412)
.L_412:
        /*007c*/ 	.word	0x00000000
        /*0080*/ 	.short	0x000e
        /*0082*/ 	.short	0x0040
        /*0084*/ 	.byte	0x00, 0xf0, 0x11, 0x00


	//----- nvinfo : EIATTR_KPARAM_INFO
	.align		4
.L_413:
        /*0088*/ 	.byte	0x04, 0x17
        /*008a*/ 	.short	(.L_415 - .L_414)
.L_414:
        /*008c*/ 	.word	0x00000000
        /*0090*/ 	.short	0x000d
        /*0092*/ 	.short	0x003c
        /*0094*/ 	.byte	0x00, 0xf0, 0x11, 0x00


	//----- nvinfo : EIATTR_KPARAM_INFO
	.align		4
.L_415:
        /*0098*/ 	.byte	0x04, 0x17
        /*009a*/ 	.short	(.L_417 - .L_416)
.L_416:
        /*009c*/ 	.word	0x00000000
        /*00a0*/ 	.short	0x000c
        /*00a2*/ 	.short	0x0038
        /*00a4*/ 	.byte	0x00, 0xf0, 0x11, 0x00


	//----- nvinfo : EIATTR_KPARAM_INFO
	.align		4
.L_417:
        /*00a8*/ 	.byte	0x04, 0x17
        /*00aa*/ 	.short	(.L_419 - .L_418)
.L_418:
        /*00ac*/ 	.word	0x00000000
        /*00b0*/ 	.short	0x000b
        /*00b2*/ 	.short	0x0034
        /*00b4*/ 	.byte	0x00, 0xf0, 0x11, 0x00


	//----- nvinfo : EIATTR_KPARAM_INFO
	.align		4
.L_419:
        /*00b8*/ 	.byte	0x04, 0x17
        /*00ba*/ 	.short	(.L_421 - .L_420)
.L_420:
        /*00bc*/ 	.word	0x00000000
        /*00c0*/ 	.short	0x000a
        /*00c2*/ 	.short	0x0030
        /*00c4*/ 	.byte	0x00, 0xf0, 0x11, 0x00


	//----- nvinfo : EIATTR_KPARAM_INFO
	.align		4
.L_421:
        /*00c8*/ 	.byte	0x04, 0x17
        /*00ca*/ 	.short	(.L_423 - .L_422)
.L_422:
        /*00cc*/ 	.word	0x00000000
        /*00d0*/ 	.short	0x0009
        /*00d2*/ 	.short	0x002c
        /*00d4*/ 	.byte	0x00, 0xf0, 0x11, 0x00


	//----- nvinfo : EIATTR_KPARAM_INFO
	.align		4
.L_423:
        /*00d8*/ 	.byte	0x04, 0x17
        /*00da*/ 	.short	(.L_425 - .L_424)
.L_424:
        /*00dc*/ 	.word	0x00000000
        /*00e0*/ 	.short	0x0008
        /*00e2*/ 	.short	0x0028
        /*00e4*/ 	.byte	0x00, 0xf0, 0x11, 0x00


	//----- nvinfo : EIATTR_KPARAM_INFO
	.align		4
.L_425:
        /*00e8*/ 	.byte	0x04, 0x17
        /*00ea*/ 	.short	(.L_427 - .L_426)
.L_426:
        /*00ec*/ 	.word	0x00000000
        /*00f0*/ 	.short	0x0007
        /*00f2*/ 	.short	0x0024
        /*00f4*/ 	.byte	0x00, 0xf0, 0x11, 0x00


	//----- nvinfo : EIATTR_KPARAM_INFO
	.align		4
.L_427:
        /*00f8*/ 	.byte	0x04, 0x17
        /*00fa*/ 	.short	(.L_429 - .L_428)
.L_428:
        /*00fc*/ 	.word	0x00000000
        /*0100*/ 	.short	0x0006
        /*0102*/ 	.short	0x0020
        /*0104*/ 	.byte	0x00, 0xf0, 0x11, 0x00


	//----- nvinfo : EIATTR_KPARAM_INFO
	.align		4
.L_429:
        /*0108*/ 	.byte	0x04, 0x17
        /*010a*/ 	.short	(.L_431 - .L_430)
.L_430:
        /*010c*/ 	.word	0x00000000
        /*0110*/ 	.short	0x0005
        /*0112*/ 	.short	0x001c
        /*0114*/ 	.byte	0x00, 0xf0, 0x11, 0x00


	//----- nvinfo : EIATTR_KPARAM_INFO
	.align		4
.L_431:
        /*0118*/ 	.byte	0x04, 0x17
        /*011a*/ 	.short	(.L_433 - .L_432)
.L_432:
        /*011c*/ 	.word	0x00000000
        /*0120*/ 	.short	0x0004
        /*0122*/ 	.short	0x0018
        /*0124*/ 	.byte	0x00, 0xf0, 0x11, 0x00


	//----- nvinfo : EIATTR_KPARAM_INFO
	.align		4
.L_433:
        /*0128*/ 	.byte	0x04, 0x17
        /*012a*/ 	.short	(.L_435 - .L_434)
.L_434:
        /*012c*/ 	.word	0x00000000
        /*0130*/ 	.short	0x0003
        /*0132*/ 	.short	0x0014
        /*0134*/ 	.byte	0x00, 0xf0, 0x11, 0x00


	//----- nvinfo : EIATTR_KPARAM_INFO
	.align		4
.L_435:
        /*0138*/ 	.byte	0x04, 0x17
        /*013a*/ 	.short	(.L_437 - .L_436)
.L_436:
        /*013c*/ 	.word	0x00000000
        /*0140*/ 	.short	0x0002
        /*0142*/ 	.short	0x0010
        /*0144*/ 	.byte	0x00, 0xf0, 0x11, 0x00


	//----- nvinfo : EIATTR_KPARAM_INFO
	.align		4
.L_437:
        /*0148*/ 	.byte	0x04, 0x17
        /*014a*/ 	.short	(.L_439 - .L_438)
.L_438:
        /*014c*/ 	.word	0x00000000
        /*0150*/ 	.short	0x0001
        /*0152*/ 	.short	0x0008
        /*0154*/ 	.byte	0x00, 0xf5, 0x21, 0x00


	//----- nvinfo : EIATTR_KPARAM_INFO
	.align		4
.L_439:
        /*0158*/ 	.byte	0x04, 0x17
        /*015a*/ 	.short	(.L_441 - .L_440)
.L_440:
        /*015c*/ 	.word	0x00000000
        /*0160*/ 	.short	0x0000
        /*0162*/ 	.short	0x0000
        /*0164*/ 	.byte	0x00, 0xf0, 0x21, 0x00


	//----- nvinfo : EIATTR_SPARSE_MMA_MASK
	.align		4
.L_441:
        /*0168*/ 	.byte	0x03, 0x50
        /*016a*/ 	.short	0x0000


	//----- nvinfo : EIATTR_MAXREG_COUNT
	.align		4
        /*016c*/ 	.byte	0x03, 0x1b
        /*016e*/ 	.short	0x00ff


	//----- nvinfo : EIATTR_MERCURY_ISA_VERSION
	.align		4
        /*0170*/ 	.byte	0x03, 0x5f
        /*0172*/ 	.short	0x0101


	//----- nvinfo : EIATTR_VRC_CTA_INIT_COUNT
	.align		4
        /*0174*/ 	.byte	0x02, 0x4a
	.zero		1
	.zero		1


	//----- nvinfo : EIATTR_EXIT_INSTR_OFFSETS
	.align		4
        /*0178*/ 	.byte	0x04, 0x1c
        /*017a*/ 	.short	(.L_443 - .L_442)


	//   ....[0]....
.L_442:
        /*017c*/ 	.word	0x00000090


	//   ....[1]....
        /*0180*/ 	.word	0x00002810


	//----- nvinfo : EIATTR_CRS_STACK_SIZE
	.align		4
.L_443:
        /*0184*/ 	.byte	0x04, 0x1e
        /*0186*/ 	.short	(.L_445 - .L_444)
.L_444:
        /*0188*/ 	.word	0x00000000


	//----- nvinfo : EIATTR_CBANK_PARAM_SIZE
	.align		4
.L_445:
        /*018c*/ 	.byte	0x03, 0x19
        /*018e*/ 	.short	0x0068


	//----- nvinfo : EIATTR_PARAM_CBANK
	.align		4
        /*0190*/ 	.byte	0x04, 0x0a
        /*0192*/ 	.short	(.L_447 - .L_446)
	.align		4
.L_446:
        /*0194*/ 	.word	index@(.nv.constant0._ZN2at6native13vol2im_kernelIN3c104HalfES3_EEvlPKT_jjjjjjjjjjjjjjjjjjjPS4_)
        /*0198*/ 	.short	0x0380
        /*019a*/ 	.short	0x0068


	//----- nvinfo : EIATTR_SW_WAR
	.align		4
.L_447:
        /*019c*/ 	.byte	0x04, 0x36
        /*019e*/ 	.short	(.L_449 - .L_448)
.L_448:
        /*01a0*/ 	.word	0x00000008
.L_449:


//--------------------- .nv.info._ZN2at6native13im2col_kernelIN3c104HalfEEEvlPKT_llllllllllllPS4_ --------------------------
	.section	.nv.info._ZN2at6native13im2col_kernelIN3c104HalfEEEvlPKT_llllllllllllPS4_,"",@"SHT_CUDA_INFO"
	.sectionflags	@""
	.align	4


	//----- nvinfo : EIATTR_CUDA_API_VERSION
	.align		4
        /*0000*/ 	.byte	0x04, 0x37
        /*0002*/ 	.short	(.L_451 - .L_450)
.L_450:
        /*0004*/ 	.word	0x00000082


	//----- nvinfo : EIATTR_KPARAM_INFO
	.align		4
.L_451:
        /*0008*/ 	.byte	0x04, 0x17
        /*000a*/ 	.short	(.L_453 - .L_452)
.L_452:
        /*000c*/ 	.word	0x00000000
        /*0010*/ 	.short	0x000e
        /*0012*/ 	.short	0x0070
        /*0014*/ 	.byte	0x00, 0xf5, 0x21, 0x00


	//----- nvinfo : EIATTR_KPARAM_INFO
	.align		4
.L_453:
        /*0018*/ 	.byte	0x04, 0x17
        /*001a*/ 	.short	(.L_455 - .L_454)
.L_454:
        /*001c*/ 	.word	0x00000000
        /*0020*/ 	.short	0x000d
        /*0022*/ 	.short	0x0068
        /*0024*/ 	.byte	0x00, 0xf0, 0x21, 0x00


	//----- nvinfo : EIATTR_KPARAM_INFO
	.align		4
.L_455:
        /*0028*/ 	.byte	0x04, 0x17
        /*002a*/ 	.short	(.L_457 - .L_456)
.L_456:
        /*002c*/ 	.word	0x00000000
        /*0030*/ 	.short	0x000c
        /*0032*/ 	.short	0x0060
        /*0034*/ 	.byte	0x00, 0xf0, 0x21, 0x00


	//----- nvinfo : EIATTR_KPARAM_INFO
	.align		4
.L_457:
        /*0038*/ 	.byte	0x04, 0x17
        /*003a*/ 	.short	(.L_459 - .L_458)
.L_458:
        /*003c*/ 	.word	0x00000000
        /*0040*/ 	.short	0x000b
        /*0042*/ 	.short	0x0058
        /*0044*/ 	.byte	0x00, 0xf0, 0x21, 0x00


	//----- nvinfo : EIATTR_KPARAM_INFO
	.align		4
.L_459:
        /*0048*/ 	.byte	0x04, 0x17
        /*004a*/ 	.short	(.L_461 - .L_460)
.L_460:
        /*004c*/ 	.word	0x00000000
        /*0050*/ 	.short	0x000a
        /*0052*/ 	.short	0x0050
        /*0054*/ 	.byte	0x00, 0xf0, 0x21, 0x00


	//----- nvinfo : EIATTR_KPARAM_INFO
	.align		4
.L_461:
        /*0058*/ 	.byte	0x04, 0x17
        /*005a*/ 	.short	(.L_463 - .L_462)
.L_462:
        /*005c*/ 	.word	0x00000000
        /*0060*/ 	.short	0x0009
        /*0062*/ 	.short	0x0048
        /*0064*/ 	.byte	0x00, 0xf0, 0x21, 0x00


	//----- nvinfo : EIATTR_KPARAM_INFO
	.align		4
.L_463:
        /*0068*/ 	.byte	0x04, 0x17
        /*006a*/ 	.short	(.L_465 - .L_464)
.L_464:
        /*006c*/ 	.word	0x00000000
        /*0070*/ 	.short	0x0008
        /*0072*/ 	.short	0x0040
        /*0074*/ 	.byte	0x00, 0xf0, 0x21, 0x00


	//----- nvinfo : EIATTR_KPARAM_INFO
	.align		4
.L_465:
        /*0078*/ 	.byte	0x04, 0x17
        /*007a*/ 	.short	(.L_467 - .L_466)
.L_466:
        /*007c*/ 	.word	0x00000000
        /*0080*/ 	.short	0x0007
        /*0082*/ 	.short	0x0038
        /*0084*/ 	.byte	0x00, 0xf0, 0x21, 0x00


	//----- nvinfo : EIATTR_KPARAM_INFO
	.align		4
.L_467:
        /*0088*/ 	.byte	0x04, 0x17
        /*008a*/ 	.short	(.L_469 - .L_468)
.L_468:
        /*008c*/ 	.word	0x00000000
        /*0090*/ 	.short	0x0006
        /*0092*/ 	.short	0x0030
        /*0094*/ 	.byte	0x00, 0xf0, 0x21, 0x00


	//----- nvinfo : EIATTR_KPARAM_INFO
	.align		4
.L_469:
        /*0098*/ 	.byte	0x04, 0x17
        /*009a*/ 	.short	(.L_471 - .L_470)
.L_470:
        /*009c*/ 	.word	0x00000000
        /*00a0*/ 	.short	0x0005
        /*00a2*/ 	.short	0x0028
        /*00a4*/ 	.byte	0x00, 0xf0, 0x21, 0x00


	//----- nvinfo : EIATTR_KPARAM_INFO
	.align		4
.L_471:
        /*00a8*/ 	.byte	0x04, 0x17
        /*00aa*/ 	.short	(.L_473 - .L_472)
.L_472:
        /*00ac*/ 	.word	0x00000000
        /*00b0*/ 	.short	0x0004
        /*00b2*/ 	.short	0x0020
        /*00b4*/ 	.byte	0x00, 0xf0, 0x21, 0x00


	//----- nvinfo : EIATTR_KPARAM_INFO
	.align		4
.L_473:
        /*00b8*/ 	.byte	0x04, 0x17
        /*00ba*/ 	.short	(.L_475 - .L_474)
.L_474:
        /*00bc*/ 	.word	0x00000000
        /*00c0*/ 	.short	0x0003
        /*00c2*/ 	.short	0x0018
        /*00c4*/ 	.byte	0x00, 0xf0, 0x21, 0x00


	//----- nvinfo : EIATTR_KPARAM_INFO
	.align		4
.L_475:
        /*00c8*/ 	.byte	0x04, 0x17
        /*00ca*/ 	.short	(.L_477 - .L_476)
.L_476:
        /*00cc*/ 	.word	0x00000000
        /*00d0*/ 	.short	0x0002
        /*00d2*/ 	.short	0x0010
        /*00d4*/ 	.byte	0x00, 0xf0, 0x21, 0x00


	//----- nvinfo : EIATTR_KPARAM_INFO
	.align		4
.L_477:
        /*00d8*/ 	.byte	0x04, 0x17
        /*00da*/ 	.short	(.L_479 - .L_478)
.L_478:
        /*00dc*/ 	.word	0x00000000
        /*00e0*/ 	.short	0x0001
        /*00e2*/ 	.short	0x0008
        /*00e4*/ 	.byte	0x00, 0xf5, 0x21, 0x00


	//----- nvinfo : EIATTR_KPARAM_INFO
	.align		4
.L_479:
        /*00e8*/ 	.byte	0x04, 0x17
        /*00ea*/ 	.short	(.L_481 - .L_480)
.L_480:
        /*00ec*/ 	.word	0x00000000
        /*00f0*/ 	.short	0x0000
        /*00f2*/ 	.short	0x0000
        /*00f4*/ 	.byte	0x00, 0xf0, 0x21, 0x00


	//----- nvinfo : EIATTR_SPARSE_MMA_MASK
	.align		4
.L_481:
        /*00f8*/ 	.byte	0x03, 0x50
        /*00fa*/ 	.short	0x0000


	//----- nvinfo : EIATTR_MAXREG_COUNT
	.align		4
        /*00fc*/ 	.byte	0x03, 0x1b
        /*00fe*/ 	.short	0x0040


	//----- nvinfo : EIATTR_ANNOTATIONS
	.align		4
        /*0100*/ 	.byte	0x04, 0x55
        /*0102*/ 	.short	(.L_483 - .L_482)


	//   ....[0]....
.L_482:
        /* <DEDUP_REMOVED lines=12> */


	//----- nvinfo : EIATTR_MERCURY_ISA_VERSION
	.align		4
.L_483:
        /*01b4*/ 	.byte	0x03, 0x5f
        /*01b6*/ 	.short	0x0101


	//----- nvinfo : EIATTR_VRC_CTA_INIT_COUNT
	.align		4
        /*01b8*/ 	.byte	0x02, 0x4a
	.zero		1
	.zero		1


	//----- nvinfo : EIATTR_EXIT_INSTR_OFFSETS
	.align		4
        /*01bc*/ 	.byte	0x04, 0x1c
        /*01be*/ 	.short	(.L_485 - .L_484)


	//   ....[0]....
.L_484:
        /*01c0*/ 	.word	0x000000a0


	//   ....[1]....
        /*01c4*/ 	.word	0x00000130


	//   ....[2]....
        /*01c8*/ 	.word	0x00002d80


	//----- nvinfo : EIATTR_MAX_THREADS
	.align		4
.L_485:
        /*01cc*/ 	.byte	0x04, 0x05
        /*01ce*/ 	.short	(.L_487 - .L_486)
.L_486:
        /*01d0*/ 	.word	0x00000400
        /*01d4*/ 	.word	0x00000001
        /*01d8*/ 	.word	0x00000001


	//----- nvinfo : EIATTR_CRS_STACK_SIZE
	.align		4
.L_487:
        /*01dc*/ 	.byte	0x04, 0x1e
        /*01de*/ 	.short	(.L_489 - .L_488)
.L_488:
        /*01e0*/ 	.word	0x00000000


	//----- nvinfo : EIATTR_CBANK_PARAM_SIZE
	.align		4
.L_489:
        /*01e4*/ 	.byte	0x03, 0x19
        /*01e6*/ 	.short	0x0078


	//----- nvinfo : EIATTR_PARAM_CBANK
	.align		4
        /*01e8*/ 	.byte	0x04, 0x0a
        /*01ea*/ 	.short	(.L_491 - .L_490)
	.align		4
.L_490:
        /*01ec*/ 	.word	index@(.nv.constant0._ZN2at6native13im2col_kernelIN3c104HalfEEEvlPKT_llllllllllllPS4_)
        /*01f0*/ 	.short	0x0380
        /*01f2*/ 	.short	0x0078


	//----- nvinfo : EIATTR_SW_WAR
	.align		4
.L_491:
        /*01f4*/ 	.byte	0x04, 0x36
        /*01f6*/ 	.short	(.L_493 - .L_492)
.L_492:
        /*01f8*/ 	.word	0x00000008
.L_493:


//--------------------- .nv.info._ZN2at6native14vol2col_kernelIN3c104HalfEEEvlPKT_iiiiiiiiiiiiiiiiiiPS4_ --------------------------
	.section	.nv.info._ZN2at6native14vol2col_kernelIN3c104HalfEEEvlPKT_iiiiiiiiiiiiiiiiiiPS4_,"",@"SHT_CUDA_INFO"
	.sectionflags	@""
	.align	4


	//----- nvinfo : EIATTR_CUDA_API_VERSION
	.align		4
        /*0000*/ 	.byte	0x04, 0x37
        /*0002*/ 	.short	(.L_495 - .L_494)
.L_494:
        /*0004*/ 	.word	0x00000082


	//----- nvinfo : EIATTR_KPARAM_INFO
	.align		4
.L_495:
        /*0008*/ 	.byte	0x04, 0x17
        /*000a*/ 	.short	(.L_497 - .L_496)
.L_496:
        /*000c*/ 	.word	0x00000000
        /*0010*/ 	.short	0x0014
        /*0012*/ 	.short	0x0058
        /*0014*/ 	.byte	0x00, 0xf5, 0x21, 0x00


	//----- nvinfo : EIATTR_KPARAM_INFO
	.align		4
.L_497:
        /*0018*/ 	.byte	0x04, 0x17
        /*001a*/ 	.short	(.L_499 - .L_498)
.L_498:
        /*001c*/ 	.word	0x00000000
        /*0020*/ 	.short	0x0013
        /*0022*/ 	.short	0x0054
        /*0024*/ 	.byte	0x00, 0xf0, 0x11, 0x00


	//----- nvinfo : EIATTR_KPARAM_INFO
	.align		4
.L_499:
        /*0028*/ 	.byte	0x04, 0x17
        /*002a*/ 	.short	(.L_501 - .L_500)
.L_500:
        /*002c*/ 	.word	0x00000000
        /*0030*/ 	.short	0x0012
        /*0032*/ 	.short	0x0050
        /*0034*/ 	.byte	0x00, 0xf0, 0x11, 0x00


	//----- nvinfo : EIATTR_KPARAM_INFO
	.align		4
.L_501:
        /*0038*/ 	.byte	0x04, 0x17
        /*003a*/ 	.short	(.L_503 - .L_502)
.L_502:
        /*003c*/ 	.word	0x00000000
        /*0040*/ 	.short	0x0011
        /*0042*/ 	.short	0x004c
        /*0044*/ 	.byte	0x00, 0xf0, 0x11, 0x00


	//----- nvinfo : EIATTR_KPARAM_INFO
	.align		4
.L_503:
        /*0048*/ 	.byte	0x04, 0x17
        /*004a*/ 	.short	(.L_505 - .L_504)
.L_504:
        /*004c*/ 	.word	0x00000000
        /*0050*/ 	.short	0x0010
        /*0052*/ 	.short	0x0048
        /*0054*/ 	.byte	0x00, 0xf0, 0x11, 0x00


	//----- nvinfo : EIATTR_KPARAM_INFO
	.align		4
.L_505:
        /*0058*/ 	.byte	0x04, 0x17
        /*005a*/ 	.short	(.L_507 - .L_506)
.L_506:
        /*005c*/ 	.word	0x00000000
        /*0060*/ 	.short	0x000f
        /*0062*/ 	.short	0x0044
        /*0064*/ 	.byte	0x00, 0xf0, 0x11, 0x00


	//----- nvinfo : EIATTR_KPARAM_INFO
	.align		4
.L_507:
        /*0068*/ 	.byte	0x04, 0x17
        /*006a*/ 	.short	(.L_509 - .L_508)
.L_508:
        /*006c*/ 	.word	0x00000000
        /*0070*/ 	.short	0x000e
        /*0072*/ 	.short	0x0040
        /*0074*/ 	.byte	0x00, 0xf0, 0x11, 0x00


	//----- nvinfo : EIATTR_KPARAM_INFO
	.align		4
.L_509:
        /*0078*/ 	.byte	0x04, 0x17
        /*007a*/ 	.short	(.L_511 - .L_510)
.L_510:
        /*007c*/ 	.word	0x00000000
        /*0080*/ 	.short	0x000d
        /*0082*/ 	.short	0x003c
        /*0084*/ 	.byte	0x00, 0xf0, 0x11, 0x00


	//----- nvinfo : EIATTR_KPARAM_INFO
	.align		4
.L_511:
        /*0088*/ 	.byte	0x04, 0x17
        /*008a*/ 	.short	(.L_513 - .L_512)
.L_512:
        /*008c*/ 	.word	0x00000000
        /*0090*/ 	.short	0x000c
        /*0092*/ 	.short	0x0038
        /*0094*/ 	.byte	0x00, 0xf0, 0x11, 0x00


	//----- nvinfo : EIATTR_KPARAM_INFO
	.align		4
.L_513:
        /*0098*/ 	.byte	0x04, 0x17
        /*009a*/ 	.short	(.L_515 - .L_514)
.L_514:
        /*009c*/ 	.word	0x00000000
        /*00a0*/ 	.short	0x000b
        /*00a2*/ 	.short	0x0034
        /*00a4*/ 	.byte	0x00, 0xf0, 0x11, 0x00


	//----- nvinfo : EIATTR_KPARAM_INFO
	.align		4
.L_515:
        /*00a8*/ 	.byte	0x04, 0x17
        /*00aa*/ 	.short	(.L_517 - .L_516)
.L_516:
        /*00ac*/ 	.word	0x00000000
        /*00b0*/ 	.short	0x000a
        /*00b2*/ 	.short	0x0030
        /*00b4*/ 	.byte	0x00, 0xf0, 0x11, 0x00


	//----- nvinfo : EIATTR_KPARAM_INFO
	.align		4
.L_517:
        /*00b8*/ 	.byte	0x04, 0x17
        /*00ba*/ 	.short	(.L_519 - .L_518)
.L_518:
        /*00bc*/ 	.word	0x00000000
        /*00c0*/ 	.short	0x0009
        /*00c2*/ 	.short	0x002c
        /*00c4*/ 	.byte	0x00, 0xf0, 0x11, 0x00


	//----- nvinfo : EIATTR_KPARAM_INFO
	.align		4
.L_519:
        /*00c8*/ 	.byte	0x04, 0x17
        /*00ca*/ 	.short	(.L_521 - .L_520)
.L_520:
        /*00cc*/ 	.word	0x00000000
        /*00d0*/ 	.short	0x0008
        /*00d2*/ 	.short	0x0028
        /*00d4*/ 	.byte	0x00, 0xf0, 0x11, 0x00


	//----- nvinfo : EIATTR_KPARAM_INFO
	.align		4
.L_521:
        /*00d8*/ 	.byte	0x04, 0x17
        /*00da*/ 	.short	(.L_523 - .L_522)
.L_522:
        /*00dc*/ 	.word	0x00000000
        /*00e0*/ 	.short	0x0007
        /*00e2*/ 	.short	0x0024
        /*00e4*/ 	.byte	0x00, 0xf0, 0x11, 0x00


	//----- nvinfo : EIATTR_KPARAM_INFO
	.align		4
.L_523:
        /*00e8*/ 	.byte	0x04, 0x17
        /*00ea*/ 	.short	(.L_525 - .L_524)
.L_524:
        /*00ec*/ 	.word	0x00000000
        /*00f0*/ 	.short	0x0006
        /*00f2*/ 	.short	0x0020
        /*00f4*/ 	.byte	0x00, 0xf0, 0x11, 0x00


	//----- nvinfo : EIATTR_KPARAM_INFO
	.align		4
.L_525:
        /*00f8*/ 	.byte	0x04, 0x17
        /*00fa*/ 	.short	(.L_527 - .L_526)
.L_526:
        /*00fc*/ 	.word	0x00000000
        /*0100*/ 	.short	0x0005
        /*0102*/ 	.short	0x001c
        /*0104*/ 	.byte	0x00, 0xf0, 0x11, 0x00


	//----- nvinfo : EIATTR_KPARAM_INFO
	.align		4
.L_527:
        /*0108*/ 	.byte	0x04, 0x17
        /*010a*/ 	.short	(.L_529 - .L_528)
.L_528:
        /*010c*/ 	.word	0x00000000
        /*0110*/ 	.short	0x0004
        /*0112*/ 	.short	0x0018
        /*0114*/ 	.byte	0x00, 0xf0, 0x11, 0x00


	//----- nvinfo : EIATTR_KPARAM_INFO
	.align		4
.L_529:
        /*0118*/ 	.byte	0x04, 0x17
        /*011a*/ 	.short	(.L_531 - .L_530)
.L_530:
        /*011c*/ 	.word	0x00000000
        /*0120*/ 	.short	0x0003
        /*0122*/ 	.short	0x0014
        /*0124*/ 	.byte	0x00, 0xf0, 0x11, 0x00


	//----- nvinfo : EIATTR_KPARAM_INFO
	.align		4
.L_531:
        /*0128*/ 	.byte	0x04, 0x17
        /*012a*/ 	.short	(.L_533 - .L_532)
.L_532:
        /*012c*/ 	.word	0x00000000
        /*0130*/ 	.short	0x0002
        /*0132*/ 	.short	0x0010
        /*0134*/ 	.byte	0x00, 0xf0, 0x11, 0x00


	//----- nvinfo : EIATTR_KPARAM_INFO
	.align		4
.L_533:
        /*0138*/ 	.byte	0x04, 0x17
        /*013a*/ 	.short	(.L_535 - .L_534)
.L_534:
        /*013c*/ 	.word	0x00000000
        /*0140*/ 	.short	0x0001
        /*0142*/ 	.short	0x0008
        /*0144*/ 	.byte	0x00, 0xf5, 0x21, 0x00


	//----- nvinfo : EIATTR_KPARAM_INFO
	.align		4
.L_535:
        /*0148*/ 	.byte	0x04, 0x17
        /*014a*/ 	.short	(.L_537 - .L_536)
.L_536:
        /*014c*/ 	.word	0x00000000
        /*0150*/ 	.short	0x0000
        /*0152*/ 	.short	0x0000
        /*0154*/ 	.byte	0x00, 0xf0, 0x21, 0x00


	//----- nvinfo : EIATTR_SPARSE_MMA_MASK
	.align		4
.L_537:
        /*0158*/ 	.byte	0x03, 0x50
        /*015a*/ 	.short	0x0000


	//----- nvinfo : EIATTR_MAXREG_COUNT
	.align		4
        /*015c*/ 	.byte	0x03, 0x1b
        /*015e*/ 	.short	0x0040


	//----- nvinfo : EIATTR_MERCURY_ISA_VERSION
	.align		4
        /*0160*/ 	.byte	0x03, 0x5f
        /*0162*/ 	.short	0x0101


	//----- nvinfo : EIATTR_VRC_CTA_INIT_COUNT
	.align		4
        /*0164*/ 	.byte	0x02, 0x4a
	.zero		1
	.zero		1


	//----- nvinfo : EIATTR_EXIT_INSTR_OFFSETS
	.align		4
        /*0168*/ 	.byte	0x04, 0x1c
        /*016a*/ 	.short	(.L_539 - .L_538)


	//   ....[0]....
.L_538:
        /*016c*/ 	.word	0x000000a0


	//   ....[1]....
        /*0170*/ 	.word	0x000000f0


	//   ....[2]....
        /*0174*/ 	.word	0x00002510


	//----- nvinfo : EIATTR_MAX_THREADS
	.align		4
.L_539:
        /*0178*/ 	.byte	0x04, 0x05
        /*017a*/ 	.short	(.L_541 - .L_540)
.L_540:
        /*017c*/ 	.word	0x00000400
        /*0180*/ 	.word	0x00000001
        /*0184*/ 	.word	0x00000001


	//----- nvinfo : EIATTR_CRS_STACK_SIZE
	.align		4
.L_541:
        /*0188*/ 	.byte	0x04, 0x1e
        /*018a*/ 	.short	(.L_543 - .L_542)
.L_542:
        /*018c*/ 	.word	0x00000000


	//----- nvinfo : EIATTR_CBANK_PARAM_SIZE
	.align		4
.L_543:
        /*0190*/ 	.byte	0x03, 0x19
        /*0192*/ 	.short	0x0060


	//----- nvinfo : EIATTR_PARAM_CBANK
	.align		4
        /*0194*/ 	.byte	0x04, 0x0a
        /*0196*/ 	.short	(.L_545 - .L_544)
	.align		4
.L_544:
        /*0198*/ 	.word	index@(.nv.constant0._ZN2at6native14vol2col_kernelIN3c104HalfEEEvlPKT_iiiiiiiiiiiiiiiiiiPS4_)
        /*019c*/ 	.short	0x0380
        /*019e*/ 	.short	0x0060


	//----- nvinfo : EIATTR_SW_WAR
	.align		4
.L_545:
        /*01a0*/ 	.byte	0x04, 0x36
        /*01a2*/ 	.short	(.L_547 - .L_546)
.L_546:
        /*01a4*/ 	.word	0x00000008
.L_547:


//--------------------- .nv.info._ZN2at6native13col2im_kernelIffEEvlPKT_llllllllllllPS2_ --------------------------
	.section	.nv.info._ZN2at6native13col2im_kernelIffEEvlPKT_llllllllllllPS2_,"",@"SHT_CUDA_INFO"
	.sectionflags	@""
	.align	4


	//----- nvinfo : EIATTR_CUDA_API_VERSION
	.align		4
        /*0000*/ 	.byte	0x04, 0x37
        /*0002*/ 	.short	(.L_549 - .L_548)
.L_548:
        /*0004*/ 	.word	0x00000082


	//----- nvinfo : EIATTR_KPARAM_INFO
	.align		4
.L_549:
        /*0008*/ 	.byte	0x04, 0x17
        /*000a*/ 	.short	(.L_551 - .L_550)
.L_550:
        /*000c*/ 	.word	0x00000000
        /*0010*/ 	.short	0x000e
        /*0012*/ 	.short	0x0070
        /*0014*/ 	.byte	0x00, 0xf5, 0x21, 0x00


	//----- nvinfo : EIATTR_KPARAM_INFO
	.align		4
.L_551:
        /*0018*/ 	.byte	0x04, 0x17
        /*001a*/ 	.short	(.L_553 - .L_552)
.L_552:
        /*001c*/ 	.word	0x00000000
        /*0020*/ 	.short	0x000d
        /*0022*/ 	.short	0x0068
        /*0024*/ 	.byte	0x00, 0xf0, 0x21, 0x00


	//----- nvinfo : EIATTR_KPARAM_INFO
	.align		4
.L_553:
        /*0028*/ 	.byte	0x04, 0x17
        /*002a*/ 	.short	(.L_555 - .L_554)
.L_554:
        /*002c*/ 	.word	0x00000000
        /*0030*/ 	.short	0x000c
        /*0032*/ 	.short	0x0060
        /*0034*/ 	.byte	0x00, 0xf0, 0x21, 0x00


	//----- nvinfo : EIATTR_KPARAM_INFO
	.align		4
.L_555:
        /*0038*/ 	.byte	0x04, 0x17
        /*003a*/ 	.short	(.L_557 - .L_556)
.L_556:
        /*003c*/ 	.word	0x00000000
        /*0040*/ 	.short	0x000b
        /*0042*/ 	.short	0x0058
        /*0044*/ 	.byte	0x00, 0xf0, 0x21, 0x00


	//----- nvinfo : EIATTR_KPARAM_INFO
	.align		4
.L_557:
        /*0048*/ 	.byte	0x04, 0x17
        /*004a*/ 	.short	(.L_559 - .L_558)
.L_558:
        /*004c*/ 	.word	0x00000000
        /*0050*/ 	.short	0x000a
        /*0052*/ 	.short	0x0050
        /*0054*/ 	.byte	0x00, 0xf0, 0x21, 0x00


	//----- nvinfo : EIATTR_KPARAM_INFO
	.align		4
.L_559:
        /*0058*/ 	.byte	0x04, 0x17
        /*005a*/ 	.short	(.L_561 - .L_560)
.L_560:
        /*005c*/ 	.word	0x00000000
        /*0060*/ 	.short	0x0009
        /*0062*/ 	.short	0x0048
        /*0064*/ 	.byte	0x00, 0xf0, 0x21, 0x00


	//----- nvinfo : EIATTR_KPARAM_INFO
	.align		4
.L_561:
        /*0068*/ 	.byte	0x04, 0x17
        /*006a*/ 	.short	(.L_563 - .L_562)
.L_562:
        /*006c*/ 	.word	0x00000000
        /*0070*/ 	.short	0x0008
        /*0072*/ 	.short	0x0040
        /*0074*/ 	.byte	0x00, 0xf0, 0x21, 0x00


	//----- nvinfo : EIATTR_KPARAM_INFO
	.align		4
.L_563:
        /*0078*/ 	.byte	0x04, 0x17
        /*007a*/ 	.short	(.L_565 - .L_564)
.L_564:
        /*007c*/ 	.word	0x00000000
        /*0080*/ 	.short	0x0007
        /*0082*/ 	.short	0x0038
        /*0084*/ 	.byte	0x00, 0xf0, 0x21, 0x00


	//----- nvinfo : EIATTR_KPARAM_INFO
	.align		4
.L_565:
        /*0088*/ 	.byte	0x04, 0x17
        /*008a*/ 	.short	(.L_567 - .L_566)
.L_566:
        /*008c*/ 	.word	0x00000000
        /*0090*/ 	.short	0x0006
        /*0092*/ 	.short	0x0030
        /*0094*/ 	.byte	0x00, 0xf0, 0x21, 0x00


	//----- nvinfo : EIATTR_KPARAM_INFO
	.align		4
.L_567:
        /*0098*/ 	.byte	0x04, 0x17
        /*009a*/ 	.short	(.L_569 - .L_568)
.L_568:
        /*009c*/ 	.word	0x00000000
        /*00a0*/ 	.short	0x0005
        /*00a2*/ 	.short	0x0028
        /*00a4*/ 	.byte	0x00, 0xf0, 0x21, 0x00


	//----- nvinfo : EIATTR_KPARAM_INFO
	.align		4
.L_569:
        /*00a8*/ 	.byte	0x04, 0x17
        /*00aa*/ 	.short	(.L_571 - .L_570)
.L_570:
        /*00ac*/ 	.word	0x00000000
        /*00b0*/ 	.short	0x0004
        /*00b2*/ 	.short	0x0020
        /*00b4*/ 	.byte	0x00, 0xf0, 0x21, 0x00


	//----- nvinfo : EIATTR_KPARAM_INFO
	.align		4
.L_571:
        /*00b8*/ 	.byte	0x04, 0x17
        /*00ba*/ 	.short	(.L_573 - .L_572)
.L_572:
        /*00bc*/ 	.word	0x00000000
        /*00c0*/ 	.short	0x0003
        /*00c2*/ 	.short	0x0018
        /*00c4*/ 	.byte	0x00, 0xf0, 0x21, 0x00


	//----- nvinfo : EIATTR_KPARAM_INFO
	.align		4
.L_573:
        /*00c8*/ 	.byte	0x04, 0x17
        /*00ca*/ 	.short	(.L_575 - .L_574)
.L_574:
        /*00cc*/ 	.word	0x00000000
        /*00d0*/ 	.short	0x0002
        /*00d2*/ 	.short	0x0010
        /*00d4*/ 	.byte	0x00, 0xf0, 0x21, 0x00


	//----- nvinfo : EIATTR_KPARAM_INFO
	.align		4
.L_575:
        /*00d8*/ 	.byte	0x04, 0x17
        /*00da*/ 	.short	(.L_577 - .L_576)
.L_576:
        /*00dc*/ 	.word	0x00000000
        /*00e0*/ 	.short	0x0001
        /*00e2*/ 	.short	0x0008
        /*00e4*/ 	.byte	0x00, 0xf5, 0x21, 0x00


	//----- nvinfo : EIATTR_KPARAM_INFO
	.align		4
.L_577:
        /*00e8*/ 	.byte	0x04, 0x17
        /*00ea*/ 	.short	(.L_579 - .L_578)
.L_578:
        /*00ec*/ 	.word	0x00000000
        /*00f0*/ 	.short	0x0000
        /*00f2*/ 	.short	0x0000
        /*00f4*/ 	.byte	0x00, 0xf0, 0x21, 0x00


	//----- nvinfo : EIATTR_SPARSE_MMA_MASK
	.align		4
.L_579:
        /*00f8*/ 	.byte	0x03, 0x50
        /*00fa*/ 	.short	0x0000


	//----- nvinfo : EIATTR_MAXREG_COUNT
	.align		4
        /*00fc*/ 	.byte	0x03, 0x1b
        /*00fe*/ 	.short	0x0080


	//----- nvinfo : EIATTR_ANNOTATIONS
	.align		4
        /*0100*/ 	.byte	0x04, 0x55
        /*0102*/ 	.short	(.L_581 - .L_580)


	//   ....[0]....
.L_580:
        /*0104*/ 	.word	0x00000001
        /*0108*/ 	.byte	0xc0, 0x00, 0x00, 0x00, 0x01, 0x00, 0x00, 0x00, 0xe0, 0x00, 0x00, 0x00, 0x01, 0x00, 0x00, 0x00
        /*0118*/ 	.byte	0x30, 0x01, 0x00, 0x00, 0x01, 0x00, 0x00, 0x00, 0x90, 0x03, 0x00, 0x00, 0x01, 0x00, 0x00, 0x00
        /*0128*/ 	.byte	0xb0, 0x06, 0x00, 0x00, 0x01, 0x00, 0x00, 0x00, 0x70, 0x15, 0x00, 0x00, 0x01, 0x00, 0x00, 0x00
        /*0138*/ 	.byte	0x00, 0x5c, 0x00, 0x00, 0x01, 0x00, 0x00, 0x00, 0x70, 0x5c, 0x00, 0x00, 0x01, 0x00, 0x00, 0x00
        /*0148*/ 	.byte	0x90, 0x5c, 0x00, 0x00, 0x01, 0x00, 0x00, 0x00, 0x50, 0x5d, 0x00, 0x00, 0x01, 0x00, 0x00, 0x00
        /*0158*/ 	.byte	0x70, 0x5d, 0x00, 0x00


	//----- nvinfo : EIATTR_MERCURY_ISA_VERSION
	.align		4
.L_581:
        /*015c*/ 	.byte	0x03, 0x5f
        /*015e*/ 	.short	0x0101


	//----- nvinfo : EIATTR_VRC_CTA_INIT_COUNT
	.align		4
        /*0160*/ 	.byte	0x02, 0x4a
	.zero		1
	.zero		1


	//----- nvinfo : EIATTR_EXIT_INSTR_OFFSETS
	.align		4
        /*0164*/ 	.byte	0x04, 0x1c
        /*0166*/ 	.short	(.L_583 - .L_582)


	//   ....[0]....
.L_582:
        /*0168*/ 	.word	0x000000a0


	//   ....[1]....
        /*016c*/ 	.word	0x00005d90


	//----- nvinfo : EIATTR_MAX_THREADS
	.align		4
.L_583:
        /*0170*/ 	.byte	0x04, 0x05
        /*0172*/ 	.short	(.L_585 - .L_584)
.L_584:
        /*0174*/ 	.word	0x00000200
        /*0178*/ 	.word	0x00000001
        /*017c*/ 	.word	0x00000001


	//----- nvinfo : EIATTR_CRS_STACK_SIZE
	.align		4
.L_585:
        /*0180*/ 	.byte	0x04, 0x1e
        /*0182*/ 	.short	(.L_587 - .L_586)
.L_586:
        /*0184*/ 	.word	0x00000000


	//----- nvinfo : EIATTR_CBANK_PARAM_SIZE
	.align		4
.L_587:
        /*0188*/ 	.byte	0x03, 0x19
        /*018a*/ 	.short	0x0078


	//----- nvinfo : EIATTR_PARAM_CBANK
	.align		4
        /*018c*/ 	.byte	0x04, 0x0a
        /*018e*/ 	.short	(.L_589 - .L_588)
	.align		4
.L_588:
        /*0190*/ 	.word	index@(.nv.constant0._ZN2at6native13col2im_kernelIffEEvlPKT_llllllllllllPS2_)
        /*0194*/ 	.short	0x0380
        /*0196*/ 	.short	0x0078


	//----- nvinfo : EIATTR_SW_WAR
	.align		4
.L_589:
        /*0198*/ 	.byte	0x04, 0x36
        /*019a*/ 	.short	(.L_591 - .L_590)
.L_590:
        /*019c*/ 	.word	0x00000008
.L_591:


//--------------------- .nv.info._ZN2at6native13vol2im_kernelIffEEvlPKT_jjjjjjjjjjjjjjjjjjjPS2_ --------------------------
	.section	.nv.info._ZN2at6native13vol2im_kernelIffEEvlPKT_jjjjjjjjjjjjjjjjjjjPS2_,"",@"SHT_CUDA_INFO"
	.sectionflags	@""
	.align	4


	//----- nvinfo : EIATTR_CUDA_API_VERSION
	.align		4
        /*0000*/ 	.byte	0x04, 0x37
        /*0002*/ 	.short	(.L_593 - .L_592)
.L_592:
        /*0004*/ 	.word	0x00000082


	//----- nvinfo : EIATTR_KPARAM_INFO
	.align		4
.L_593:
        /*0008*/ 	.byte	0x04, 0x17
        /*000a*/ 	.short	(.L_595 - .L_594)
.L_594:
        /*000c*/ 	.word	0x00000000
        /*0010*/ 	.short	0x0015
        /*0012*/ 	.short	0x0060
        /*0014*/ 	.byte	0x00, 0xf5, 0x21, 0x00


	//----- nvinfo : EIATTR_KPARAM_INFO
	.align		4
.L_595:
        /*0018*/ 	.byte	0x04, 0x17
        /*001a*/ 	.short	(.L_597 - .L_596)
.L_596:
        /*001c*/ 	.word	0x00000000
        /*0020*/ 	.short	0x0014
        /*0022*/ 	.short	0x0058
        /*0024*/ 	.byte	0x00, 0xf0, 0x11, 0x00


	//----- nvinfo : EIATTR_KPARAM_INFO
	.align		4
.L_597:
        /*0028*/ 	.byte	0x04, 0x17
        /*002a*/ 	.short	(.L_599 - .L_598)
.L_598:
        /*002c*/ 	.word	0x00000000
        /*0030*/ 	.short	0x0013
        /*0032*/ 	.short	0x0054
        /*0034*/ 	.byte	0x00, 0xf0, 0x11, 0x00


	//----- nvinfo : EIATTR_KPARAM_INFO
	.align		4
.L_599:
        /*0038*/ 	.byte	0x04, 0x17
        /*003a*/ 	.short	(.L_601 - .L_600)
.L_600:
        /*003c*/ 	.word	0x00000000
        /*0040*/ 	.short	0x0012
        /*0042*/ 	.short	0x0050
        /*0044*/ 	.byte	0x00, 0xf0, 0x11, 0x00


	//----- nvinfo : EIATTR_KPARAM_INFO
	.align		4
.L_601:
        /*0048*/ 	.byte	0x04, 0x17
        /*004a*/ 	.short	(.L_603 - .L_602)
.L_602:
        /*004c*/ 	.word	0x00000000
        /*0050*/ 	.short	0x0011
        /*0052*/ 	.short	0x004c
        /*0054*/ 	.byte	0x00, 0xf0, 0x11, 0x00


	//----- nvinfo : EIATTR_KPARAM_INFO
	.align		4
.L_603:
        /*0058*/ 	.byte	0x04, 0x17
        /*005a*/ 	.short	(.L_605 - .L_604)
.L_604:
        /*005c*/ 	.word	0x00000000
        /*0060*/ 	.short	0x0010
        /*0062*/ 	.short	0x0048
        /*0064*/ 	.byte	0x00, 0xf0, 0x11, 0x00


	//----- nvinfo : EIATTR_KPARAM_INFO
	.align		4
.L_605:
        /*0068*/ 	.byte	0x04, 0x17
        /*006a*/ 	.short	(.L_607 - .L_606)
.L_606:
        /*006c*/ 	.word	0x00000000
        /*0070*/ 	.short	0x000f
        /*0072*/ 	.short	0x0044
        /*0074*/ 	.byte	0x00, 0xf0, 0x11, 0x00


	//----- nvinfo : EIATTR_KPARAM_INFO
	.align		4
.L_607:
        /*0078*/ 	.byte	0x04, 0x17
        /*007a*/ 	.short	(.L_609 - .L_608)
.L_608:
        /*007c*/ 	.word	0x00000000
        /*0080*/ 	.short	0x000e
        /*0082*/ 	.short	0x0040
        /*0084*/ 	.byte	0x00, 0xf0, 0x11, 0x00


	//----- nvinfo : EIATTR_KPARAM_INFO
	.align		4
.L_609:
        /*0088*/ 	.byte	0x04, 0x17
        /*008a*/ 	.short	(.L_611 - .L_610)
.L_610:
        /*008c*/ 	.word	0x00000000
        /*0090*/ 	.short	0x000d
        /*0092*/ 	.short	0x003c
        /*0094*/ 	.byte	0x00, 0xf0, 0x11, 0x00


	//----- nvinfo : EIATTR_KPARAM_INFO
	.align		4
.L_611:
        /*0098*/ 	.byte	0x04, 0x17
        /*009a*/ 	.short	(.L_613 - .L_612)
.L_612:
        /*009c*/ 	.word	0x00000000
        /*00a0*/ 	.short	0x000c
        /*00a2*/ 	.short	0x0038
        /*00a4*/ 	.byte	0x00, 0xf0, 0x11, 0x00


	//----- nvinfo : EIATTR_KPARAM_INFO
	.align		4
.L_613:
        /*00a8*/ 	.byte	0x04, 0x17
        /*00aa*/ 	.short	(.L_615 - .L_614)
.L_614:
        /*00ac*/ 	.word	0x00000000
        /*00b0*/ 	.short	0x000b
        /*00b2*/ 	.short	0x0034
        /*00b4*/ 	.byte	0x00, 0xf0, 0x11, 0x00


	//----- nvinfo : EIATTR_KPARAM_INFO
	.align		4
.L_615:
        /*00b8*/ 	.byte	0x04, 0x17
        /*00ba*/ 	.short	(.L_617 - .L_616)
.L_616:
        /*00bc*/ 	.word	0x00000000
        /*00c0*/ 	.short	0x000a
        /*00c2*/ 	.short	0x0030
        /*00c4*/ 	.byte	0x00, 0xf0, 0x11, 0x00


	//----- nvinfo : EIATTR_KPARAM_INFO
	.align		4
.L_617:
        /*00c8*/ 	.byte	0x04, 0x17
        /*00ca*/ 	.short	(.L_619 - .L_618)
.L_618:
        /*00cc*/ 	.word	0x00000000
        /*00d0*/ 	.short	0x0009
        /*00d2*/ 	.short	0x002c
        /*00d4*/ 	.byte	0x00, 0xf0, 0x11, 0x00


	//----- nvinfo : EIATTR_KPARAM_INFO
	.align		4
.L_619:
        /*00d8*/ 	.byte	0x04, 0x17
        /*00da*/ 	.short	(.L_621 - .L_620)
.L_620:
        /*00dc*/ 	.word	0x00000000
        /*00e0*/ 	.short	0x0008
        /*00e2*/ 	.short	0x0028
        /*00e4*/ 	.byte	0x00, 0xf0, 0x11, 0x00


	//----- nvinfo : EIATTR_KPARAM_INFO
	.align		4
.L_621:
        /*00e8*/ 	.byte	0x04, 0x17
        /*00ea*/ 	.short	(.L_623 - .L_622)
.L_622:
        /*00ec*/ 	.word	0x00000000
        /*00f0*/ 	.short	0x0007
        /*00f2*/ 	.short	0x0024
        /*00f4*/ 	.byte	0x00, 0xf0, 0x11, 0x00


	//----- nvinfo : EIATTR_KPARAM_INFO
	.align		4
.L_623:
        /*00f8*/ 	.byte	0x04, 0x17
        /*00fa*/ 	.short	(.L_625 - .L_624)
.L_624:
        /*00fc*/ 	.word	0x00000000
        /*0100*/ 	.short	0x0006
        /*0102*/ 	.short	0x0020
        /*0104*/ 	.byte	0x00, 0xf0, 0x11, 0x00


	//----- nvinfo : EIATTR_KPARAM_INFO
	.align		4
.L_625:
        /*0108*/ 	.byte	0x04, 0x17
        /*010a*/ 	.short	(.L_627 - .L_626)
.L_626:
        /*010c*/ 	.word	0x00000000
        /*0110*/ 	.short	0x0005
        /*0112*/ 	.short	0x001c
        /*0114*/ 	.byte	0x00, 0xf0, 0x11, 0x00


	//----- nvinfo : EIATTR_KPARAM_INFO
	.align		4
.L_627:
        /*0118*/ 	.byte	0x04, 0x17
        /*011a*/ 	.short	(.L_629 - .L_628)
.L_628:
        /*011c*/ 	.word	0x00000000
        /*0120*/ 	.short	0x0004
        /*0122*/ 	.short	0x0018
        /*0124*/ 	.byte	0x00, 0xf0, 0x11, 0x00


	//----- nvinfo : EIATTR_KPARAM_INFO
	.align		4
.L_629:
        /*0128*/ 	.byte	0x04, 0x17
        /*012a*/ 	.short	(.L_631 - .L_630)
.L_630:
        /*012c*/ 	.word	0x00000000
        /*0130*/ 	.short	0x0003
        /*0132*/ 	.short	0x0014
        /*0134*/ 	.byte	0x00, 0xf0, 0x11, 0x00


	//----- nvinfo : EIATTR_KPARAM_INFO
	.align		4
.L_631:
        /*0138*/ 	.byte	0x04, 0x17
        /*013a*/ 	.short	(.L_633 - .L_632)
.L_632:
        /*013c*/ 	.word	0x00000000
        /*0140*/ 	.short	0x0002
        /*0142*/ 	.short	0x0010
        /*0144*/ 	.byte	0x00, 0xf0, 0x11, 0x00


	//----- nvinfo : EIATTR_KPARAM_INFO
	.align		4
.L_633:
        /*0148*/ 	.byte	0x04, 0x17
        /*014a*/ 	.short	(.L_635 - .L_634)
.L_634:
        /*014c*/ 	.word	0x00000000
        /*0150*/ 	.short	0x0001
        /*0152*/ 	.short	0x0008
        /*0154*/ 	.byte	0x00, 0xf5, 0x21, 0x00


	//----- nvinfo : EIATTR_KPARAM_INFO
	.align		4
.L_635:
        /*0158*/ 	.byte	0x04, 0x17
        /*015a*/ 	.short	(.L_637 - .L_636)
.L_636:
        /*015c*/ 	.word	0x00000000
        /*0160*/ 	.short	0x0000
        /*0162*/ 	.short	0x0000
        /*0164*/ 	.byte	0x00, 0xf0, 0x21, 0x00


	//----- nvinfo : EIATTR_SPARSE_MMA_MASK
	.align		4
.L_637:
        /*0168*/ 	.byte	0x03, 0x50
        /*016a*/ 	.short	0x0000


	//----- nvinfo : EIATTR_MAXREG_COUNT
	.align		4
        /*016c*/ 	.byte	0x03, 0x1b
        /*016e*/ 	.short	0x00ff


	//----- nvinfo : EIATTR_MERCURY_ISA_VERSION
	.align		4
        /*0170*/ 	.byte	0x03, 0x5f
        /*0172*/ 	.short	0x0101


	//----- nvinfo : EIATTR_VRC_CTA_INIT_COUNT
	.align		4
        /*0174*/ 	.byte	0x02, 0x4a
	.zero		1
	.zero		1


	//----- nvinfo : EIATTR_EXIT_INSTR_OFFSETS
	.align		4
        /*0178*/ 	.byte	0x04, 0x1c
        /*017a*/ 	.short	(.L_639 - .L_638)


	//   ....[0]....
.L_638:
        /*017c*/ 	.word	0x00000090


	//   ....[1]....
        /*0180*/ 	.word	0x00002780


	//----- nvinfo : EIATTR_CRS_STACK_SIZE
	.align		4
.L_639:
        /*0184*/ 	.byte	0x04, 0x1e
        /*0186*/ 	.short	(.L_641 - .L_640)
.L_640:
        /*0188*/ 	.word	0x00000000


	//----- nvinfo : EIATTR_CBANK_PARAM_SIZE
	.align		4
.L_641:
        /*018c*/ 	.byte	0x03, 0x19
        /*018e*/ 	.short	0x0068


	//----- nvinfo : EIATTR_PARAM_CBANK
	.align		4
        /*0190*/ 	.byte	0x04, 0x0a
        /*0192*/ 	.short	(.L_643 - .L_642)
	.align		4
.L_642:
        /*0194*/ 	.word	index@(.nv.constant0._ZN2at6native13vol2im_kernelIffEEvlPKT_jjjjjjjjjjjjjjjjjjjPS2_)
        /*0198*/ 	.short	0x0380
        /*019a*/ 	.short	0x0068


	//----- nvinfo : EIATTR_SW_WAR
	.align		4
.L_643:
        /*019c*/ 	.byte	0x04, 0x36
        /*019e*/ 	.short	(.L_645 - .L_644)
.L_644:
        /*01a0*/ 	.word	0x00000008
.L_645:


//--------------------- .nv.info._ZN2at6native13im2col_kernelIfEEvlPKT_llllllllllllPS2_ --------------------------
	.section	.nv.info._ZN2at6native13im2col_kernelIfEEvlPKT_llllllllllllPS2_,"",@"SHT_CUDA_INFO"
	.sectionflags	@""
	.align	4


	//----- nvinfo : EIATTR_CUDA_API_VERSION
	.align		4
        /*0000*/ 	.byte	0x04, 0x37
        /*0002*/ 	.short	(.L_647 - .L_646)
.L_646:
        /*0004*/ 	.word	0x00000082


	//----- nvinfo : EIATTR_KPARAM_INFO
	.align		4
.L_647:
        /*0008*/ 	.byte	0x04, 0x17
        /*000a*/ 	.short	(.L_649 - .L_648)
.L_648:
        /*000c*/ 	.word	0x00000000
        /*0010*/ 	.short	0x000e
        /*0012*/ 	.short	0x0070
        /*0014*/ 	.byte	0x00, 0xf5, 0x21, 0x00


	//----- nvinfo : EIATTR_KPARAM_INFO
	.align		4
.L_649:
        /*0018*/ 	.byte	0x04, 0x17
        /*001a*/ 	.short	(.L_651 - .L_650)
.L_650:
        /*001c*/ 	.word	0x00000000
        /*0020*/ 	.short	0x000d
        /*0022*/ 	.short	0x0068
        /*0024*/ 	.byte	0x00, 0xf0, 0x21, 0x00


	//----- nvinfo : EIATTR_KPARAM_INFO
	.align		4
.L_651:
        /*0028*/ 	.byte	0x04, 0x17
        /*002a*/ 	.short	(.L_653 - .L_652)
.L_652:
        /*002c*/ 	.word	0x00000000
        /*0030*/ 	.short	0x000c
        /*0032*/ 	.short	0x0060
        /*0034*/ 	.byte	0x00, 0xf0, 0x21, 0x00


	//----- nvinfo : EIATTR_KPARAM_INFO
	.align		4
.L_653:
        /*0038*/ 	.byte	0x04, 0x17
        /*003a*/ 	.short	(.L_655 - .L_654)
.L_654:
        /*003c*/ 	.word	0x00000000
        /*0040*/ 	.short	0x000b
        /*0042*/ 	.short	0x0058
        /*0044*/ 	.byte	0x00, 0xf0, 0x21, 0x00


	//----- nvinfo : EIATTR_KPARAM_INFO
	.align		4
.L_655:
        /*0048*/ 	.byte	0x04, 0x17
        /*004a*/ 	.short	(.L_657 - .L_656)
.L_656:
        /*004c*/ 	.word	0x00000000
        /*0050*/ 	.short	0x000a
        /*0052*/ 	.short	0x0050
        /*0054*/ 	.byte	0x00, 0xf0, 0x21, 0x00


	//----- nvinfo : EIATTR_KPARAM_INFO
	.align		4
.L_657:
        /*0058*/ 	.byte	0x04, 0x17
        /*005a*/ 	.short	(.L_659 - .L_658)
.L_658:
        /*005c*/ 	.word	0x00000000
        /*0060*/ 	.short	0x0009
        /*0062*/ 	.short	0x0048
        /*0064*/ 	.byte	0x00, 0xf0, 0x21, 0x00


	//----- nvinfo : EIATTR_KPARAM_INFO
	.align		4
.L_659:
        /*0068*/ 	.byte	0x04, 0x17
        /*006a*/ 	.short	(.L_661 - .L_660)
.L_660:
        /*006c*/ 	.word	0x00000000
        /*0070*/ 	.short	0x0008
        /*0072*/ 	.short	0x0040
        /*0074*/ 	.byte	0x00, 0xf0, 0x21, 0x00


	//----- nvinfo : EIATTR_KPARAM_INFO
	.align		4
.L_661:
        /*0078*/ 	.byte	0x04, 0x17
        /*007a*/ 	.short	(.L_663 - .L_662)
.L_662:
        /*007c*/ 	.word	0x00000000
        /*0080*/ 	.short	0x0007
        /*0082*/ 	.short	0x0038
        /*0084*/ 	.byte	0x00, 0xf0, 0x21, 0x00


	//----- nvinfo : EIATTR_KPARAM_INFO
	.align		4
.L_663:
        /*0088*/ 	.byte	0x04, 0x17
        /*008a*/ 	.short	(.L_665 - .L_664)
.L_664:
        /*008c*/ 	.word	0x00000000
        /*0090*/ 	.short	0x0006
        /*0092*/ 	.short	0x0030
        /*0094*/ 	.byte	0x00, 0xf0, 0x21, 0x00


	//----- nvinfo : EIATTR_KPARAM_INFO
	.align		4
.L_665:
        /*0098*/ 	.byte	0x04, 0x17
        /*009a*/ 	.short	(.L_667 - .L_666)
.L_666:
        /*009c*/ 	.word	0x00000000
        /*00a0*/ 	.short	0x0005
        /*00a2*/ 	.short	0x0028
        /*00a4*/ 	.byte	0x00, 0xf0, 0x21, 0x00


	//----- nvinfo : EIATTR_KPARAM_INFO
	.align		4
.L_667:
        /*00a8*/ 	.byte	0x04, 0x17
        /*00aa*/ 	.short	(.L_669 - .L_668)
.L_668:
        /*00ac*/ 	.word	0x00000000
        /*00b0*/ 	.short	0x0004
        /*00b2*/ 	.short	0x0020
        /*00b4*/ 	.byte	0x00, 0xf0, 0x21, 0x00


	//----- nvinfo : EIATTR_KPARAM_INFO
	.align		4
.L_669:
        /*00b8*/ 	.byte	0x04, 0x17
        /*00ba*/ 	.short	(.L_671 - .L_670)
.L_670:
        /*00bc*/ 	.word	0x00000000
        /*00c0*/ 	.short	0x0003
        /*00c2*/ 	.short	0x0018
        /*00c4*/ 	.byte	0x00, 0xf0, 0x21, 0x00


	//----- nvinfo : EIATTR_KPARAM_INFO
	.align		4
.L_671:
        /*00c8*/ 	.byte	0x04, 0x17
        /*00ca*/ 	.short	(.L_673 - .L_672)
.L_672:
        /*00cc*/ 	.word	0x00000000
        /*00d0*/ 	.short	0x0002
        /*00d2*/ 	.short	0x0010
        /*00d4*/ 	.byte	0x00, 0xf0, 0x21, 0x00


	//----- nvinfo : EIATTR_KPARAM_INFO
	.align		4
.L_673:
        /*00d8*/ 	.byte	0x04, 0x17
        /*00da*/ 	.short	(.L_675 - .L_674)
.L_674:
        /*00dc*/ 	.word	0x00000000
        /*00e0*/ 	.short	0x0001
        /*00e2*/ 	.short	0x0008
        /*00e4*/ 	.byte	0x00, 0xf5, 0x21, 0x00


	//----- nvinfo : EIATTR_KPARAM_INFO
	.align		4
.L_675:
        /*00e8*/ 	.byte	0x04, 0x17
        /*00ea*/ 	.short	(.L_677 - .L_676)
.L_676:
        /*00ec*/ 	.word	0x00000000
        /*00f0*/ 	.short	0x0000
        /*00f2*/ 	.short	0x0000
        /*00f4*/ 	.byte	0x00, 0xf0, 0x21, 0x00


	//----- nvinfo : EIATTR_SPARSE_MMA_MASK
	.align		4
.L_677:
        /*00f8*/ 	.byte	0x03, 0x50
        /*00fa*/ 	.short	0x0000


	//----- nvinfo : EIATTR_MAXREG_COUNT
	.align		4
        /*00fc*/ 	.byte	0x03, 0x1b
        /*00fe*/ 	.short	0x0040


	//----- nvinfo : EIATTR_ANNOTATIONS
	.align		4
        /*0100*/ 	.byte	0x04, 0x55
        /*0102*/ 	.short	(.L_679 - .L_678)


	//   ....[0]....
.L_678:
        /* <DEDUP_REMOVED lines=12> */


	//----- nvinfo : EIATTR_MERCURY_ISA_VERSION
	.align		4
.L_679:
        /*01b4*/ 	.byte	0x03, 0x5f
        /*01b6*/ 	.short	0x0101


	//----- nvinfo : EIATTR_VRC_CTA_INIT_COUNT
	.align		4
        /*01b8*/ 	.byte	0x02, 0x4a
	.zero		1
	.zero		1


	//----- nvinfo : EIATTR_EXIT_INSTR_OFFSETS
	.align		4
        /*01bc*/ 	.byte	0x04, 0x1c
        /*01be*/ 	.short	(.L_681 - .L_680)


	//   ....[0]....
.L_680:
        /*01c0*/ 	.word	0x000000a0


	//   ....[1]....
        /*01c4*/ 	.word	0x00000130


	//   ....[2]....
        /*01c8*/ 	.word	0x00002bc0


	//----- nvinfo : EIATTR_MAX_THREADS
	.align		4
.L_681:
        /*01cc*/ 	.byte	0x04, 0x05
        /*01ce*/ 	.short	(.L_683 - .L_682)
.L_682:
        /*01d0*/ 	.word	0x00000400
        /*01d4*/ 	.word	0x00000001
        /*01d8*/ 	.word	0x00000001


	//----- nvinfo : EIATTR_CRS_STACK_SIZE
	.align		4
.L_683:
        /*01dc*/ 	.byte	0x04, 0x1e
        /*01de*/ 	.short	(.L_685 - .L_684)
.L_684:
        /*01e0*/ 	.word	0x00000000


	//----- nvinfo : EIATTR_CBANK_PARAM_SIZE
	.align		4
.L_685:
        /*01e4*/ 	.byte	0x03, 0x19
        /*01e6*/ 	.short	0x0078


	//----- nvinfo : EIATTR_PARAM_CBANK
	.align		4
        /*01e8*/ 	.byte	0x04, 0x0a
        /*01ea*/ 	.short	(.L_687 - .L_686)
	.align		4
.L_686:
        /*01ec*/ 	.word	index@(.nv.constant0._ZN2at6native13im2col_kernelIfEEvlPKT_llllllllllllPS2_)
        /*01f0*/ 	.short	0x0380
        /*01f2*/ 	.short	0x0078


	//----- nvinfo : EIATTR_SW_WAR
	.align		4
.L_687:
        /*01f4*/ 	.byte	0x04, 0x36
        /*01f6*/ 	.short	(.L_689 - .L_688)
.L_688:
        /*01f8*/ 	.word	0x00000008
.L_689:


//--------------------- .nv.info._ZN2at6native14vol2col_kernelIfEEvlPKT_iiiiiiiiiiiiiiiiiiPS2_ --------------------------
	.section	.nv.info._ZN2at6native14vol2col_kernelIfEEvlPKT_iiiiiiiiiiiiiiiiiiPS2_,"",@"SHT_CUDA_INFO"
	.sectionflags	@""
	.align	4


	//----- nvinfo : EIATTR_CUDA_API_VERSION
	.align		4
        /*0000*/ 	.byte	0x04, 0x37
        /*0002*/ 	.short	(.L_691 - .L_690)
.L_690:
        /*0004*/ 	.word	0x00000082


	//----- nvinfo : EIATTR_KPARAM_INFO
	.align		4
.L_691:
        /*0008*/ 	.byte	0x04, 0x17
        /*000a*/ 	.short	(.L_693 - .L_692)
.L_692:
        /*000c*/ 	.word	0x00000000
        /*0010*/ 	.short	0x0014
        /*0012*/ 	.short	0x0058
        /*0014*/ 	.byte	0x00, 0xf5, 0x21, 0x00


	//----- nvinfo : EIATTR_KPARAM_INFO
	.align		4
.L_693:
        /*0018*/ 	.byte	0x04, 0x17
        /*001a*/ 	.short	(.L_695 - .L_694)
.L_694:
        /*001c*/ 	.word	0x00000000
        /*0020*/ 	.short	0x0013
        /*0022*/ 	.short	0x0054
        /*0024*/ 	.byte	0x00, 0xf0, 0x11, 0x00


	//----- nvinfo : EIATTR_KPARAM_INFO
	.align		4
.L_695:
        /*0028*/ 	.byte	0x04, 0x17
        /*002a*/ 	.short	(.L_697 - .L_696)
.L_696:
        /*002c*/ 	.word	0x00000000
        /*0030*/ 	.short	0x0012
        /*0032*/ 	.short	0x0050
        /*0034*/ 	.byte	0x00, 0xf0, 0x11, 0x00


	//----- nvinfo : EIATTR_KPARAM_INFO
	.align		4
.L_697:
        /*0038*/ 	.byte	0x04, 0x17
        /*003a*/ 	.short	(.L_699 - .L_698)
.L_698:
        /*003c*/ 	.word	0x00000000
        /*0040*/ 	.short	0x0011
        /*0042*/ 	.short	0x004c
        /*0044*/ 	.byte	0x00, 0xf0, 0x11, 0x00


	//----- nvinfo : EIATTR_KPARAM_INFO
	.align		4
.L_699:
        /*0048*/ 	.byte	0x04, 0x17
        /*004a*/ 	.short	(.L_701 - .L_700)
.L_700:
        /*004c*/ 	.word	0x00000000
        /*0050*/ 	.short	0x0010
        /*0052*/ 	.short	0x0048
        /*0054*/ 	.byte	0x00, 0xf0, 0x11, 0x00


	//----- nvinfo : EIATTR_KPARAM_INFO
	.align		4
.L_701:
        /*0058*/ 	.byte	0x04, 0x17
        /*005a*/ 	.short	(.L_703 - .L_702)
.L_702:
        /*005c*/ 	.word	0x00000000
        /*0060*/ 	.short	0x000f
        /*0062*/ 	.short	0x0044
        /*0064*/ 	.byte	0x00, 0xf0, 0x11, 0x00


	//----- nvinfo : EIATTR_KPARAM_INFO
	.align		4
.L_703:
        /*0068*/ 	.byte	0x04, 0x17
        /*006a*/ 	.short	(.L_705 - .L_704)
.L_704:
        /*006c*/ 	.word	0x00000000
        /*0070*/ 	.short	0x000e
        /*0072*/ 	.short	0x0040
        /*0074*/ 	.byte	0x00, 0xf0, 0x11, 0x00


	//----- nvinfo : EIATTR_KPARAM_INFO
	.align		4
.L_705:
        /*0078*/ 	.byte	0x04, 0x17
        /*007a*/ 	.short	(.L_707 - .L_706)
.L_706:
        /*007c*/ 	.word	0x00000000
        /*0080*/ 	.short	0x000d
        /*0082*/ 	.short	0x003c
        /*0084*/ 	.byte	0x00, 0xf0, 0x11, 0x00


	//----- nvinfo : EIATTR_KPARAM_INFO
	.align		4
.L_707:
        /*0088*/ 	.byte	0x04, 0x17
        /*008a*/ 	.short	(.L_709 - .L_708)
.L_708:
        /*008c*/ 	.word	0x00000000
        /*0090*/ 	.short	0x000c
        /*0092*/ 	.short	0x0038
        /*0094*/ 	.byte	0x00, 0xf0, 0x11, 0x00


	//----- nvinfo : EIATTR_KPARAM_INFO
	.align		4
.L_709:
        /*0098*/ 	.byte	0x04, 0x17
        /*009a*/ 	.short	(.L_711 - .L_710)
.L_710:
        /*009c*/ 	.word	0x00000000
        /*00a0*/ 	.short	0x000b
        /*00a2*/ 	.short	0x0034
        /*00a4*/ 	.byte	0x00, 0xf0, 0x11, 0x00


	//----- nvinfo : EIATTR_KPARAM_INFO
	.align		4
.L_711:
        /*00a8*/ 	.byte	0x04, 0x17
        /*00aa*/ 	.short	(.L_713 - .L_712)
.L_712:
        /*00ac*/ 	.word	0x00000000
        /*00b0*/ 	.short	0x000a
        /*00b2*/ 	.short	0x0030
        /*00b4*/ 	.byte	0x00, 0xf0, 0x11, 0x00


	//----- nvinfo : EIATTR_KPARAM_INFO
	.align		4
.L_713:
        /*00b8*/ 	.byte	0x04, 0x17
        /*00ba*/ 	.short	(.L_715 - .L_714)
.L_714:
        /*00bc*/ 	.word	0x00000000
        /*00c0*/ 	.short	0x0009
        /*00c2*/ 	.short	0x002c
        /*00c4*/ 	.byte	0x00, 0xf0, 0x11, 0x00


	//----- nvinfo : EIATTR_KPARAM_INFO
	.align		4
.L_715:
        /*00c8*/ 	.byte	0x04, 0x17
        /*00ca*/ 	.short	(.L_717 - .L_716)
.L_716:
        /*00cc*/ 	.word	0x00000000
        /*00d0*/ 	.short	0x0008
        /*00d2*/ 	.short	0x0028
        /*00d4*/ 	.byte	0x00, 0xf0, 0x11, 0x00


	//----- nvinfo : EIATTR_KPARAM_INFO
	.align		4
.L_717:
        /*00d8*/ 	.byte	0x04, 0x17
        /*00da*/ 	.short	(.L_719 - .L_718)
.L_718:
        /*00dc*/ 	.word	0x00000000
        /*00e0*/ 	.short	0x0007
        /*00e2*/ 	.short	0x0024
        /*00e4*/ 	.byte	0x00, 0xf0, 0x11, 0x00


	//----- nvinfo : EIATTR_KPARAM_INFO
	.align		4
.L_719:
        /*00e8*/ 	.byte	0x04, 0x17
        /*00ea*/ 	.short	(.L_721 - .L_720)
.L_720:
        /*00ec*/ 	.word	0x00000000
        /*00f0*/ 	.short	0x0006
        /*00f2*/ 	.short	0x0020
        /*00f4*/ 	.byte	0x00, 0xf0, 0x11, 0x00


	//----- nvinfo : EIATTR_KPARAM_INFO
	.align		4
.L_721:
        /*00f8*/ 	.byte	0x04, 0x17
        /*00fa*/ 	.short	(.L_723 - .L_722)
.L_722:
        /*00fc*/ 	.word	0x00000000
        /*0100*/ 	.short	0x0005
        /*0102*/ 	.short	0x001c
        /*0104*/ 	.byte	0x00, 0xf0, 0x11, 0x00


	//----- nvinfo : EIATTR_KPARAM_INFO
	.align		4
.L_723:
        /*0108*/ 	.byte	0x04, 0x17
        /*010a*/ 	.short	(.L_725 - .L_724)
.L_724:
        /*010c*/ 	.word	0x00000000
        /*0110*/ 	.short	0x0004
        /*0112*/ 	.short	0x0018
        /*0114*/ 	.byte	0x00, 0xf0, 0x11, 0x00


	//----- nvinfo : EIATTR_KPARAM_INFO
	.align		4
.L_725:
        /*0118*/ 	.byte	0x04, 0x17
        /*011a*/ 	.short	(.L_727 - .L_726)
.L_726:
        /*011c*/ 	.word	0x00000000
        /*0120*/ 	.short	0x0003
        /*0122*/ 	.short	0x0014
        /*0124*/ 	.byte	0x00, 0xf0, 0x11, 0x00


	//----- nvinfo : EIATTR_KPARAM_INFO
	.align		4
.L_727:
        /*0128*/ 	.byte	0x04, 0x17
        /*012a*/ 	.short	(.L_729 - .L_728)
.L_728:
        /*012c*/ 	.word	0x00000000
        /*0130*/ 	.short	0x0002
        /*0132*/ 	.short	0x0010
        /*0134*/ 	.byte	0x00, 0xf0, 0x11, 0x00


	//----- nvinfo : EIATTR_KPARAM_INFO
	.align		4
.L_729:
        /*0138*/ 	.byte	0x04, 0x17
        /*013a*/ 	.short	(.L_731 - .L_730)
.L_730:
        /*013c*/ 	.word	0x00000000
        /*0140*/ 	.short	0x0001
        /*0142*/ 	.short	0x0008
        /*0144*/ 	.byte	0x00, 0xf5, 0x21, 0x00


	//----- nvinfo : EIATTR_KPARAM_INFO
	.align		4
.L_731:
        /*0148*/ 	.byte	0x04, 0x17
        /*014a*/ 	.short	(.L_733 - .L_732)
.L_732:
        /*014c*/ 	.word	0x00000000
        /*0150*/ 	.short	0x0000
        /*0152*/ 	.short	0x0000
        /*0154*/ 	.byte	0x00, 0xf0, 0x21, 0x00


	//----- nvinfo : EIATTR_SPARSE_MMA_MASK
	.align		4
.L_733:
        /*0158*/ 	.byte	0x03, 0x50
        /*015a*/ 	.short	0x0000


	//----- nvinfo : EIATTR_MAXREG_COUNT
	.align		4
        /*015c*/ 	.byte	0x03, 0x1b
        /*015e*/ 	.short	0x0040


	//----- nvinfo : EIATTR_MERCURY_ISA_VERSION
	.align		4
        /*0160*/ 	.byte	0x03, 0x5f
        /*0162*/ 	.short	0x0101


	//----- nvinfo : EIATTR_VRC_CTA_INIT_COUNT
	.align		4
        /*0164*/ 	.byte	0x02, 0x4a
	.zero		1
	.zero		1


	//----- nvinfo : EIATTR_EXIT_INSTR_OFFSETS
	.align		4
        /*0168*/ 	.byte	0x04, 0x1c
        /*016a*/ 	.short	(.L_735 - .L_734)


	//   ....[0]....
.L_734:
        /*016c*/ 	.word	0x000000a0


	//   ....[1]....
        /*0170*/ 	.word	0x000000f0


	//   ....[2]....
        /*0174*/ 	.word	0x00002420


	//----- nvinfo : EIATTR_MAX_THREADS
	.align		4
.L_735:
        /*0178*/ 	.byte	0x04, 0x05
        /*017a*/ 	.short	(.L_737 - .L_736)
.L_736:
        /*017c*/ 	.word	0x00000400
        /*0180*/ 	.word	0x00000001
        /*0184*/ 	.word	0x00000001


	//----- nvinfo : EIATTR_CRS_STACK_SIZE
	.align		4
.L_737:
        /*0188*/ 	.byte	0x04, 0x1e
        /*018a*/ 	.short	(.L_739 - .L_738)
.L_738:
        /*018c*/ 	.word	0x00000000


	//----- nvinfo : EIATTR_CBANK_PARAM_SIZE
	.align		4
.L_739:
        /*0190*/ 	.byte	0x03, 0x19
        /*0192*/ 	.short	0x0060


	//----- nvinfo : EIATTR_PARAM_CBANK
	.align		4
        /*0194*/ 	.byte	0x04, 0x0a
        /*0196*/ 	.short	(.L_741 - .L_740)
	.align		4
.L_740:
        /*0198*/ 	.word	index@(.nv.constant0._ZN2at6native14vol2col_kernelIfEEvlPKT_iiiiiiiiiiiiiiiiiiPS2_)
        /*019c*/ 	.short	0x0380
        /*019e*/ 	.short	0x0060


	//----- nvinfo : EIATTR_SW_WAR
	.align		4
.L_741:
        /*01a0*/ 	.byte	0x04, 0x36
        /*01a2*/ 	.short	(.L_743 - .L_742)
.L_742:
        /*01a4*/ 	.word	0x00000008
.L_743:


//--------------------- .nv.info._ZN2at6native13col2im_kernelIddEEvlPKT_llllllllllllPS2_ --------------------------
	.section	.nv.info._ZN2at6native13col2im_kernelIddEEvlPKT_llllllllllllPS2_,"",@"SHT_CUDA_INFO"
	.sectionflags	@""
	.align	4


	//----- nvinfo : EIATTR_CUDA_API_VERSION
	.align		4
        /*0000*/ 	.byte	0x04, 0x37
        /*0002*/ 	.short	(.L_745 - .L_744)
.L_744:
        /*0004*/ 	.word	0x00000082


	//----- nvinfo : EIATTR_KPARAM_INFO
	.align		4
.L_745:
        /*0008*/ 	.byte	0x04, 0x17
        /*000a*/ 	.short	(.L_747 - .L_746)
.L_746:
        /*000c*/ 	.word	0x00000000
        /*0010*/ 	.short	0x000e
        /*0012*/ 	.short	0x0070
        /*0014*/ 	.byte	0x00, 0xf5, 0x21, 0x00


	//----- nvinfo : EIATTR_KPARAM_INFO
	.align		4
.L_747:
        /*0018*/ 	.byte	0x04, 0x17
        /*001a*/ 	.short	(.L_749 - .L_748)
.L_748:
        /*001c*/ 	.word	0x00000000
        /*0020*/ 	.short	0x000d
        /*0022*/ 	.short	0x0068
        /*0024*/ 	.byte	0x00, 0xf0, 0x21, 0x00


	//----- nvinfo : EIATTR_KPARAM_INFO
	.align		4
.L_749:
        /*0028*/ 	.byte	0x04, 0x17
        /*002a*/ 	.short	(.L_751 - .L_750)
.L_750:
        /*002c*/ 	.word	0x00000000
        /*0030*/ 	.short	0x000c
        /*0032*/ 	.short	0x0060
        /*0034*/ 	.byte	0x00, 0xf0, 0x21, 0x00


	//----- nvinfo : EIATTR_KPARAM_INFO
	.align		4
.L_751:
        /*0038*/ 	.byte	0x04, 0x17
        /*003a*/ 	.short	(.L_753 - .L_752)
.L_752:
        /*003c*/ 	.word	0x00000000
        /*0040*/ 	.short	0x000b
        /*0042*/ 	.short	0x0058
        /*0044*/ 	.byte	0x00, 0xf0, 0x21, 0x00


	//----- nvinfo : EIATTR_KPARAM_INFO
	.align		4
.L_753:
        /*0048*/ 	.byte	0x04, 0x17
        /*004a*/ 	.short	(.L_755 - .L_754)
.L_754:
        /*004c*/ 	.word	0x00000000
        /*0050*/ 	.short	0x000a
        /*0052*/ 	.short	0x0050
        /*0054*/ 	.byte	0x00, 0xf0, 0x21, 0x00


	//----- nvinfo : EIATTR_KPARAM_INFO
	.align		4
.L_755:
        /*0058*/ 	.byte	0x04, 0x17
        /*005a*/ 	.short	(.L_757 - .L_756)
.L_756:
        /*005c*/ 	.word	0x00000000
        /*0060*/ 	.short	0x0009
        /*0062*/ 	.short	0x0048
        /*0064*/ 	.byte	0x00, 0xf0, 0x21, 0x00


	//----- nvinfo : EIATTR_KPARAM_INFO
	.align		4
.L_757:
        /*0068*/ 	.byte	0x04, 0x17
        /*006a*/ 	.short	(.L_759 - .L_758)
.L_758:
        /*006c*/ 	.word	0x00000000
        /*0070*/ 	.short	0x0008
        /*0072*/ 	.short	0x0040
        /*0074*/ 	.byte	0x00, 0xf0, 0x21, 0x00


	//----- nvinfo : EIATTR_KPARAM_INFO
	.align		4
.L_759:
        /*0078*/ 	.byte	0x04, 0x17
        /*007a*/ 	.short	(.L_761 - .L_760)
.L_760:
        /*007c*/ 	.word	0x00000000
        /*0080*/ 	.short	0x0007
        /*0082*/ 	.short	0x0038
        /*0084*/ 	.byte	0x00, 0xf0, 0x21, 0x00


	//----- nvinfo : EIATTR_KPARAM_INFO
	.align		4
.L_761:
        /*0088*/ 	.byte	0x04, 0x17
        /*008a*/ 	.short	(.L_763 - .L_762)
.L_762:
        /*008c*/ 	.word	0x00000000
        /*0090*/ 	.short	0x0006
        /*0092*/ 	.short	0x0030
        /*0094*/ 	.byte	0x00, 0xf0, 0x21, 0x00


	//----- nvinfo : EIATTR_KPARAM_INFO
	.align		4
.L_763:
        /*0098*/ 	.byte	0x04, 0x17
        /*009a*/ 	.short	(.L_765 - .L_764)
.L_764:
        /*009c*/ 	.word	0x00000000
        /*00a0*/ 	.short	0x0005
        /*00a2*/ 	.short	0x0028
        /*00a4*/ 	.byte	0x00, 0xf0, 0x21, 0x00


	//----- nvinfo : EIATTR_KPARAM_INFO
	.align		4
.L_765:
        /*00a8*/ 	.byte	0x04, 0x17
        /*00aa*/ 	.short	(.L_767 - .L_766)
.L_766:
        /*00ac*/ 	.word	0x00000000
        /*00b0*/ 	.short	0x0004
        /*00b2*/ 	.short	0x0020
        /*00b4*/ 	.byte	0x00, 0xf0, 0x21, 0x00


	//----- nvinfo : EIATTR_KPARAM_INFO
	.align		4
.L_767:
        /*00b8*/ 	.byte	0x04, 0x17
        /*00ba*/ 	.short	(.L_769 - .L_768)
.L_768:
        /*00bc*/ 	.word	0x00000000
        /*00c0*/ 	.short	0x0003
        /*00c2*/ 	.short	0x0018
        /*00c4*/ 	.byte	0x00, 0xf0, 0x21, 0x00


	//----- nvinfo : EIATTR_KPARAM_INFO
	.align		4
.L_769:
        /*00c8*/ 	.byte	0x04, 0x17
        /*00ca*/ 	.short	(.L_771 - .L_770)
.L_770:
        /*00cc*/ 	.word	0x00000000
        /*00d0*/ 	.short	0x0002
        /*00d2*/ 	.short	0x0010
        /*00d4*/ 	.byte	0x00, 0xf0, 0x21, 0x00


	//----- nvinfo : EIATTR_KPARAM_INFO
	.align		4
.L_771:
        /*00d8*/ 	.byte	0x04, 0x17
        /*00da*/ 	.short	(.L_773 - .L_772)
.L_772:
        /*00dc*/ 	.word	0x00000000
        /*00e0*/ 	.short	0x0001
        /*00e2*/ 	.short	0x0008
        /*00e4*/ 	.byte	0x00, 0xf5, 0x21, 0x00


	//----- nvinfo : EIATTR_KPARAM_INFO
	.align		4
.L_773:
        /*00e8*/ 	.byte	0x04, 0x17
        /*00ea*/ 	.short	(.L_775 - .L_774)
.L_774:
        /*00ec*/ 	.word	0x00000000
        /*00f0*/ 	.short	0x0000
        /*00f2*/ 	.short	0x0000
        /*00f4*/ 	.byte	0x00, 0xf0, 0x21, 0x00


	//----- nvinfo : EIATTR_SPARSE_MMA_MASK
	.align		4
.L_775:
        /*00f8*/ 	.byte	0x03, 0x50
        /*00fa*/ 	.short	0x0000


	//----- nvinfo : EIATTR_MAXREG_COUNT
	.align		4
        /*00fc*/ 	.byte	0x03, 0x1b
        /*00fe*/ 	.short	0x0080


	//----- nvinfo : EIATTR_ANNOTATIONS
	.align		4
        /*0100*/ 	.byte	0x04, 0x55
        /*0102*/ 	.short	(.L_777 - .L_776)


	//   ....[0]....
.L_776:
        /*0104*/ 	.word	0x00000001
        /*0108*/ 	.byte	0xc0, 0x00, 0x00, 0x00, 0x01, 0x00, 0x00, 0x00, 0xe0, 0x00, 0x00, 0x00, 0x01, 0x00, 0x00, 0x00
        /*0118*/ 	.byte	0x30, 0x01, 0x00, 0x00, 0x01, 0x00, 0x00, 0x00, 0x90, 0x03, 0x00, 0x00, 0x01, 0x00, 0x00, 0x00
        /*0128*/ 	.byte	0xa0, 0x06, 0x00, 0x00, 0x01, 0x00, 0x00, 0x00, 0x60, 0x15, 0x00, 0x00, 0x01, 0x00, 0x00, 0x00
        /*0138*/ 	.byte	0x80, 0x15, 0x00, 0x00, 0x01, 0x00, 0x00, 0x00, 0xc0, 0x5a, 0x00, 0x00, 0x01, 0x00, 0x00, 0x00
        /*0148*/ 	.byte	0xd0, 0x5a, 0x00, 0x00, 0x01, 0x00, 0x00, 0x00, 0x40, 0x5b, 0x00, 0x00, 0x01, 0x00, 0x00, 0x00
        /*0158*/ 	.byte	0x60, 0x5b, 0x00, 0x00, 0x01, 0x00, 0x00, 0x00, 0x20, 0x5c, 0x00, 0x00, 0x01, 0x00, 0x00, 0x00
        /*0168*/ 	.byte	0x40, 0x5c, 0x00, 0x00


	//----- nvinfo : EIATTR_MERCURY_ISA_VERSION
	.align		4
.L_777:
        /*016c*/ 	.byte	0x03, 0x5f
        /*016e*/ 	.short	0x0101


	//----- nvinfo : EIATTR_VRC_CTA_INIT_COUNT
	.align		4
        /*0170*/ 	.byte	0x02, 0x4a
	.zero		1
	.zero		1


	//----- nvinfo : EIATTR_EXIT_INSTR_OFFSETS
	.align		4
        /*0174*/ 	.byte	0x04, 0x1c
        /*0176*/ 	.short	(.L_779 - .L_778)


	//   ....[0]....
.L_778:
        /*0178*/ 	.word	0x000000a0


	//   ....[1]....
        /*017c*/ 	.word	0x00005c60


	//----- nvinfo : EIATTR_MAX_THREADS
	.align		4
.L_779:
        /*0180*/ 	.byte	0x04, 0x05
        /*0182*/ 	.short	(.L_781 - .L_780)
.L_780:
        /*0184*/ 	.word	0x00000200
        /*0188*/ 	.word	0x00000001
        /*018c*/ 	.word	0x00000001


	//----- nvinfo : EIATTR_CRS_STACK_SIZE
	.align		4
.L_781:
        /*0190*/ 	.byte	0x04, 0x1e
        /*0192*/ 	.short	(.L_783 - .L_782)
.L_782:
        /*0194*/ 	.word	0x00000000


	//----- nvinfo : EIATTR_CBANK_PARAM_SIZE
	.align		4
.L_783:
        /*0198*/ 	.byte	0x03, 0x19
        /*019a*/ 	.short	0x0078


	//----- nvinfo : EIATTR_PARAM_CBANK
	.align		4
        /*019c*/ 	.byte	0x04, 0x0a
        /*019e*/ 	.short	(.L_785 - .L_784)
	.align		4
.L_784:
        /*01a0*/ 	.word	index@(.nv.constant0._ZN2at6native13col2im_kernelIddEEvlPKT_llllllllllllPS2_)
        /*01a4*/ 	.short	0x0380
        /*01a6*/ 	.short	0x0078


	//----- nvinfo : EIATTR_SW_WAR
	.align		4
.L_785:
        /*01a8*/ 	.byte	0x04, 0x36
        /*01aa*/ 	.short	(.L_787 - .L_786)
.L_786:
        /*01ac*/ 	.word	0x00000008
.L_787:


//--------------------- .nv.info._ZN2at6native13vol2im_kernelIddEEvlPKT_jjjjjjjjjjjjjjjjjjjPS2_ --------------------------
	.section	.nv.info._ZN2at6native13vol2im_kernelIddEEvlPKT_jjjjjjjjjjjjjjjjjjjPS2_,"",@"SHT_CUDA_INFO"
	.sectionflags	@""
	.align	4


	//----- nvinfo : EIATTR_CUDA_API_VERSION
	.align		4
        /*0000*/ 	.byte	0x04, 0x37
        /*0002*/ 	.short	(.L_789 - .L_788)
.L_788:
        /*0004*/ 	.word	0x00000082


	//----- nvinfo : EIATTR_KPARAM_INFO
	.align		4
.L_789:
        /*0008*/ 	.byte	0x04, 0x17
        /*000a*/ 	.short	(.L_791 - .L_790)
.L_790:
        /*000c*/ 	.word	0x00000000
        /*0010*/ 	.short	0x0015
        /*0012*/ 	.short	0x0060
        /*0014*/ 	.byte	0x00, 0xf5, 0x21, 0x00


	//----- nvinfo : EIATTR_KPARAM_INFO
	.align		4
.L_791:
        /*0018*/ 	.byte	0x04, 0x17
        /*001a*/ 	.short	(.L_793 - .L_792)
.L_792:
        /*001c*/ 	.word	0x00000000
        /*0020*/ 	.short	0x0014
        /*0022*/ 	.short	0x0058
        /*0024*/ 	.byte	0x00, 0xf0, 0x11, 0x00


	//----- nvinfo : EIATTR_KPARAM_INFO
	.align		4
.L_793:
        /*0028*/ 	.byte	0x04, 0x17
        /*002a*/ 	.short	(.L_795 - .L_794)
.L_794:
        /*002c*/ 	.word	0x00000000
        /*0030*/ 	.short	0x0013
        /*0032*/ 	.short	0x0054
        /*0034*/ 	.byte	0x00, 0xf0, 0x11, 0x00


	//----- nvinfo : EIATTR_KPARAM_INFO
	.align		4
.L_795:
        /*0038*/ 	.byte	0x04, 0x17
        /*003a*/ 	.short	(.L_797 - .L_796)
.L_796:
        /*003c*/ 	.word	0x00000000
        /*0040*/ 	.short	0x0012
        /*0042*/ 	.short	0x0050
        /*0044*/ 	.byte	0x00, 0xf0, 0x11, 0x00


	//----- nvinfo : EIATTR_KPARAM_INFO
	.align		4
.L_797:
        /*0048*/ 	.byte	0x04, 0x17
        /*004a*/ 	.short	(.L_799 - .L_798)
.L_798:
        /*004c*/ 	.word	0x00000000
        /*0050*/ 	.short	0x0011
        /*0052*/ 	.short	0x004c
        /*0054*/ 	.byte	0x00, 0xf0, 0x11, 0x00


	//----- nvinfo : EIATTR_KPARAM_INFO
	.align		4
.L_799:
        /*0058*/ 	.byte	0x04, 0x17
        /*005a*/ 	.short	(.L_801 - .L_800)
.L_800:
        /*005c*/ 	.word	0x00000000
        /*0060*/ 	.short	0x0010
        /*0062*/ 	.short	0x0048
        /*0064*/ 	.byte	0x00, 0xf0, 0x11, 0x00


	//----- nvinfo : EIATTR_KPARAM_INFO
	.align		4
.L_801:
        /*0068*/ 	.byte	0x04, 0x17
        /*006a*/ 	.short	(.L_803 - .L_802)
.L_802:
        /*006c*/ 	.word	0x00000000
        /*0070*/ 	.short	0x000f
        /*0072*/ 	.short	0x0044
        /*0074*/ 	.byte	0x00, 0xf0, 0x11, 0x00


	//----- nvinfo : EIATTR_KPARAM_INFO
	.align		4
.L_803:
        /*0078*/ 	.byte	0x04, 0x17
        /*007a*/ 	.short	(.L_805 - .L_804)
.L_804:
        /*007c*/ 	.word	0x00000000
        /*0080*/ 	.short	0x000e
        /*0082*/ 	.short	0x0040
        /*0084*/ 	.byte	0x00, 0xf0, 0x11, 0x00


	//----- nvinfo : EIATTR_KPARAM_INFO
	.align		4
.L_805:
        /*0088*/ 	.byte	0x04, 0x17
        /*008a*/ 	.short	(.L_807 - .L_806)
.L_806:
        /*008c*/ 	.word	0x00000000
        /*0090*/ 	.short	0x000d
        /*0092*/ 	.short	0x003c
        /*0094*/ 	.byte	0x00, 0xf0, 0x11, 0x00


	//----- nvinfo : EIATTR_KPARAM_INFO
	.align		4
.L_807:
        /*0098*/ 	.byte	0x04, 0x17
        /*009a*/ 	.short	(.L_809 - .L_808)
.L_808:
        /*009c*/ 	.word	0x00000000
        /*00a0*/ 	.short	0x000c
        /*00a2*/ 	.short	0x0038
        /*00a4*/ 	.byte	0x00, 0xf0, 0x11, 0x00


	//----- nvinfo : EIATTR_KPARAM_INFO
	.align		4
.L_809:
        /*00a8*/ 	.byte	0x04, 0x17
        /*00aa*/ 	.short	(.L_811 - .L_810)
.L_810:
        /*00ac*/ 	.word	0x00000000
        /*00b0*/ 	.short	0x000b
        /*00b2*/ 	.short	0x0034
        /*00b4*/ 	.byte	0x00, 0xf0, 0x11, 0x00


	//----- nvinfo : EIATTR_KPARAM_INFO
	.align		4
.L_811:
        /*00b8*/ 	.byte	0x04, 0x17
        /*00ba*/ 	.short	(.L_813 - .L_812)
.L_812:
        /*00bc*/ 	.word	0x00000000
        /*00c0*/ 	.short	0x000a
        /*00c2*/ 	.short	0x0030
        /*00c4*/ 	.byte	0x00, 0xf0, 0x11, 0x00


	//----- nvinfo : EIATTR_KPARAM_INFO
	.align		4
.L_813:
        /*00c8*/ 	.byte	0x04, 0x17
        /*00ca*/ 	.short	(.L_815 - .L_814)
.L_814:
        /*00cc*/ 	.word	0x00000000
        /*00d0*/ 	.short	0x0009
        /*00d2*/ 	.short	0x002c
        /*00d4*/ 	.byte	0x00, 0xf0, 0x11, 0x00


	//----- nvinfo : EIATTR_KPARAM_INFO
	.align		4
.L_815:
        /*00d8*/ 	.byte	0x04, 0x17
        /*00da*/ 	.short	(.L_817 - .L_816)
.L_816:
        /*00dc*/ 	.word	0x00000000
        /*00e0*/ 	.short	0x0008
        /*00e2*/ 	.short	0x0028
        /*00e4*/ 	.byte	0x00, 0xf0, 0x11, 0x00


	//----- nvinfo : EIATTR_KPARAM_INFO
	.align		4
.L_817:
        /*00e8*/ 	.byte	0x04, 0x17
        /*00ea*/ 	.short	(.L_819 - .L_818)
.L_818:
        /*00ec*/ 	.word	0x00000000
        /*00f0*/ 	.short	0x0007
        /*00f2*/ 	.short	0x0024
        /*00f4*/ 	.byte	0x00, 0xf0, 0x11, 0x00


	//----- nvinfo : EIATTR_KPARAM_INFO
	.align		4
.L_819:
        /*00f8*/ 	.byte	0x04, 0x17
        /*00fa*/ 	.short	(.L_821 - .L_820)
.L_820:
        /*00fc*/ 	.word	0x00000000
        /*0100*/ 	.short	0x0006
        /*0102*/ 	.short	0x0020
        /*0104*/ 	.byte	0x00, 0xf0, 0x11, 0x00


	//----- nvinfo : EIATTR_KPARAM_INFO
	.align		4
.L_821:
        /*0108*/ 	.byte	0x04, 0x17
        /*010a*/ 	.short	(.L_823 - .L_822)
.L_822:
        /*010c*/ 	.word	0x00000000
        /*0110*/ 	.short	0x0005
        /*0112*/ 	.short	0x001c
        /*0114*/ 	.byte	0x00, 0xf0, 0x11, 0x00


	//----- nvinfo : EIATTR_KPARAM_INFO
	.align		4
.L_823:
        /*0118*/ 	.byte	0x04, 0x17
        /*011a*/ 	.short	(.L_825 - .L_824)
.L_824:
        /*011c*/ 	.word	0x00000000
        /*0120*/ 	.short	0x0004
        /*0122*/ 	.short	0x0018
        /*0124*/ 	.byte	0x00, 0xf0, 0x11, 0x00


	//----- nvinfo : EIATTR_KPARAM_INFO
	.align		4
.L_825:
        /*0128*/ 	.byte	0x04, 0x17
        /*012a*/ 	.short	(.L_827 - .L_826)
.L_826:
        /*012c*/ 	.word	0x00000000
        /*0130*/ 	.short	0x0003
        /*0132*/ 	.short	0x0014
        /*0134*/ 	.byte	0x00, 0xf0, 0x11, 0x00


	//----- nvinfo : EIATTR_KPARAM_INFO
	.align		4
.L_827:
        /*0138*/ 	.byte	0x04, 0x17
        /*013a*/ 	.short	(.L_829 - .L_828)
.L_828:
        /*013c*/ 	.word	0x00000000
        /*0140*/ 	.short	0x0002
        /*0142*/ 	.short	0x0010
        /*0144*/ 	.byte	0x00, 0xf0, 0x11, 0x00


	//----- nvinfo : EIATTR_KPARAM_INFO
	.align		4
.L_829:
        /*0148*/ 	.byte	0x04, 0x17
        /*014a*/ 	.short	(.L_831 - .L_830)
.L_830:
        /*014c*/ 	.word	0x00000000
        /*0150*/ 	.short	0x0001
        /*0152*/ 	.short	0x0008
        /*0154*/ 	.byte	0x00, 0xf5, 0x21, 0x00


	//----- nvinfo : EIATTR_KPARAM_INFO
	.align		4
.L_831:
        /*0158*/ 	.byte	0x04, 0x17
        /*015a*/ 	.short	(.L_833 - .L_832)
.L_832:
        /*015c*/ 	.word	0x00000000
        /*0160*/ 	.short	0x0000
        /*0162*/ 	.short	0x0000
        /*0164*/ 	.byte	0x00, 0xf0, 0x21, 0x00


	//----- nvinfo : EIATTR_SPARSE_MMA_MASK
	.align		4
.L_833:
        /*0168*/ 	.byte	0x03, 0x50
        /*016a*/ 	.short	0x0000


	//----- nvinfo : EIATTR_MAXREG_COUNT
	.align		4
        /*016c*/ 	.byte	0x03, 0x1b
        /*016e*/ 	.short	0x00ff


	//----- nvinfo : EIATTR_MERCURY_ISA_VERSION
	.align		4
        /*0170*/ 	.byte	0x03, 0x5f
        /*0172*/ 	.short	0x0101


	//----- nvinfo : EIATTR_VRC_CTA_INIT_COUNT
	.align		4
        /*0174*/ 	.byte	0x02, 0x4a
	.zero		1
	.zero		1


	//----- nvinfo : EIATTR_EXIT_INSTR_OFFSETS
	.align		4
        /*0178*/ 	.byte	0x04, 0x1c
        /*017a*/ 	.short	(.L_835 - .L_834)


	//   ....[0]....
.L_834:
        /*017c*/ 	.word	0x00000090


	//   ....[1]....
        /*0180*/ 	.word	0x000027d0


	//----- nvinfo : EIATTR_CRS_STACK_SIZE
	.align		4
.L_835:
        /*0184*/ 	.byte	0x04, 0x1e
        /*0186*/ 	.short	(.L_837 - .L_836)
.L_836:
        /*0188*/ 	.word	0x00000000


	//----- nvinfo : EIATTR_CBANK_PARAM_SIZE
	.align		4
.L_837:
        /*018c*/ 	.byte	0x03, 0x19
        /*018e*/ 	.short	0x0068


	//----- nvinfo : EIATTR_PARAM_CBANK
	.align		4
        /*0190*/ 	.byte	0x04, 0x0a
        /*0192*/ 	.short	(.L_839 - .L_838)
	.align		4
.L_838:
        /*0194*/ 	.word	index@(.nv.constant0._ZN2at6native13vol2im_kernelIddEEvlPKT_jjjjjjjjjjjjjjjjjjjPS2_)
        /*0198*/ 	.short	0x0380
        /*019a*/ 	.short	0x0068


	//----- nvinfo : EIATTR_SW_WAR
	.align		4
.L_839:
        /*019c*/ 	.byte	0x04, 0x36
        /*019e*/ 	.short	(.L_841 - .L_840)
.L_840:
        /*01a0*/ 	.word	0x00000008
.L_841:


//--------------------- .nv.info._ZN2at6native13im2col_kernelIdEEvlPKT_llllllllllllPS2_ --------------------------
	.section	.nv.info._ZN2at6native13im2col_kernelIdEEvlPKT_llllllllllllPS2_,"",@"SHT_CUDA_INFO"
	.sectionflags	@""
	.align	4


	//----- nvinfo : EIATTR_CUDA_API_VERSION
	.align		4
        /*0000*/ 	.byte	0x04, 0x37
        /*0002*/ 	.short	(.L_843 - .L_842)
.L_842:
        /*0004*/ 	.word	0x00000082


	//----- nvinfo : EIATTR_KPARAM_INFO
	.align		4
.L_843:
        /*0008*/ 	.byte	0x04, 0x17
        /*000a*/ 	.short	(.L_845 - .L_844)
.L_844:
        /*000c*/ 	.word	0x00000000
        /*0010*/ 	.short	0x000e
        /*0012*/ 	.short	0x0070
        /*0014*/ 	.byte	0x00, 0xf5, 0x21, 0x00


	//----- nvinfo : EIATTR_KPARAM_INFO
	.align		4
.L_845:
        /*0018*/ 	.byte	0x04, 0x17
        /*001a*/ 	.short	(.L_847 - .L_846)
.L_846:
        /*001c*/ 	.word	0x00000000
        /*0020*/ 	.short	0x000d
        /*0022*/ 	.short	0x0068
        /*0024*/ 	.byte	0x00, 0xf0, 0x21, 0x00


	//----- nvinfo : EIATTR_KPARAM_INFO
	.align		4
.L_847:
        /*0028*/ 	.byte	0x04, 0x17
        /*002a*/ 	.short	(.L_849 - .L_848)
.L_848:
        /*002c*/ 	.word	0x00000000
        /*0030*/ 	.short	0x000c
        /*0032*/ 	.short	0x0060
        /*0034*/ 	.byte	0x00, 0xf0, 0x21, 0x00


	//----- nvinfo : EIATTR_KPARAM_INFO
	.align		4
.L_849:
        /*0038*/ 	.byte	0x04, 0x17
        /*003a*/ 	.short	(.L_851 - .L_850)
.L_850:
        /*003c*/ 	.word	0x00000000
        /*0040*/ 	.short	0x000b
        /*0042*/ 	.short	0x0058
        /*0044*/ 	.byte	0x00, 0xf0, 0x21, 0x00


	//----- nvinfo : EIATTR_KPARAM_INFO
	.align		4
.L_851:
        /*0048*/ 	.byte	0x04, 0x17
        /*004a*/ 	.short	(.L_853 - .L_852)
.L_852:
        /*004c*/ 	.word	0x00000000
        /*0050*/ 	.short	0x000a
        /*0052*/ 	.short	0x0050
        /*0054*/ 	.byte	0x00, 0xf0, 0x21, 0x00


	//----- nvinfo : EIATTR_KPARAM_INFO
	.align		4
.L_853:
        /*0058*/ 	.byte	0x04, 0x17
        /*005a*/ 	.short	(.L_855 - .L_854)
.L_854:
        /*005c*/ 	.word	0x00000000
        /*0060*/ 	.short	0x0009
        /*0062*/ 	.short	0x0048
        /*0064*/ 	.byte	0x00, 0xf0, 0x21, 0x00


	//----- nvinfo : EIATTR_KPARAM_INFO
	.align		4
.L_855:
        /*0068*/ 	.byte	0x04, 0x17
        /*006a*/ 	.short	(.L_857 - .L_856)
.L_856:
        /*006c*/ 	.word	0x00000000
        /*0070*/ 	.short	0x0008
        /*0072*/ 	.short	0x0040
        /*0074*/ 	.byte	0x00, 0xf0, 0x21, 0x00


	//----- nvinfo : EIATTR_KPARAM_INFO
	.align		4
.L_857:
        /*0078*/ 	.byte	0x04, 0x17
        /*007a*/ 	.short	(.L_859 - .L_858)
.L_858:
        /*007c*/ 	.word	0x00000000
        /*0080*/ 	.short	0x0007
        /*0082*/ 	.short	0x0038
        /*0084*/ 	.byte	0x00, 0xf0, 0x21, 0x00


	//----- nvinfo : EIATTR_KPARAM_INFO
	.align		4
.L_859:
        /*0088*/ 	.byte	0x04, 0x17
        /*008a*/ 	.short	(.L_861 - .L_860)
.L_860:
        /*008c*/ 	.word	0x00000000
        /*0090*/ 	.short	0x0006
        /*0092*/ 	.short	0x0030
        /*0094*/ 	.byte	0x00, 0xf0, 0x21, 0x00


	//----- nvinfo : EIATTR_KPARAM_INFO
	.align		4
.L_861:
        /*0098*/ 	.byte	0x04, 0x17
        /*009a*/ 	.short	(.L_863 - .L_862)
.L_862:
        /*009c*/ 	.word	0x00000000
        /*00a0*/ 	.short	0x0005
        /*00a2*/ 	.short	0x0028
        /*00a4*/ 	.byte	0x00, 0xf0, 0x21, 0x00


	//----- nvinfo : EIATTR_KPARAM_INFO
	.align		4
.L_863:
        /*00a8*/ 	.byte	0x04, 0x17
        /*00aa*/ 	.short	(.L_865 - .L_864)
.L_864:
        /*00ac*/ 	.word	0x00000000
        /*00b0*/ 	.short	0x0004
        /*00b2*/ 	.short	0x0020
        /*00b4*/ 	.byte	0x00, 0xf0, 0x21, 0x00


	//----- nvinfo : EIATTR_KPARAM_INFO
	.align		4
.L_865:
        /*00b8*/ 	.byte	0x04, 0x17
        /*00ba*/ 	.short	(.L_867 - .L_866)
.L_866:
        /*00bc*/ 	.word	0x00000000
        /*00c0*/ 	.short	0x0003
        /*00c2*/ 	.short	0x0018
        /*00c4*/ 	.byte	0x00, 0xf0, 0x21, 0x00


	//----- nvinfo : EIATTR_KPARAM_INFO
	.align		4
.L_867:
        /*00c8*/ 	.byte	0x04, 0x17
        /*00ca*/ 	.short	(.L_869 - .L_868)
.L_868:
        /*00cc*/ 	.word	0x00000000
        /*00d0*/ 	.short	0x0002
        /*00d2*/ 	.short	0x0010
        /*00d4*/ 	.byte	0x00, 0xf0, 0x21, 0x00


	//----- nvinfo : EIATTR_KPARAM_INFO
	.align		4
.L_869:
        /*00d8*/ 	.byte	0x04, 0x17
        /*00da*/ 	.short	(.L_871 - .L_870)
.L_870:
        /*00dc*/ 	.word	0x00000000
        /*00e0*/ 	.short	0x0001
        /*00e2*/ 	.short	0x0008
        /*00e4*/ 	.byte	0x00, 0xf5, 0x21, 0x00


	//----- nvinfo : EIATTR_KPARAM_INFO
	.align		4
.L_871:
        /*00e8*/ 	.byte	0x04, 0x17
        /*00ea*/ 	.short	(.L_873 - .L_872)
.L_872:
        /*00ec*/ 	.word	0x00000000
        /*00f0*/ 	.short	0x0000
        /*00f2*/ 	.short	0x0000
        /*00f4*/ 	.byte	0x00, 0xf0, 0x21, 0x00


	//----- nvinfo : EIATTR_SPARSE_MMA_MASK
	.align		4
.L_873:
        /*00f8*/ 	.byte	0x03, 0x50
        /*00fa*/ 	.short	0x0000


	//----- nvinfo : EIATTR_MAXREG_COUNT
	.align		4
        /*00fc*/ 	.byte	0x03, 0x1b
        /*00fe*/ 	.short	0x0040


	//----- nvinfo : EIATTR_ANNOTATIONS
	.align		4
        /*0100*/ 	.byte	0x04, 0x55
        /*0102*/ 	.short	(.L_875 - .L_874)


	//   ....[0]....
.L_874:
        /* <DEDUP_REMOVED lines=12> */


	//----- nvinfo : EIATTR_MERCURY_ISA_VERSION
	.align		4
.L_875:
        /*01b4*/ 	.byte	0x03, 0x5f
        /*01b6*/ 	.short	0x0101


	//----- nvinfo : EIATTR_VRC_CTA_INIT_COUNT
	.align		4
        /*01b8*/ 	.byte	0x02, 0x4a
	.zero		1
	.zero		1


	//----- nvinfo : EIATTR_EXIT_INSTR_OFFSETS
	.align		4
        /*01bc*/ 	.byte	0x04, 0x1c
        /*01be*/ 	.short	(.L_877 - .L_876)


	//   ....[0]....
.L_876:
        /*01c0*/ 	.word	0x000000a0


	//   ....[1]....
        /*01c4*/ 	.word	0x00000130


	//   ....[2]....
        /*01c8*/ 	.word	0x00002ba0


	//----- nvinfo : EIATTR_MAX_THREADS
	.align		4
.L_877:
        /*01cc*/ 	.byte	0x04, 0x05
        /*01ce*/ 	.short	(.L_879 - .L_878)
.L_878:
        /*01d0*/ 	.word	0x00000400
        /*01d4*/ 	.word	0x00000001
        /*01d8*/ 	.word	0x00000001


	//----- nvinfo : EIATTR_CRS_STACK_SIZE
	.align		4
.L_879:
        /*01dc*/ 	.byte	0x04, 0x1e
        /*01de*/ 	.short	(.L_881 - .L_880)
.L_880:
        /*01e0*/ 	.word	0x00000000


	//----- nvinfo : EIATTR_CBANK_PARAM_SIZE
	.align		4
.L_881:
        /*01e4*/ 	.byte	0x03, 0x19
        /*01e6*/ 	.short	0x0078


	//----- nvinfo : EIATTR_PARAM_CBANK
	.align		4
        /*01e8*/ 	.byte	0x04, 0x0a
        /*01ea*/ 	.short	(.L_883 - .L_882)
	.align		4
.L_882:
        /*01ec*/ 	.word	index@(.nv.constant0._ZN2at6native13im2col_kernelIdEEvlPKT_llllllllllllPS2_)
        /*01f0*/ 	.short	0x0380
        /*01f2*/ 	.short	0x0078


	//----- nvinfo : EIATTR_SW_WAR
	.align		4
.L_883:
        /*01f4*/ 	.byte	0x04, 0x36
        /*01f6*/ 	.short	(.L_885 - .L_884)
.L_884:
        /*01f8*/ 	.word	0x00000008
.L_885:


//--------------------- .nv.info._ZN2at6native14vol2col_kernelIdEEvlPKT_iiiiiiiiiiiiiiiiiiPS2_ --------------------------
	.section	.nv.info._ZN2at6native14vol2col_kernelIdEEvlPKT_iiiiiiiiiiiiiiiiiiPS2_,"",@"SHT_CUDA_INFO"
	.sectionflags	@""
	.align	4


	//----- nvinfo : EIATTR_CUDA_API_VERSION
	.align		4
        /*0000*/ 	.byte	0x04, 0x37
        /*0002*/ 	.short	(.L_887 - .L_886)
.L_886:
        /*0004*/ 	.word	0x00000082


	//----- nvinfo : EIATTR_KPARAM_INFO
	.align		4
.L_887:
        /*0008*/ 	.byte	0x04, 0x17
        /*000a*/ 	.short	(.L_889 - .L_888)
.L_888:
        /*000c*/ 	.word	0x00000000
        /*0010*/ 	.short	0x0014
        /*0012*/ 	.short	0x0058
        /*0014*/ 	.byte	0x00, 0xf5, 0x21, 0x00


	//----- nvinfo : EIATTR_KPARAM_INFO
	.align		4
.L_889:
        /*0018*/ 	.byte	0x04, 0x17
        /*001a*/ 	.short	(.L_891 - .L_890)
.L_890:
        /*001c*/ 	.word	0x00000000
        /*0020*/ 	.short	0x0013
        /*0022*/ 	.short	0x0054
        /*0024*/ 	.byte	0x00, 0xf0, 0x11, 0x00


	//----- nvinfo : EIATTR_KPARAM_INFO
	.align		4
.L_891:
        /*0028*/ 	.byte	0x04, 0x17
        /*002a*/ 	.short	(.L_893 - .L_892)
.L_892:
        /*002c*/ 	.word	0x00000000
        /*0030*/ 	.short	0x0012
        /*0032*/ 	.short	0x0050
        /*0034*/ 	.byte	0x00, 0xf0, 0x11, 0x00


	//----- nvinfo : EIATTR_KPARAM_INFO
	.align		4
.L_893:
        /*0038*/ 	.byte	0x04, 0x17
        /*003a*/ 	.short	(.L_895 - .L_894)
.L_894:
        /*003c*/ 	.word	0x00000000
        /*0040*/ 	.short	0x0011
        /*0042*/ 	.short	0x004c
        /*0044*/ 	.byte	0x00, 0xf0, 0x11, 0x00


	//----- nvinfo : EIATTR_KPARAM_INFO
	.align		4
.L_895:
        /*0048*/ 	.byte	0x04, 0x17
        /*004a*/ 	.short	(.L_897 - .L_896)
.L_896:
        /*004c*/ 	.word	0x00000000
        /*0050*/ 	.short	0x0010
        /*0052*/ 	.short	0x0048
        /*0054*/ 	.byte	0x00, 0xf0, 0x11, 0x00


	//----- nvinfo : EIATTR_KPARAM_INFO
	.align		4
.L_897:
        /*0058*/ 	.byte	0x04, 0x17
        /*005a*/ 	.short	(.L_899 - .L_898)
.L_898:
        /*005c*/ 	.word	0x00000000
        /*0060*/ 	.short	0x000f
        /*0062*/ 	.short	0x0044
        /*0064*/ 	.byte	0x00, 0xf0, 0x11, 0x00


	//----- nvinfo : EIATTR_KPARAM_INFO
	.align		4
.L_899:
        /*0068*/ 	.byte	0x04, 0x17
        /*006a*/ 	.short	(.L_901 - .L_900)
.L_900:
        /*006c*/ 	.word	0x00000000
        /*0070*/ 	.short	0x000e
        /*0072*/ 	.short	0x0040
        /*0074*/ 	.byte	0x00, 0xf0, 0x11, 0x00


	//----- nvinfo : EIATTR_KPARAM_INFO
	.align		4
.L_901:
        /*0078*/ 	.byte	0x04, 0x17
        /*007a*/ 	.short	(.L_903 - .L_902)
.L_902:
        /*007c*/ 	.word	0x00000000
        /*0080*/ 	.short	0x000d
        /*0082*/ 	.short	0x003c
        /*0084*/ 	.byte	0x00, 0xf0, 0x11, 0x00


	//----- nvinfo : EIATTR_KPARAM_INFO
	.align		4
.L_903:
        /*0088*/ 	.byte	0x04, 0x17
        /*008a*/ 	.short	(.L_905 - .L_904)
.L_904:
        /*008c*/ 	.word	0x00000000
        /*0090*/ 	.short	0x000c
        /*0092*/ 	.short	0x0038
        /*0094*/ 	.byte	0x00, 0xf0, 0x11, 0x00


	//----- nvinfo : EIATTR_KPARAM_INFO
	.align		4
.L_905:
        /*0098*/ 	.byte	0x04, 0x17
        /*009a*/ 	.short	(.L_907 - .L_906)
.L_906:
        /*009c*/ 	.word	0x00000000
        /*00a0*/ 	.short	0x000b
        /*00a2*/ 	.short	0x0034
        /*00a4*/ 	.byte	0x00, 0xf0, 0x11, 0x00


	//----- nvinfo : EIATTR_KPARAM_INFO
	.align		4
.L_907:
        /*00a8*/ 	.byte	0x04, 0x17
        /*00aa*/ 	.short	(.L_909 - .L_908)
.L_908:
        /*00ac*/ 	.word	0x00000000
        /*00b0*/ 	.short	0x000a
        /*00b2*/ 	.short	0x0030
        /*00b4*/ 	.byte	0x00, 0xf0, 0x11, 0x00


	//----- nvinfo : EIATTR_KPARAM_INFO
	.align		4
.L_909:
        /*00b8*/ 	.byte	0x04, 0x17
        /*00ba*/ 	.short	(.L_911 - .L_910)
.L_910:
        /*00bc*/ 	.word	0x00000000
        /*00c0*/ 	.short	0x0009
        /*00c2*/ 	.short	0x002c
        /*00c4*/ 	.byte	0x00, 0xf0, 0x11, 0x00


	//----- nvinfo : EIATTR_KPARAM_INFO
	.align		4
.L_911:
        /*00c8*/ 	.byte	0x04, 0x17
        /*00ca*/ 	.short	(.L_913 - .L_912)
.L_912:
        /*00cc*/ 	.word	0x00000000
        /*00d0*/ 	.short	0x0008
        /*00d2*/ 	.short	0x0028
        /*00d4*/ 	.byte	0x00, 0xf0, 0x11, 0x00


	//----- nvinfo : EIATTR_KPARAM_INFO
	.align		4
.L_913:
        /*00d8*/ 	.byte	0x04, 0x17
        /*00da*/ 	.short	(.L_915 - .L_914)
.L_914:
        /*00dc*/ 	.word	0x00000000
        /*00e0*/ 	.short	0x0007
        /*00e2*/ 	.short	0x0024
        /*00e4*/ 	.byte	0x00, 0xf0, 0x11, 0x00


	//----- nvinfo : EIATTR_KPARAM_INFO
	.align		4
.L_915:
        /*00e8*/ 	.byte	0x04, 0x17
        /*00ea*/ 	.short	(.L_917 - .L_916)
.L_916:
        /*00ec*/ 	.word	0x00000000
        /*00f0*/ 	.short	0x0006
        /*00f2*/ 	.short	0x0020
        /*00f4*/ 	.byte	0x00, 0xf0, 0x11, 0x00


	//----- nvinfo : EIATTR_KPARAM_INFO
	.align		4
.L_917:
        /*00f8*/ 	.byte	0x04, 0x17
        /*00fa*/ 	.short	(.L_919 - .L_918)
.L_918:
        /*00fc*/ 	.word	0x00000000
        /*0100*/ 	.short	0x0005
        /*0102*/ 	.short	0x001c
        /*0104*/ 	.byte	0x00, 0xf0, 0x11, 0x00


	//----- nvinfo : EIATTR_KPARAM_INFO
	.align		4
.L_919:
        /*0108*/ 	.byte	0x04, 0x17
        /*010a*/ 	.short	(.L_921 - .L_920)
.L_920:
        /*010c*/ 	.word	0x00000000
        /*0110*/ 	.short	0x0004
        /*0112*/ 	.short	0x0018
        /*0114*/ 	.byte	0x00, 0xf0, 0x11, 0x00


	//----- nvinfo : EIATTR_KPARAM_INFO
	.align		4
.L_921:
        /*0118*/ 	.byte	0x04, 0x17
        /*011a*/ 	.short	(.L_923 - .L_922)
.L_922:
        /*011c*/ 	.word	0x00000000
        /*0120*/ 	.short	0x0003
        /*0122*/ 	.short	0x0014
        /*0124*/ 	.byte	0x00, 0xf0, 0x11, 0x00


	//----- nvinfo : EIATTR_KPARAM_INFO
	.align		4
.L_923:
        /*0128*/ 	.byte	0x04, 0x17
        /*012a*/ 	.short	(.L_925 - .L_924)
.L_924:
        /*012c*/ 	.word	0x00000000
        /*0130*/ 	.short	0x0002
        /*0132*/ 	.short	0x0010
        /*0134*/ 	.byte	0x00, 0xf0, 0x11, 0x00


	//----- nvinfo : EIATTR_KPARAM_INFO
	.align		4
.L_925:
        /*0138*/ 	.byte	0x04, 0x17
        /*013a*/ 	.short	(.L_927 - .L_926)
.L_926:
        /*013c*/ 	.word	0x00000000
        /*0140*/ 	.short	0x0001
        /*0142*/ 	.short	0x0008
        /*0144*/ 	.byte	0x00, 0xf5, 0x21, 0x00


	//----- nvinfo : EIATTR_KPARAM_INFO
	.align		4
.L_927:
        /*0148*/ 	.byte	0x04, 0x17
        /*014a*/ 	.short	(.L_929 - .L_928)
.L_928:
        /*014c*/ 	.word	0x00000000
        /*0150*/ 	.short	0x0000
        /*0152*/ 	.short	0x0000
        /*0154*/ 	.byte	0x00, 0xf0, 0x21, 0x00


	//----- nvinfo : EIATTR_SPARSE_MMA_MASK
	.align		4
.L_929:
        /*0158*/ 	.byte	0x03, 0x50
        /*015a*/ 	.short	0x0000


	//----- nvinfo : EIATTR_MAXREG_COUNT
	.align		4
        /*015c*/ 	.byte	0x03, 0x1b
        /*015e*/ 	.short	0x0040


	//----- nvinfo : EIATTR_MERCURY_ISA_VERSION
	.align		4
        /*0160*/ 	.byte	0x03, 0x5f
        /*0162*/ 	.short	0x0101


	//----- nvinfo : EIATTR_VRC_CTA_INIT_COUNT
	.align		4
        /*0164*/ 	.byte	0x02, 0x4a
	.zero		1
	.zero		1


	//----- nvinfo : EIATTR_EXIT_INSTR_OFFSETS
	.align		4
        /*0168*/ 	.byte	0x04, 0x1c
        /*016a*/ 	.short	(.L_931 - .L_930)


	//   ....[0]....
.L_930:
        /*016c*/ 	.word	0x00000090


	//   ....[1]....
        /*0170*/ 	.word	0x000000e0


	//   ....[2]....
        /*0174*/ 	.word	0x00002460


	//----- nvinfo : EIATTR_MAX_THREADS
	.align		4
.L_931:
        /*0178*/ 	.byte	0x04, 0x05
        /*017a*/ 	.short	(.L_933 - .L_932)
.L_932:
        /*017c*/ 	.word	0x00000400
        /*0180*/ 	.word	0x00000001
        /*0184*/ 	.word	0x00000001


	//----- nvinfo : EIATTR_CRS_STACK_SIZE
	.align		4
.L_933:
        /*0188*/ 	.byte	0x04, 0x1e
        /*018a*/ 	.short	(.L_935 - .L_934)
.L_934:
        /*018c*/ 	.word	0x00000000


	//----- nvinfo : EIATTR_CBANK_PARAM_SIZE
	.align		4
.L_935:
        /*0190*/ 	.byte	0x03, 0x19
        /*0192*/ 	.short	0x0060


	//----- nvinfo : EIATTR_PARAM_CBANK
	.align		4
        /*0194*/ 	.byte	0x04, 0x0a
        /*0196*/ 	.short	(.L_937 - .L_936)
	.align		4
.L_936:
        /*0198*/ 	.word	index@(.nv.constant0._ZN2at6native14vol2col_kernelIdEEvlPKT_iiiiiiiiiiiiiiiiiiPS2_)
        /*019c*/ 	.short	0x0380
        /*019e*/ 	.short	0x0060


	//----- nvinfo : EIATTR_SW_WAR
	.align		4
.L_937:
        /*01a0*/ 	.byte	0x04, 0x36
        /*01a2*/ 	.short	(.L_939 - .L_938)
.L_938:
        /*01a4*/ 	.word	0x00000008
.L_939:


//--------------------- .nv.callgraph             --------------------------
	.section	.nv.callgraph,"",@"SHT_CUDA_CALLGRAPH"
	.align	4
	.sectionentsize	8
	.align		4
        /*0000*/ 	.word	0x00000000
	.align		4
        /*0004*/ 	.word	0xffffffff
	.align		4
        /*0008*/ 	.word	0x00000000
	.align		4
        /*000c*/ 	.word	0xfffffffe
	.align		4
        /*0010*/ 	.word	0x00000000
	.align		4
        /*0014*/ 	.word	0xfffffffd
	.align		4
        /*0018*/ 	.word	0x00000000
	.align		4
        /*001c*/ 	.word	0xfffffffc


//--------------------- .nv.constant4             --------------------------
	.section	.nv.constant4,"a",@progbits
	.align	8
	.align		8
.nv.constant4:
        /*0000*/ 	.dword	_ZN57_INTERNAL_fc722a4f_26_NaiveDilatedConvolution_cu_8f80f47d4cuda3std3__45__cpo5beginE
	.align		8
        /*0008*/ 	.dword	_ZN57_INTERNAL_fc722a4f_26_NaiveDilatedConvolution_cu_8f80f47d4cuda3std3__45__cpo3endE
	.align		8
        /*0010*/ 	.dword	_ZN57_INTERNAL_fc722a4f_26_NaiveDilatedConvolution_cu_8f80f47d4cuda3std3__45__cpo6cbeginE
	.align		8
        /*0018*/ 	.dword	_ZN57_INTERNAL_fc722a4f_26_NaiveDilatedConvolution_cu_8f80f47d4cuda3std3__45__cpo4cendE
	.align		8
        /*0020*/ 	.dword	_ZN57_INTERNAL_fc722a4f_26_NaiveDilatedConvolution_cu_8f80f47d4cuda3std3__45__cpo6rbeginE
	.align		8
        /*0028*/ 	.dword	_ZN57_INTERNAL_fc722a4f_26_NaiveDilatedConvolution_cu_8f80f47d4cuda3std3__45__cpo4rendE
	.align		8
        /*0030*/ 	.dword	_ZN57_INTERNAL_fc722a4f_26_NaiveDilatedConvolution_cu_8f80f47d4cuda3std3__45__cpo7crbeginE
	.align		8
        /*0038*/ 	.dword	_ZN57_INTERNAL_fc722a4f_26_NaiveDilatedConvolution_cu_8f80f47d4cuda3std3__45__cpo5crendE
	.align		8
        /*0040*/ 	.dword	_ZN57_INTERNAL_fc722a4f_26_NaiveDilatedConvolution_cu_8f80f47d4cuda3std3__459_GLOBAL__N__fc722a4f_26_NaiveDilatedConvolution_cu_8f80f47d6ignoreE
	.align		8
        /*0048*/ 	.dword	_ZN57_INTERNAL_fc722a4f_26_NaiveDilatedConvolution_cu_8f80f47d4cuda3std3__419piecewise_constructE
	.align		8
        /*0050*/ 	.dword	_ZN57_INTERNAL_fc722a4f_26_NaiveDilatedConvolution_cu_8f80f47d4cuda3std3__48in_placeE
	.align		8
        /*0058*/ 	.dword	_ZN57_INTERNAL_fc722a4f_26_NaiveDilatedConvolution_cu_8f80f47d4cuda3std3__420unreachable_sentinelE
	.align		8
        /*0060*/ 	.dword	_ZN57_INTERNAL_fc722a4f_26_NaiveDilatedConvolution_cu_8f80f47d4cuda3std6ranges3__45__cpo4swapE
	.align		8
        /*0068*/ 	.dword	_ZN57_INTERNAL_fc722a4f_26_NaiveDilatedConvolution_cu_8f80f47d4cuda3std6ranges3__45__cpo9iter_moveE
	.align		8
        /*0070*/ 	.dword	_ZN57_INTERNAL_fc722a4f_26_NaiveDilatedConvolution_cu_8f80f47d4cuda3std6ranges3__45__cpo5beginE
	.align		8
        /*0078*/ 	.dword	_ZN57_INTERNAL_fc722a4f_26_NaiveDilatedConvolution_cu_8f80f47d4cuda3std6ranges3__45__cpo3endE
	.align		8
        /*0080*/ 	.dword	_ZN57_INTERNAL_fc722a4f_26_NaiveDilatedConvolution_cu_8f80f47d4cuda3std6ranges3__45__cpo6cbeginE
	.align		8
        /*0088*/ 	.dword	_ZN57_INTERNAL_fc722a4f_26_NaiveDilatedConvolution_cu_8f80f47d4cuda3std6ranges3__45__cpo4cendE
	.align		8
        /*0090*/ 	.dword	_ZN57_INTERNAL_fc722a4f_26_NaiveDilatedConvolution_cu_8f80f47d4cuda3std6ranges3__45__cpo7advanceE
	.align		8
        /*0098*/ 	.dword	_ZN57_INTERNAL_fc722a4f_26_NaiveDilatedConvolution_cu_8f80f47d4cuda3std6ranges3__45__cpo9iter_swapE
	.align		8
        /*00a0*/ 	.dword	_ZN57_INTERNAL_fc722a4f_26_NaiveDilatedConvolution_cu_8f80f47d4cuda3std6ranges3__45__cpo4nextE
	.align		8
        /*00a8*/ 	.dword	_ZN57_INTERNAL_fc722a4f_26_NaiveDilatedConvolution_cu_8f80f47d4cuda3std6ranges3__45__cpo4prevE
	.align		8
        /*00b0*/ 	.dword	_ZN57_INTERNAL_fc722a4f_26_NaiveDilatedConvolution_cu_8f80f47d4cuda3std6ranges3__45__cpo4dataE
	.align		8
        /*00b8*/ 	.dword	_ZN57_INTERNAL_fc722a4f_26_NaiveDilatedConvolution_cu_8f80f47d4cuda3std6ranges3__45__cpo5cdataE
	.align		8
        /*00c0*/ 	.dword	_ZN57_INTERNAL_fc722a4f_26_NaiveDilatedConvolution_cu_8f80f47d4cuda3std6ranges3__45__cpo4sizeE
	.align		8
        /*00c8*/ 	.dword	_ZN57_INTERNAL_fc722a4f_26_NaiveDilatedConvolution_cu_8f80f47d4cuda3std6ranges3__45__cpo5ssizeE
	.align		8
        /*00d0*/ 	.dword	_ZN57_INTERNAL_fc722a4f_26_NaiveDilatedConvolution_cu_8f80f47d4cuda3std6ranges3__45__cpo8distanceE
	.align		8
        /*00d8*/ 	.dword	_ZN57_INTERNAL_fc722a4f_26_NaiveDilatedConvolution_cu_8f80f47d6thrust24THRUST_300001_SM_1000_NS6system6detail10sequential3seqE


//--------------------- .text._ZN2at6native13col2im_kernelIN3c108BFloat16ES3_EEvlPKT_llllllllllllPS4_ --------------------------
	.section	.text._ZN2at6native13col2im_kernelIN3c108BFloat16ES3_EEvlPKT_llllllllllllPS4_,"ax",@progbits
	.align	128
        .global         _ZN2at6native13col2im_kernelIN3c108BFloat16ES3_EEvlPKT_llllllllllllPS4_
        .type           _ZN2at6native13col2im_kernelIN3c108BFloat16ES3_EEvlPKT_llllllllllllPS4_,@function
        .size           _ZN2at6native13col2im_kernelIN3c108BFloat16ES3_EEvlPKT_llllllllllllPS4_,(.L_x_705 - _ZN2at6native13col2im_kernelIN3c108BFloat16ES3_EEvlPKT_llllllllllllPS4_)
        .other          _ZN2at6native13col2im_kernelIN3c108BFloat16ES3_EEvlPKT_llllllllllllPS4_,@"STO_CUDA_ENTRY STV_DEFAULT"
_ZN2at6native13col2im_kernelIN3c108BFloat16ES3_EEvlPKT_llllllllllllPS4_:
.text._ZN2at6native13col2im_kernelIN3c108BFloat16ES3_EEvlPKT_llllllllllllPS4_:
[----:B------:R-:W0:Y:S01]  /*0000*/  LDC R1, c[0x0][0x37c] ;  /* 0x0000df00ff017b82 */ /* 0x000e220000000800 */
[----:B------:R-:W1:Y:S07]  /*0010*/  S2R R2, SR_TID.X ;  /* 0x0000000000027919 */ /* 0x000e6e0000002100 */
[----:B------:R-:W1:Y:S01]  /*0020*/  S2UR UR4, SR_CTAID.X ;  /* 0x00000000000479c3 */ /* 0x000e620000002500 */
[----:B------:R-:W2:Y:S01]  /*0030*/  LDCU.64 UR6, c[0x0][0x380] ;  /* 0x00007000ff0677ac */ /* 0x000ea20008000a00 */
[----:B------:R-:W-:-:S02]  /*0040*/  IMAD.MOV.U32 R3, RZ, RZ, RZ ;  /* 0x000000ffff037224 */ /* 0x000fc400078e00ff */
[----:B0-----:R-:W-:-:S04]  /*0050*/  VIADD R1, R1, 0xfffffff0 ;  /* 0xfffffff001017836 */ /* 0x001fc80000000000 */
[----:B------:R-:W1:Y:S02]  /*0060*/  LDC R5, c[0x0][0x360] ;  /* 0x0000d800ff057b82 */ /* 0x000e640000000800 */
[----:B-1----:R-:W-:-:S03]  /*0070*/  IMAD.WIDE.U32 R2, R5, UR4, R2 ;  /* 0x0000000405027c25 */ /* 0x002fc6000f8e0002 */
[----:B--2---:R-:W-:-:S04]  /*0080*/  ISETP.GE.U32.AND P0, PT, R2, UR6, PT ;  /* 0x0000000602007c0c */ /* 0x004fc8000bf06070 */
[----:B------:R-:W-:-:S13]  /*0090*/  ISETP.GE.AND.EX P0, PT, R3, UR7, PT, P0 ;  /* 0x0000000703007c0c */ /* 0x000fda000bf06300 */
[----:B------:R-:W-:Y:S05]  /*00a0*/  @P0 EXIT ;  /* 0x000000000000094d */ /* 0x000fea0003800000 */
[----:B------:R-:W0:Y:S01]  /*00b0*/  LDC.64 R38, c[0x0][0x3c8] ;  /* 0x0000f200ff267b82 */ /* 0x000e220000000a00 */
[----:B------:R1:W-:Y:S01]  /*00c0*/  STL [R1+0x4], R2 ;  /* 0x0000040201007387 */ /* 0x0003e20000100800 */
[----:B------:R-:W2:Y:S03]  /*00d0*/  LDCU.64 UR6, c[0x0][0x3e8] ;  /* 0x00007d00ff0677ac */ /* 0x000ea60008000a00 */
[----:B------:R1:W-:Y:S01]  /*00e0*/  STL [R1+0x8], R3 ;  /* 0x0000080301007387 */ /* 0x0003e20000100800 */
[----:B------:R-:W3:Y:S01]  /*00f0*/  LDCU.64 UR8, c[0x0][0x358] ;  /* 0x00006b00ff0877ac */ /* 0x000ee20008000a00 */
[----:B--2---:R-:W-:Y:S02]  /*0100*/  USHF.L.U64.HI UR4, UR6, 0x1, UR7 ;  /* 0x0000000106047899 */ /* 0x004fe40008010207 */
[----:B------:R-:W-:Y:S01]  /*0110*/  USHF.L.U32 UR5, UR6, 0x1, URZ ;  /* 0x0000000106057899 */ /* 0x000fe200080006ff */
[----:B01-3--:R-:W-:-:S11]  /*0120*/  SHF.L.U64.HI R47, R38, 0x2, R39 ;  /* 0x00000002262f7819 */ /* 0x00bfd60000010227 */
.L_x_111:
[----:B------:R-:W2:Y:S01]  /*0130*/  LDL R4, [R1+0x4] ;  /* 0x0000040001047983 */ /* 0x000ea20000100800 */
[----:B------:R-:W0:Y:S01]  /*0140*/  LDCU UR6, c[0x0][0x39c] ;  /* 0x00007380ff0677ac */ /* 0x000e220008000800 */
[----:B------:R-:W-:Y:S01]  /*0150*/  BSSY.RECONVERGENT B0, `(.L_x_0) ;  /* 0x000002e000007945 */ /* 0x000fe20003800200 */
[----:B--2---:R-:W-:-:S04]  /*0160*/  SHF.R.S32.HI R5, RZ, 0x1f, R4 ;  /* 0x0000001fff057819 */ /* 0x004fc80000011404 */
[----:B0-----:R-:W-:-:S04]  /*0170*/  LOP3.LUT R0, R5, UR6, RZ, 0xfc, !PT ;  /* 0x0000000605007c12 */ /* 0x001fc8000f8efcff */
[----:B------:R-:W-:-:S13]  /*0180*/  ISETP.NE.U32.AND P0, PT, R0, RZ, PT ;  /* 0x000000ff0000720c */ /* 0x000fda0003f05070 */
[----:B------:R-:W-:Y:S05]  /*0190*/  @P0 BRA `(.L_x_1) ;  /* 0x0000000000600947 */ /* 0x000fea0003800000 */
[----:B------:R-:W0:Y:S01]  /*01a0*/  LDCU UR6, c[0x0][0x398] ;  /* 0x00007300ff0677ac */ /* 0x000e220008000800 */
[----:B------:R-:W-:Y:S01]  /*01b0*/  HFMA2 R27, -RZ, RZ, 0, 0 ;  /* 0x00000000ff1b7431 */ /* 0x000fe200000001ff */
[----:B0-----:R-:W0:Y:S01]  /*01c0*/  I2F.U32.RP R0, UR6 ;  /* 0x0000000600007d06 */ /* 0x001e220008209000 */
[----:B------:R-:W-:-:S07]  /*01d0*/  ISETP.NE.U32.AND P2, PT, RZ, UR6, PT ;  /* 0x00000006ff007c0c */ /* 0x000fce000bf45070 */
[----:B0-----:R-:W0:Y:S02]  /*01e0*/  MUFU.RCP R0, R0 ;  /* 0x0000000000007308 */ /* 0x001e240000001000 */
[----:B0-----:R-:W-:-:S06]  /*01f0*/  IADD3 R2, PT, PT, R0, 0xffffffe, RZ ;  /* 0x0ffffffe00027810 */ /* 0x001fcc0007ffe0ff */
[----:B------:R0:W1:Y:S02]  /*0200*/  F2I.FTZ.U32.TRUNC.NTZ R3, R2 ;  /* 0x0000000200037305 */ /* 0x000064000021f000 */
[----:B0-----:R-:W-:Y:S02]  /*0210*/  IMAD.MOV.U32 R2, RZ, RZ, RZ ;  /* 0x000000ffff027224 */ /* 0x001fe400078e00ff */
[----:B-1----:R-:W-:-:S04]  /*0220*/  IMAD.MOV R7, RZ, RZ, -R3 ;  /* 0x000000ffff077224 */ /* 0x002fc800078e0a03 */
[----:B------:R-:W-:-:S04]  /*0230*/  IMAD R7, R7, UR6, RZ ;  /* 0x0000000607077c24 */ /* 0x000fc8000f8e02ff */
[----:B------:R-:W-:-:S06]  /*0240*/  IMAD.HI.U32 R3, R3, R7, R2 ;  /* 0x0000000703037227 */ /* 0x000fcc00078e0002 */
[----:B------:R-:W-:-:S05]  /*0250*/  IMAD.HI.U32 R26, R3, R4, RZ ;  /* 0x00000004031a7227 */ /* 0x000fca00078e00ff */
[----:B------:R-:W-:-:S05]  /*0260*/  IADD3 R3, PT, PT, -R26, RZ, RZ ;  /* 0x000000ff1a037210 */ /* 0x000fca0007ffe1ff */
[----:B------:R-:W-:-:S05]  /*0270*/  IMAD R3, R3, UR6, R4 ;  /* 0x0000000603037c24 */ /* 0x000fca000f8e0204 */
[----:B------:R-:W-:-:S13]  /*0280*/  ISETP.GE.U32.AND P0, PT, R3, UR6, PT ;  /* 0x0000000603007c0c */ /* 0x000fda000bf06070 */
[----:B------:R-:W-:Y:S02]  /*0290*/  @P0 VIADD R3, R3, -UR6 ;  /* 0x8000000603030c36 */ /* 0x000fe40008000000 */
[----:B------:R-:W-:-:S03]  /*02a0*/  @P0 VIADD R26, R26, 0x1 ;  /* 0x000000011a1a0836 */ /* 0x000fc60000000000 */
[----:B------:R-:W-:Y:S01]  /*02b0*/  ISETP.GE.U32.AND P1, PT, R3, UR6, PT ;  /* 0x0000000603007c0c */ /* 0x000fe2000bf26070 */
[----:B------:R-:W-:-:S12]  /*02c0*/  IMAD.MOV.U32 R3, RZ, RZ, RZ ;  /* 0x000000ffff037224 */ /* 0x000fd800078e00ff */
[----:B------:R-:W-:Y:S02]  /*02d0*/  @P1 IADD3 R26, PT, PT, R26, 0x1, RZ ;  /* 0x000000011a1a1810 */ /* 0x000fe40007ffe0ff */
[----:B------:R-:W-:-:S05]  /*02e0*/  @!P2 LOP3.LUT R26, RZ, UR6, RZ, 0x33, !PT ;  /* 0x00000006ff1aac12 */ /* 0x000fca000f8e33ff */
[----:B------:R-:W-:-:S04]  /*02f0*/  IMAD.MOV R2, RZ, RZ, -R26 ;  /* 0x000000ffff027224 */ /* 0x000fc800078e0a1a */
[----:B------:R-:W-:Y:S01]  /*0300*/  IMAD R2, R2, UR6, R4 ;  /* 0x0000000602027c24 */ /* 0x000fe2000f8e0204 */
[----:B------:R-:W-:Y:S06]  /*0310*/  BRA `(.L_x_2) ;  /* 0x0000000000447947 */ /* 0x000fec0003800000 */
.L_x_1:
[----:B------:R-:W0:Y:S01]  /*0320*/  LDCU.64 UR6, c[0x0][0x398] ;  /* 0x00007300ff0677ac */ /* 0x000e220008000a00 */
[----:B------:R-:W-:Y:S01]  /*0330*/  IMAD.MOV.U32 R40, RZ, RZ, R4 ;  /* 0x000000ffff287224 */ /* 0x000fe200078e0004 */
[----:B------:R-:W-:Y:S01]  /*0340*/  MOV R4, 0x390 ;  /* 0x0000039000047802 */ /* 0x000fe20000000f00 */
[----:B------:R-:W-:Y:S02]  /*0350*/  IMAD.MOV.U32 R0, RZ, RZ, R5 ;  /* 0x000000ffff007224 */ /* 0x000fe400078e0005 */
[----:B0-----:R-:W-:Y:S01]  /*0360*/  IMAD.U32 R3, RZ, RZ, UR6 ;  /* 0x00000006ff037e24 */ /* 0x001fe2000f8e00ff */
[----:B------:R-:W-:-:S07]  /*0370*/  MOV R2, UR7 ;  /* 0x0000000700027c02 */ /* 0x000fce0008000f00 */
[----:B------:R-:W-:Y:S05]  /*0380*/  CALL.REL.NOINC `($__internal_0_$__cuda_sm20_div_s64) ;  /* 0x0000005800f47944 */ /* 0x000fea0003c00000 */
[----:B------:R-:W2:Y:S01]  /*0390*/  LDL R2, [R1+0x4] ;  /* 0x0000040001027983 */ /* 0x000ea20000100800 */
[----:B------:R-:W0:Y:S01]  /*03a0*/  LDCU.64 UR6, c[0x0][0x398] ;  /* 0x00007300ff0677ac */ /* 0x000e220008000a00 */
[----:B------:R-:W-:Y:S01]  /*03b0*/  IADD3 R7, P0, PT, RZ, -R26, RZ ;  /* 0x8000001aff077210 */ /* 0x000fe20007f1e0ff */
[----:B------:R-:W-:-:S04]  /*03c0*/  IMAD.MOV.U32 R27, RZ, RZ, R0 ;  /* 0x000000ffff1b7224 */ /* 0x000fc800078e0000 */
[----:B------:R-:W-:-:S04]  /*03d0*/  IMAD.X R6, RZ, RZ, ~R0, P0 ;  /* 0x000000ffff067224 */ /* 0x000fc800000e0e00 */
[----:B0-----:R-:W-:Y:S01]  /*03e0*/  IMAD R6, R6, UR6, RZ ;  /* 0x0000000606067c24 */ /* 0x001fe2000f8e02ff */
[----:B--2---:R-:W-:-:S05]  /*03f0*/  MOV R4, R2 ;  /* 0x0000000200047202 */ /* 0x004fca0000000f00 */
[----:B------:R-:W-:-:S04]  /*0400*/  IMAD.WIDE.U32 R2, R7, UR6, R4 ;  /* 0x0000000607027c25 */ /* 0x000fc8000f8e0004 */
[----:B------:R-:W-:-:S04]  /*0410*/  IMAD R7, R7, UR7, R6 ;  /* 0x0000000707077c24 */ /* 0x000fc8000f8e0206 */
[----:B------:R-:W-:-:S07]  /*0420*/  IMAD.IADD R3, R3, 0x1, R7 ;  /* 0x0000000103037824 */ /* 0x000fce00078e0207 */
.L_x_2:
[----:B------:R-:W-:Y:S05]  /*0430*/  BSYNC.RECONVERGENT B0 ;  /* 0x0000000000007941 */ /* 0x000fea0003800200 */
.L_x_0:
[----:B------:R-:W0:Y:S01]  /*0440*/  LDCU UR10, c[0x0][0x394] ;  /* 0x00007280ff0a77ac */ /* 0x000e220008000800 */
[----:B------:R-:W-:Y:S01]  /*0450*/  BSSY.RECONVERGENT B0, `(.L_x_3) ;  /* 0x0000025000007945 */ /* 0x000fe20003800200 */
[----:B------:R-:W1:Y:S01]  /*0460*/  LDCU.64 UR6, c[0x0][0x3b8] ;  /* 0x00007700ff0677ac */ /* 0x000e620008000a00 */
[----:B0-----:R-:W-:-:S04]  /*0470*/  LOP3.LUT R0, R27, UR10, RZ, 0xfc, !PT ;  /* 0x0000000a1b007c12 */ /* 0x001fc8000f8efcff */
[----:B------:R-:W-:Y:S02]  /*0480*/  ISETP.NE.U32.AND P0, PT, R0, RZ, PT ;  /* 0x000000ff0000720c */ /* 0x000fe40003f05070 */
[----:B-1----:R-:W-:-:S04]  /*0490*/  IADD3 R54, P1, PT, R2, UR6, RZ ;  /* 0x0000000602367c10 */ /* 0x002fc8000ff3e0ff */
[----:B------:R-:W-:-:S07]  /*04a0*/  IADD3.X R55, PT, PT, R3, UR7, RZ, P1, !PT ;  /* 0x0000000703377c10 */ /* 0x000fce0008ffe4ff */
[----:B------:R-:W-:Y:S05]  /*04b0*/  @P0 BRA `(.L_x_4) ;  /* 0x0000000000540947 */ /* 0x000fea0003800000 */
[----:B------:R-:W0:Y:S02]  /*04c0*/  LDCU UR6, c[0x0][0x390] ;  /* 0x00007200ff0677ac */ /* 0x000e240008000800 */
        /* <DEDUP_REMOVED lines=11> */
[----:B------:R-:W-:Y:S02]  /*0580*/  IMAD R26, R3, UR6, R26 ;  /* 0x00000006031a7c24 */ /* 0x000fe4000f8e021a */
[----:B------:R-:W-:-:S03]  /*0590*/  IMAD.MOV.U32 R3, RZ, RZ, RZ ;  /* 0x000000ffff037224 */ /* 0x000fc600078e00ff */
[----:B------:R-:W-:-:S13]  /*05a0*/  ISETP.GE.U32.AND P0, PT, R26, UR6, PT ;  /* 0x000000061a007c0c */ /* 0x000fda000bf06070 */
[----:B------:R-:W-:-:S05]  /*05b0*/  @P0 VIADD R26, R26, -UR6 ;  /* 0x800000061a1a0c36 */ /* 0x000fca0008000000 */
[----:B------:R-:W-:-:S13]  /*05c0*/  ISETP.GE.U32.AND P0, PT, R26, UR6, PT ;  /* 0x000000061a007c0c */ /* 0x000fda000bf06070 */
[----:B------:R-:W-:Y:S01]  /*05d0*/  @P0 VIADD R26, R26, -UR6 ;  /* 0x800000061a1a0c36 */ /* 0x000fe20008000000 */
[----:B------:R-:W-:-:S04]  /*05e0*/  @!P1 LOP3.LUT R26, RZ, UR6, RZ, 0x33, !PT ;  /* 0x00000006ff1a9c12 */ /* 0x000fc8000f8e33ff */
[----:B------:R-:W-:Y:S01]  /*05f0*/  MOV R2, R26 ;  /* 0x0000001a00027202 */ /* 0x000fe20000000f00 */
[----:B------:R-:W-:Y:S06]  /*0600*/  BRA `(.L_x_5) ;  /* 0x0000000000247947 */ /* 0x000fec0003800000 */
.L_x_4:
[----:B------:R-:W0:Y:S01]  /*0610*/  LDCU.64 UR6, c[0x0][0x390] ;  /* 0x00007200ff0677ac */ /* 0x000e220008000a00 */
[----:B------:R-:W-:Y:S01]  /*0620*/  IMAD.MOV.U32 R31, RZ, RZ, R26 ;  /* 0x000000ffff1f7224 */ /* 0x000fe200078e001a */
[----:B------:R-:W-:Y:S02]  /*0630*/  MOV R35, R27 ;  /* 0x0000001b00237202 */ /* 0x000fe40000000f00 */
[----:B------:R-:W-:Y:S01]  /*0640*/  MOV R30, 0x680 ;  /* 0x00000680001e7802 */ /* 0x000fe20000000f00 */
[----:B0-----:R-:W-:Y:S02]  /*0650*/  IMAD.U32 R4, RZ, RZ, UR6 ;  /* 0x00000006ff047e24 */ /* 0x001fe4000f8e00ff */
[----:B------:R-:W-:-:S07]  /*0660*/  IMAD.U32 R0, RZ, RZ, UR7 ;  /* 0x00000007ff007e24 */ /* 0x000fce000f8e00ff */
[----:B------:R-:W-:Y:S05]  /*0670*/  CALL.REL.NOINC `($__internal_1_$__cuda_sm20_rem_s64) ;  /* 0x0000005c00887944 */ /* 0x000fea0003c00000 */
[----:B------:R-:W-:Y:S01]  /*0680*/  MOV R2, R0 ;  /* 0x0000000000027202 */ /* 0x000fe20000000f00 */
[----:B------:R-:W-:-:S07]  /*0690*/  IMAD.MOV.U32 R3, RZ, RZ, R4 ;  /* 0x000000ffff037224 */ /* 0x000fce00078e0004 */
.L_x_5:
[----:B------:R-:W-:Y:S05]  /*06a0*/  BSYNC.RECONVERGENT B0 ;  /* 0x0000000000007941 */ /* 0x000fea0003800200 */
.L_x_3:
[----:B------:R0:W5:Y:S01]  /*06b0*/  LDL R12, [R1+0x4] ;  /* 0x00000400010c7983 */ /* 0x0001620000100800 */
[----:B------:R-:W1:Y:S01]  /*06c0*/  LDC.64 R10, c[0x0][0x390] ;  /* 0x0000e400ff0a7b82 */ /* 0x000e620000000a00 */
[----:B------:R-:W2:Y:S01]  /*06d0*/  LDCU.64 UR6, c[0x0][0x3b0] ;  /* 0x00007600ff0677ac */ /* 0x000ea20008000a00 */
[----:B------:R-:W-:Y:S06]  /*06e0*/  BSSY.RECONVERGENT B0, `(.L_x_6) ;  /* 0x0000027000007945 */ /* 0x000fec0003800200 */
[----:B------:R-:W1:Y:S01]  /*06f0*/  LDC.64 R8, c[0x0][0x398] ;  /* 0x0000e600ff087b82 */ /* 0x000e620000000a00 */
[----:B--2---:R-:W-:-:S04]  /*0700*/  IADD3 R60, P1, PT, R2, UR6, RZ ;  /* 0x00000006023c7c10 */ /* 0x004fc8000ff3e0ff */
[----:B------:R-:W-:Y:S01]  /*0710*/  IADD3.X R61, PT, PT, R3, UR7, RZ, P1, !PT ;  /* 0x00000007033d7c10 */ /* 0x000fe20008ffe4ff */
[-C--:B-1----:R-:W-:Y:S02]  /*0720*/  IMAD R0, R9, R10.reuse, RZ ;  /* 0x0000000a09007224 */ /* 0x082fe400078e02ff */
[----:B------:R-:W-:-:S04]  /*0730*/  IMAD.WIDE.U32 R6, R8, R10, RZ ;  /* 0x0000000a08067225 */ /* 0x000fc800078e00ff */
[----:B------:R-:W-:-:S04]  /*0740*/  IMAD R9, R8, R11, R0 ;  /* 0x0000000b08097224 */ /* 0x000fc800078e0200 */
[----:B------:R-:W-:-:S05]  /*0750*/  IMAD.IADD R4, R7, 0x1, R9 ;  /* 0x0000000107047824 */ /* 0x000fca00078e0209 */
[----:B------:R-:W-:-:S04]  /*0760*/  LOP3.LUT R0, R5, R4, RZ, 0xfc, !PT ;  /* 0x0000000405007212 */ /* 0x000fc800078efcff */
[----:B------:R-:W-:-:S13]  /*0770*/  ISETP.NE.U32.AND P0, PT, R0, RZ, PT ;  /* 0x000000ff0000720c */ /* 0x000fda0003f05070 */
[----:B0-----:R-:W-:Y:S05]  /*0780*/  @P0 BRA `(.L_x_7) ;  /* 0x0000000000500947 */ /* 0x001fea0003800000 */
[----:B------:R-:W0:Y:S01]  /*0790*/  I2F.U32.RP R0, R6 ;  /* 0x0000000600007306 */ /* 0x000e220000209000 */
[----:B------:R-:W-:Y:S01]  /*07a0*/  ISETP.NE.U32.AND P2, PT, R6, RZ, PT ;  /* 0x000000ff0600720c */ /* 0x000fe20003f45070 */
[----:B------:R-:W-:-:S06]  /*07b0*/  IMAD.MOV.U32 R19, RZ, RZ, RZ ;  /* 0x000000ffff137224 */ /* 0x000fcc00078e00ff */
[----:B0-----:R-:W0:Y:S02]  /*07c0*/  MUFU.RCP R0, R0 ;  /* 0x0000000000007308 */ /* 0x001e240000001000 */
[----:B0-----:R-:W-:-:S06]  /*07d0*/  IADD3 R2, PT, PT, R0, 0xffffffe, RZ ;  /* 0x0ffffffe00027810 */ /* 0x001fcc0007ffe0ff */
[----:B------:R0:W1:Y:S02]  /*07e0*/  F2I.FTZ.U32.TRUNC.NTZ R3, R2 ;  /* 0x0000000200037305 */ /* 0x000064000021f000 */
[----:B0-----:R-:W-:Y:S02]  /*07f0*/  IMAD.MOV.U32 R2, RZ, RZ, RZ ;  /* 0x000000ffff027224 */ /* 0x001fe400078e00ff */
[----:B-1----:R-:W-:-:S04]  /*0800*/  IMAD.MOV R5, RZ, RZ, -R3 ;  /* 0x000000ffff057224 */ /* 0x002fc800078e0a03 */
[----:B------:R-:W-:-:S04]  /*0810*/  IMAD R5, R5, R6, RZ ;  /* 0x0000000605057224 */ /* 0x000fc800078e02ff */
[----:B------:R-:W-:-:S06]  /*0820*/  IMAD.HI.U32 R3, R3, R5, R2 ;  /* 0x0000000503037227 */ /* 0x000fcc00078e0002 */
[----:B-----5:R-:W-:-:S05]  /*0830*/  IMAD.HI.U32 R18, R3, R12, RZ ;  /* 0x0000000c03127227 */ /* 0x020fca00078e00ff */
[----:B------:R-:W-:-:S05]  /*0840*/  IADD3 R3, PT, PT, -R18, RZ, RZ ;  /* 0x000000ff12037210 */ /* 0x000fca0007ffe1ff */
[----:B------:R-:W-:-:S05]  /*0850*/  IMAD R3, R6, R3, R12 ;  /* 0x0000000306037224 */ /* 0x000fca00078e020c */
[----:B------:R-:W-:-:S13]  /*0860*/  ISETP.GE.U32.AND P0, PT, R3, R6, PT ;  /* 0x000000060300720c */ /* 0x000fda0003f06070 */
[----:B------:R-:W-:Y:S02]  /*0870*/  @P0 IMAD.IADD R3, R3, 0x1, -R6 ;  /* 0x0000000103030824 */ /* 0x000fe400078e0a06 */
[----:B------:R-:W-:-:S03]  /*0880*/  @P0 VIADD R18, R18, 0x1 ;  /* 0x0000000112120836 */ /* 0x000fc60000000000 */
[----:B------:R-:W-:-:S13]  /*0890*/  ISETP.GE.U32.AND P1, PT, R3, R6, PT ;  /* 0x000000060300720c */ /* 0x000fda0003f26070 */
[----:B------:R-:W-:Y:S02]  /*08a0*/  @P1 IADD3 R18, PT, PT, R18, 0x1, RZ ;  /* 0x0000000112121810 */ /* 0x000fe40007ffe0ff */
[----:B------:R-:W-:Y:S01]  /*08b0*/  @!P2 LOP3.LUT R18, RZ, R6, RZ, 0x33, !PT ;  /* 0x00000006ff12a212 */ /* 0x000fe200078e33ff */
[----:B------:R-:W-:Y:S06]  /*08c0*/  BRA `(.L_x_8) ;  /* 0x0000000000207947 */ /* 0x000fec0003800000 */
.L_x_7:
[----:B------:R-:W-:Y:S01]  /*08d0*/  IMAD.MOV.U32 R2, RZ, RZ, R4 ;  /* 0x000000ffff027224 */ /* 0x000fe200078e0004 */
[----:B------:R-:W-:Y:S01]  /*08e0*/  MOV R0, R5 ;  /* 0x0000000500007202 */ /* 0x000fe20000000f00 */
[----:B------:R-:W-:Y:S01]  /*08f0*/  IMAD.MOV.U32 R3, RZ, RZ, R6 ;  /* 0x000000ffff037224 */ /* 0x000fe200078e0006 */
[----:B------:R-:W-:Y:S01]  /*0900*/  MOV R4, 0x930 ;  /* 0x0000093000047802 */ /* 0x000fe20000000f00 */
[----:B-----5:R-:W-:-:S07]  /*0910*/  IMAD.MOV.U32 R40, RZ, RZ, R12 ;  /* 0x000000ffff287224 */ /* 0x020fce00078e000c */
[----:B------:R-:W-:Y:S05]  /*0920*/  CALL.REL.NOINC `($__internal_0_$__cuda_sm20_div_s64) ;  /* 0x00000054008c7944 */ /* 0x000fea0003c00000 */
[----:B------:R-:W-:Y:S01]  /*0930*/  MOV R18, R26 ;  /* 0x0000001a00127202 */ /* 0x000fe20000000f00 */
[----:B------:R-:W-:-:S07]  /*0940*/  IMAD.MOV.U32 R19, RZ, RZ, R0 ;  /* 0x000000ffff137224 */ /* 0x000fce00078e0000 */
.L_x_8:
[----:B------:R-:W-:Y:S05]  /*0950*/  BSYNC.RECONVERGENT B0 ;  /* 0x0000000000007941 */ /* 0x000fea0003800200 */
.L_x_6:
[----:B------:R-:W0:Y:S01]  /*0960*/  LDCU.64 UR6, c[0x0][0x3a8] ;  /* 0x00007500ff0677ac */ /* 0x000e220008000a00 */
[----:B------:R-:W1:Y:S01]  /*0970*/  LDC.64 R4, c[0x0][0x3d8] ;  /* 0x0000f600ff047b82 */ /* 0x000e620000000a00 */
[----:B------:R-:W-:Y:S01]  /*0980*/  BSSY.RECONVERGENT B0, `(.L_x_9) ;  /* 0x0000032000007945 */ /* 0x000fe20003800200 */
[----:B------:R-:W-:Y:S01]  /*0990*/  CS2R R48, SRZ ;  /* 0x0000000000307805 */ /* 0x000fe2000001ff00 */
[----:B0-----:R-:W-:-:S04]  /*09a0*/  UIADD3 UR6, UP0, UPT, UR6, -0x1, URZ ;  /* 0xffffffff06067890 */ /* 0x001fc8000ff1e0ff */
[----:B------:R-:W-:Y:S02]  /*09b0*/  UIADD3.X UR7, UPT, UPT, UR7, -0x1, URZ, UP0, !UPT ;  /* 0xffffffff07077890 */ /* 0x000fe400087fe4ff */
[----:B-1----:R-:W-:-:S04]  /*09c0*/  IMAD.WIDE.U32 R2, R4, UR6, RZ ;  /* 0x0000000604027c25 */ /* 0x002fc8000f8e00ff */
[----:B------:R-:W-:Y:S01]  /*09d0*/  IMAD R0, R4, UR7, RZ ;  /* 0x0000000704007c24 */ /* 0x000fe2000f8e02ff */
[----:B------:R-:W-:-:S03]  /*09e0*/  ISETP.GT.U32.AND P0, PT, R54, R2, PT ;  /* 0x000000023600720c */ /* 0x000fc60003f04070 */
[----:B------:R-:W-:-:S04]  /*09f0*/  IMAD R5, R5, UR6, R0 ;  /* 0x0000000605057c24 */ /* 0x000fc8000f8e0200 */
[----:B------:R-:W-:-:S05]  /*0a00*/  IMAD.IADD R5, R3, 0x1, R5 ;  /* 0x0000000103057824 */ /* 0x000fca00078e0205 */
[----:B------:R-:W-:-:S13]  /*0a10*/  ISETP.GT.AND.EX P0, PT, R55, R5, PT, P0 ;  /* 0x000000053700720c */ /* 0x000fda0003f04300 */
[----:B------:R-:W-:Y:S05]  /*0a20*/  @!P0 BRA `(.L_x_10) ;  /* 0x00000000009c8947 */ /* 0x000fea0003800000 */
[----:B------:R-:W0:Y:S01]  /*0a30*/  LDCU UR6, c[0x0][0x3cc] ;  /* 0x00007980ff0677ac */ /* 0x000e220008000800 */
[----:B------:R-:W-:Y:S01]  /*0a40*/  LOP3.LUT R3, RZ, R2, RZ, 0x33, !PT ;  /* 0x00000002ff037212 */ /* 0x000fe200078e33ff */
[----:B------:R-:W-:Y:S01]  /*0a50*/  BSSY.RECONVERGENT B1, `(.L_x_11) ;  /* 0x0000022000017945 */ /* 0x000fe20003800200 */
[----:B------:R-:W-:Y:S02]  /*0a60*/  LOP3.LUT R5, RZ, R5, RZ, 0x33, !PT ;  /* 0x00000005ff057212 */ /* 0x000fe400078e33ff */
[----:B------:R-:W-:-:S04]  /*0a70*/  IADD3 R40, P0, PT, R3, R54, RZ ;  /* 0x0000003603287210 */ /* 0x000fc80007f1e0ff */
[----:B------:R-:W-:-:S04]  /*0a80*/  IADD3.X R0, PT, PT, R5, R55, RZ, P0, !PT ;  /* 0x0000003705007210 */ /* 0x000fc800007fe4ff */
[----:B0-----:R-:W-:-:S04]  /*0a90*/  LOP3.LUT R2, R0, UR6, RZ, 0xfc, !PT ;  /* 0x0000000600027c12 */ /* 0x001fc8000f8efcff */
[----:B------:R-:W-:-:S13]  /*0aa0*/  ISETP.NE.U32.AND P0, PT, R2, RZ, PT ;  /* 0x000000ff0200720c */ /* 0x000fda0003f05070 */
[----:B------:R-:W-:Y:S05]  /*0ab0*/  @P0 BRA `(.L_x_12) ;  /* 0x0000000000540947 */ /* 0x000fea0003800000 */
[----:B------:R-:W0:Y:S01]  /*0ac0*/  LDCU UR6, c[0x0][0x3c8] ;  /* 0x00007900ff0677ac */ /* 0x000e220008000800 */
[----:B------:R-:W-:Y:S01]  /*0ad0*/  IMAD.MOV.U32 R27, RZ, RZ, RZ ;  /* 0x000000ffff1b7224 */ /* 0x000fe200078e00ff */
[----:B0-----:R-:W0:Y:S01]  /*0ae0*/  I2F.U32.RP R0, UR6 ;  /* 0x0000000600007d06 */ /* 0x001e220008209000 */
[----:B------:R-:W-:-:S07]  /*0af0*/  ISETP.NE.U32.AND P2, PT, RZ, UR6, PT ;  /* 0x00000006ff007c0c */ /* 0x000fce000bf45070 */
[----:B0-----:R-:W0:Y:S02]  /*0b00*/  MUFU.RCP R0, R0 ;  /* 0x0000000000007308 */ /* 0x001e240000001000 */
[----:B0-----:R-:W-:-:S06]  /*0b10*/  VIADD R2, R0, 0xffffffe ;  /* 0x0ffffffe00027836 */ /* 0x001fcc0000000000 */
[----:B------:R0:W1:Y:S02]  /*0b20*/  F2I.FTZ.U32.TRUNC.NTZ R3, R2 ;  /* 0x0000000200037305 */ /* 0x000064000021f000 */
[----:B0-----:R-:W-:Y:S02]  /*0b30*/  HFMA2 R2, -RZ, RZ, 0, 0 ;  /* 0x00000000ff027431 */ /* 0x001fe400000001ff */
[----:B-1----:R-:W-:-:S04]  /*0b40*/  IMAD.MOV R5, RZ, RZ, -R3 ;  /* 0x000000ffff057224 */ /* 0x002fc800078e0a03 */
[----:B------:R-:W-:-:S04]  /*0b50*/  IMAD R5, R5, UR6, RZ ;  /* 0x0000000605057c24 */ /* 0x000fc8000f8e02ff */
[----:B------:R-:W-:-:S06]  /*0b60*/  IMAD.HI.U32 R3, R3, R5, R2 ;  /* 0x0000000503037227 */ /* 0x000fcc00078e0002 */
[----:B------:R-:W-:-:S04]  /*0b70*/  IMAD.HI.U32 R26, R3, R40, RZ ;  /* 0x00000028031a7227 */ /* 0x000fc800078e00ff */
[----:B------:R-:W-:-:S04]  /*0b80*/  IMAD.MOV R3, RZ, RZ, -R26 ;  /* 0x000000ffff037224 */ /* 0x000fc800078e0a1a */
[----:B------:R-:W-:-:S05]  /*0b90*/  IMAD R3, R3, UR6, R40 ;  /* 0x0000000603037c24 */ /* 0x000fca000f8e0228 */
[----:B------:R-:W-:-:S13]  /*0ba0*/  ISETP.GE.U32.AND P0, PT, R3, UR6, PT ;  /* 0x0000000603007c0c */ /* 0x000fda000bf06070 */
[----:B------:R-:W-:Y:S01]  /*0bb0*/  @P0 VIADD R3, R3, -UR6 ;  /* 0x8000000603030c36 */ /* 0x000fe20008000000 */
[----:B------:R-:W-:-:S04]  /*0bc0*/  @P0 IADD3 R26, PT, PT, R26, 0x1, RZ ;  /* 0x000000011a1a0810 */ /* 0x000fc80007ffe0ff */
[----:B------:R-:W-:-:S13]  /*0bd0*/  ISETP.GE.U32.AND P1, PT, R3, UR6, PT ;  /* 0x0000000603007c0c */ /* 0x000fda000bf26070 */
[----:B------:R-:W-:Y:S01]  /*0be0*/  @P1 VIADD R26, R26, 0x1 ;  /* 0x000000011a1a1836 */ /* 0x000fe20000000000 */
[----:B------:R-:W-:Y:S01]  /*0bf0*/  @!P2 LOP3.LUT R26, RZ, UR6, RZ, 0x33, !PT ;  /* 0x00000006ff1aac12 */ /* 0x000fe2000f8e33ff */
[----:B------:R-:W-:Y:S06]  /*0c00*/  BRA `(.L_x_13) ;  /* 0x0000000000187947 */ /* 0x000fec0003800000 */
.L_x_12:
[----:B------:R-:W0:Y:S01]  /*0c10*/  LDCU.64 UR6, c[0x0][0x3c8] ;  /* 0x00007900ff0677ac */ /* 0x000e220008000a00 */
[----:B------:R-:W-:Y:S02]  /*0c20*/  MOV R4, 0xc60 ;  /* 0x00000c6000047802 */ /* 0x000fe40000000f00 */
[----:B0-----:R-:W-:Y:S01]  /*0c30*/  MOV R3, UR6 ;  /* 0x0000000600037c02 */ /* 0x001fe20008000f00 */
[----:B------:R-:W-:-:S07]  /*0c40*/  IMAD.U32 R2, RZ, RZ, UR7 ;  /* 0x00000007ff027e24 */ /* 0x000fce000f8e00ff */
[----:B------:R-:W-:Y:S05]  /*0c50*/  CALL.REL.NOINC `($__internal_0_$__cuda_sm20_div_s64) ;  /* 0x0000005000c07944 */ /* 0x000fea0003c00000 */
[----:B------:R-:W-:-:S07]  /*0c60*/  IMAD.MOV.U32 R27, RZ, RZ, R0 ;  /* 0x000000ffff1b7224 */ /* 0x000fce00078e0000 */
.L_x_13:
[----:B------:R-:W-:Y:S05]  /*0c70*/  BSYNC.RECONVERGENT B1 ;  /* 0x0000000000017941 */ /* 0x000fea0003800200 */
.L_x_11:
[----:B------:R-:W-:-:S04]  /*0c80*/  IADD3 R48, P0, PT, R26, 0x1, RZ ;  /* 0x000000011a307810 */ /* 0x000fc80007f1e0ff */
[----:B------:R-:W-:-:S09]  /*0c90*/  IADD3.X R49, PT, PT, RZ, R27, RZ, P0, !PT ;  /* 0x0000001bff317210 */ /* 0x000fd200007fe4ff */
.L_x_10:
[----:B------:R-:W-:Y:S05]  /*0ca0*/  BSYNC.RECONVERGENT B0 ;  /* 0x0000000000007941 */ /* 0x000fea0003800200 */
.L_x_9:
[----:B------:R-:W0:Y:S01]  /*0cb0*/  LDCU UR6, c[0x0][0x3cc] ;  /* 0x00007980ff0677ac */ /* 0x000e220008000800 */
[----:B------:R-:W-:Y:S01]  /*0cc0*/  BSSY.RECONVERGENT B0, `(.L_x_14) ;  /* 0x0000021000007945 */ /* 0x000fe20003800200 */
        /* <DEDUP_REMOVED lines=10> */
[----:B0-----:R-:W-:Y:S01]  /*0d70*/  MOV R2, RZ ;  /* 0x000000ff00027202 */ /* 0x001fe20000000f00 */
        /* <DEDUP_REMOVED lines=13> */
.L_x_15:
[----:B------:R-:W0:Y:S01]  /*0e50*/  LDCU.64 UR6, c[0x0][0x3c8] ;  /* 0x00007900ff0677ac */ /* 0x000e220008000a00 */
[----:B------:R-:W-:Y:S02]  /*0e60*/  MOV R40, R54 ;  /* 0x0000003600287202 */ /* 0x000fe40000000f00 */
[----:B------:R-:W-:Y:S02]  /*0e70*/  MOV R0, R55 ;  /* 0x0000003700007202 */ /* 0x000fe40000000f00 */
[----:B------:R-:W-:Y:S01]  /*0e80*/  MOV R4, 0xec0 ;  /* 0x00000ec000047802 */ /* 0x000fe20000000f00 */
[----:B0-----:R-:W-:Y:S02]  /*0e90*/  IMAD.U32 R3, RZ, RZ, UR6 ;  /* 0x00000006ff037e24 */ /* 0x001fe4000f8e00ff */
[----:B------:R-:W-:-:S07]  /*0ea0*/  IMAD.U32 R2, RZ, RZ, UR7 ;  /* 0x00000007ff027e24 */ /* 0x000fce000f8e00ff */
[----:B------:R-:W-:Y:S05]  /*0eb0*/  CALL.REL.NOINC `($__internal_0_$__cuda_sm20_div_s64) ;  /* 0x0000005000287944 */ /* 0x000fea0003c00000 */
[----:B------:R-:W-:-:S07]  /*0ec0*/  IMAD.MOV.U32 R27, RZ, RZ, R0 ;  /* 0x000000ffff1b7224 */ /* 0x000fce00078e0000 */
.L_x_16:
[----:B------:R-:W-:Y:S05]  /*0ed0*/  BSYNC.RECONVERGENT B0 ;  /* 0x0000000000007941 */ /* 0x000fea0003800200 */
.L_x_14:
[----:B------:R-:W0:Y:S01]  /*0ee0*/  LDCU.64 UR6, c[0x0][0x3a0] ;  /* 0x00007400ff0677ac */ /* 0x000e220008000a00 */
[----:B------:R-:W1:Y:S01]  /*0ef0*/  LDC.64 R6, c[0x0][0x3d0] ;  /* 0x0000f400ff067b82 */ /* 0x000e620000000a00 */
[----:B------:R-:W-:Y:S01]  /*0f00*/  IADD3 R36, P0, PT, R26, 0x1, RZ ;  /* 0x000000011a247810 */ /* 0x000fe20007f1e0ff */
[----:B------:R-:W-:Y:S01]  /*0f10*/  BSSY.RECONVERGENT B0, `(.L_x_17) ;  /* 0x0000039000007945 */ /* 0x000fe20003800200 */
[----:B------:R-:W2:Y:S01]  /*0f20*/  LDCU.64 UR10, c[0x0][0x3e8] ;  /* 0x00007d00ff0a77ac */ /* 0x000ea20008000a00 */
[----:B------:R-:W-:Y:S02]  /*0f30*/  IMAD.MOV.U32 R5, RZ, RZ, RZ ;  /* 0x000000ffff057224 */ /* 0x000fe400078e00ff */
[----:B------:R-:W-:Y:S01]  /*0f40*/  IMAD.X R26, RZ, RZ, R27, P0 ;  /* 0x000000ffff1a7224 */ /* 0x000fe200000e061b */
[----:B0-----:R-:W-:-:S04]  /*0f50*/  UIADD3 UR6, UP0, UPT, UR6, -0x1, URZ ;  /* 0xffffffff06067890 */ /* 0x001fc8000ff1e0ff */
[----:B------:R-:W-:Y:S01]  /*0f60*/  UIADD3.X UR7, UPT, UPT, UR7, -0x1, URZ, UP0, !UPT ;  /* 0xffffffff07077890 */ /* 0x000fe200087fe4ff */
[----:B--2---:R-:W-:Y:S01]  /*0f70*/  ISETP.LT.U32.AND P1, PT, R36, UR10, PT ;  /* 0x0000000a24007c0c */ /* 0x004fe2000bf21070 */
[----:B-1----:R-:W-:-:S03]  /*0f80*/  IMAD.WIDE.U32 R2, R6, UR6, RZ ;  /* 0x0000000606027c25 */ /* 0x002fc6000f8e00ff */
[----:B------:R-:W-:Y:S01]  /*0f90*/  ISETP.LT.AND.EX P1, PT, R26, UR11, PT, P1 ;  /* 0x0000000b1a007c0c */ /* 0x000fe2000bf21310 */
[----:B------:R-:W-:Y:S01]  /*0fa0*/  IMAD R0, R6, UR7, RZ ;  /* 0x0000000706007c24 */ /* 0x000fe2000f8e02ff */
[----:B------:R-:W-:Y:S01]  /*0fb0*/  ISETP.GT.U32.AND P0, PT, R60, R2, PT ;  /* 0x000000023c00720c */ /* 0x000fe20003f04070 */
[----:B------:R-:W-:Y:S01]  /*0fc0*/  IMAD.MOV.U32 R6, RZ, RZ, RZ ;  /* 0x000000ffff067224 */ /* 0x000fe200078e00ff */
[----:B------:R-:W-:Y:S01]  /*0fd0*/  SEL R36, R36, UR10, P1 ;  /* 0x0000000a24247c07 */ /* 0x000fe20008800000 */
[----:B------:R-:W-:Y:S01]  /*0fe0*/  IMAD R7, R7, UR6, R0 ;  /* 0x0000000607077c24 */ /* 0x000fe2000f8e0200 */
[----:B------:R-:W-:-:S04]  /*0ff0*/  SEL R39, R26, UR11, P1 ;  /* 0x0000000b1a277c07 */ /* 0x000fc80008800000 */
[----:B------:R-:W-:-:S04]  /*1000*/  IADD3 R7, PT, PT, R3, R7, RZ ;  /* 0x0000000703077210 */ /* 0x000fc80007ffe0ff */
        /* <DEDUP_REMOVED lines=32> */
.L_x_20:
[----:B------:R-:W0:Y:S01]  /*1210*/  LDCU.64 UR6, c[0x0][0x3c0] ;  /* 0x00007800ff0677ac */ /* 0x000e220008000a00 */
[----:B------:R-:W-:Y:S02]  /*1220*/  MOV R4, 0x1260 ;  /* 0x0000126000047802 */ /* 0x000fe40000000f00 */
[----:B0-----:R-:W-:Y:S01]  /*1230*/  MOV R3, UR6 ;  /* 0x0000000600037c02 */ /* 0x001fe20008000f00 */
[----:B------:R-:W-:-:S07]  /*1240*/  IMAD.U32 R2, RZ, RZ, UR7 ;  /* 0x00000007ff027e24 */ /* 0x000fce000f8e00ff */
[----:B------:R-:W-:Y:S05]  /*1250*/  CALL.REL.NOINC `($__internal_0_$__cuda_sm20_div_s64) ;  /* 0x0000004c00407944 */ /* 0x000fea0003c00000 */
[----:B------:R-:W-:-:S07]  /*1260*/  IMAD.MOV.U32 R27, RZ, RZ, R0 ;  /* 0x000000ffff1b7224 */ /* 0x000fce00078e0000 */
.L_x_21:
[----:B------:R-:W-:Y:S05]  /*1270*/  BSYNC.RECONVERGENT B1 ;  /* 0x0000000000017941 */ /* 0x000fea0003800200 */
.L_x_19:
[----:B------:R-:W-:-:S04]  /*1280*/  IADD3 R5, P0, PT, R26, 0x1, RZ ;  /* 0x000000011a057810 */ /* 0x000fc80007f1e0ff */
[----:B------:R-:W-:-:S09]  /*1290*/  IADD3.X R6, PT, PT, RZ, R27, RZ, P0, !PT ;  /* 0x0000001bff067210 */ /* 0x000fd200007fe4ff */
.L_x_18:
[----:B------:R-:W-:Y:S05]  /*12a0*/  BSYNC.RECONVERGENT B0 ;  /* 0x0000000000007941 */ /* 0x000fea0003800200 */
.L_x_17:
        /* <DEDUP_REMOVED lines=26> */
.L_x_23:
        /* <DEDUP_REMOVED lines=8> */
.L_x_24:
[----:B------:R-:W-:Y:S05]  /*14d0*/  BSYNC.RECONVERGENT B0 ;  /* 0x0000000000007941 */ /* 0x000fea0003800200 */
.L_x_22:
[----:B------:R-:W0:Y:S01]  /*14e0*/  LDCU.64 UR6, c[0x0][0x3e0] ;  /* 0x00007c00ff0677ac */ /* 0x000e220008000a00 */
[----:B------:R-:W-:Y:S01]  /*14f0*/  IADD3 R59, P0, PT, R26, 0x1, RZ ;  /* 0x000000011a3b7810 */ /* 0x000fe20007f1e0ff */
[----:B------:R-:W-:Y:S01]  /*1500*/  BSSY.RECONVERGENT B1, `(.L_x_25) ;  /* 0x0000492000017945 */ /* 0x000fe20003800200 */
[----:B------:R-:W-:-:S03]  /*1510*/  PRMT R7, RZ, 0x7610, R7 ;  /* 0x00007610ff077816 */ /* 0x000fc60000000007 */
[----:B------:R-:W-:Y:S01]  /*1520*/  IMAD.X R26, RZ, RZ, R27, P0 ;  /* 0x000000ffff1a7224 */ /* 0x000fe200000e061b */
[----:B0-----:R-:W-:-:S04]  /*1530*/  ISETP.LT.U32.AND P0, PT, R59, UR6, PT ;  /* 0x000000063b007c0c */ /* 0x001fc8000bf01070 */
[----:B------:R-:W-:-:S04]  /*1540*/  ISETP.LT.AND.EX P0, PT, R26, UR7, PT, P0 ;  /* 0x000000071a007c0c */ /* 0x000fc8000bf01300 */
[----:B------:R-:W-:Y:S02]  /*1550*/  SEL R0, R26, UR7, P0 ;  /* 0x000000071a007c07 */ /* 0x000fe40008000000 */
[----:B------:R-:W-:-:S03]  /*1560*/  SEL R59, R59, UR6, P0 ;  /* 0x000000063b3b7c07 */ /* 0x000fc60008000000 */
[----:B------:R0:W-:Y:S01]  /*1570*/  STL [R1], R0 ;  /* 0x0000000001007387 */ /* 0x0001e20000100800 */
[----:B------:R-:W-:-:S04]  /*1580*/  ISETP.GE.U32.AND P0, PT, R5, R59, PT ;  /* 0x0000003b0500720c */ /* 0x000fc80003f06070 */
[----:B------:R-:W-:-:S13]  /*1590*/  ISETP.GE.AND.EX P0, PT, R6, R0, PT, P0 ;  /* 0x000000000600720c */ /* 0x000fda0003f06300 */
[----:B0-----:R-:W-:Y:S05]  /*15a0*/  @P0 BRA `(.L_x_26) ;  /* 0x00000048001c0947 */ /* 0x001fea0003800000 */
[----:B------:R-:W0:Y:S01]  /*15b0*/  LDC.64 R2, c[0x0][0x3c8] ;  /* 0x0000f200ff027b82 */ /* 0x000e220000000a00 */
[----:B------:R-:W1:Y:S01]  /*15c0*/  LDCU.64 UR6, c[0x0][0x3c8] ;  /* 0x00007900ff0677ac */ /* 0x000e620008000a00 */
[----:B------:R-:W-:-:S04]  /*15d0*/  IADD3 R9, P0, PT, RZ, -R48, RZ ;  /* 0x80000030ff097210 */ /* 0x000fc80007f1e0ff */
[----:B------:R-:W-:Y:S01]  /*15e0*/  IADD3.X R0, PT, PT, RZ, ~R49, RZ, P0, !PT ;  /* 0x80000031ff007210 */ /* 0x000fe200007fe4ff */
[----:B-1----:R-:W-:-:S04]  /*15f0*/  IMAD R7, R49, UR6, RZ ;  /* 0x0000000631077c24 */ /* 0x002fc8000f8e02ff */
[----:B------:R-:W-:Y:S02]  /*1600*/  IMAD R0, R0, UR6, RZ ;  /* 0x0000000600007c24 */ /* 0x000fe4000f8e02ff */
[C---:B------:R-:W-:Y:S02]  /*1610*/  IMAD R7, R48.reuse, UR7, R7 ;  /* 0x0000000730077c24 */ /* 0x040fe4000f8e0207 */
[----:B0-----:R-:W-:-:S04]  /*1620*/  IMAD.WIDE.U32 R2, R48, UR6, R2 ;  /* 0x0000000630027c25 */ /* 0x001fc8000f8e0002 */
[----:B------:R-:W-:Y:S01]  /*1630*/  IMAD.IADD R57, R3, 0x1, R7 ;  /* 0x0000000103397824 */ /* 0x000fe200078e0207 */
[C---:B------:R-:W-:Y:S01]  /*1640*/  IADD3 R52, P1, P2, R54.reuse, -UR6, -R2 ;  /* 0x8000000636347c10 */ /* 0x040fe2000fa3e802 */
[----:B------:R-:W-:Y:S01]  /*1650*/  IMAD.WIDE.U32 R50, R9, UR6, R54 ;  /* 0x0000000609327c25 */ /* 0x000fe2000f8e0036 */
[----:B------:R-:W-:Y:S02]  /*1660*/  IADD3 R53, P0, PT, R54, -R2, RZ ;  /* 0x8000000236357210 */ /* 0x000fe40007f1e0ff */
[----:B------:R-:W-:Y:S01]  /*1670*/  IADD3.X R56, PT, PT, R55, ~UR7, ~R57, P1, P2 ;  /* 0x8000000737387c10 */ /* 0x000fe20008fe4c39 */
[----:B------:R-:W-:Y:S01]  /*1680*/  IMAD R9, R9, UR7, R0 ;  /* 0x0000000709097c24 */ /* 0x000fe2000f8e0200 */
[----:B------:R-:W-:Y:S02]  /*1690*/  PRMT R7, RZ, 0x7610, R7 ;  /* 0x00007610ff077816 */ /* 0x000fe40000000007 */
[----:B------:R-:W-:Y:S01]  /*16a0*/  IADD3.X R57, PT, PT, ~R57, R55, RZ, P0, !PT ;  /* 0x0000003739397210 */ /* 0x000fe200007fe5ff */
[----:B------:R-:W-:-:S07]  /*16b0*/  IMAD.IADD R58, R51, 0x1, R9 ;  /* 0x00000001333a7824 */ /* 0x000fce00078e0209 */
.L_x_110:
[----:B------:R-:W-:Y:S01]  /*16c0*/  ISETP.GE.U32.AND P0, PT, R48, R36, PT ;  /* 0x000000243000720c */ /* 0x000fe20003f06070 */
[----:B------:R-:W-:Y:S03]  /*16d0*/  BSSY.RECONVERGENT B0, `(.L_x_27) ;  /* 0x000046e000007945 */ /* 0x000fe60003800200 */
[----:B------:R-:W-:-:S13]  /*16e0*/  ISETP.GE.AND.EX P0, PT, R49, R39, PT, P0 ;  /* 0x000000273100720c */ /* 0x000fda0003f06300 */
[----:B------:R-:W-:Y:S05]  /*16f0*/  @P0 BRA `(.L_x_28) ;  /* 0x0000004400ac0947 */ /* 0x000fea0003800000 */
[----:B------:R-:W0:Y:S01]  /*1700*/  LDCU.64 UR6, c[0x0][0x3c0] ;  /* 0x00007800ff0677ac */ /* 0x000e220008000a00 */
[----:B------:R-:W-:Y:S01]  /*1710*/  IADD3 R3, P0, PT, RZ, -R5, RZ ;  /* 0x80000005ff037210 */ /* 0x000fe20007f1e0ff */
[----:B------:R-:W-:Y:S01]  /*1720*/  BSSY.RECONVERGENT B2, `(.L_x_29) ;  /* 0x0000027000027945 */ /* 0x000fe20003800200 */
[----:B------:R-:W1:Y:S03]  /*1730*/  LDCU UR10, c[0x0][0x3d4] ;  /* 0x00007a80ff0a77ac */ /* 0x000e660008000800 */
[----:B------:R-:W-:-:S04]  /*1740*/  IMAD.X R0, RZ, RZ, ~R6, P0 ;  /* 0x000000ffff007224 */ /* 0x000fc800000e0e06 */
[----:B0-----:R-:W-:Y:S02]  /*1750*/  IMAD R0, R0, UR6, RZ ;  /* 0x0000000600007c24 */ /* 0x001fe4000f8e02ff */
[----:B------:R-:W-:-:S04]  /*1760*/  IMAD.WIDE.U32 R20, R3, UR6, R60 ;  /* 0x0000000603147c25 */ /* 0x000fc8000f8e003c */
[----:B------:R-:W-:-:S04]  /*1770*/  IMAD R3, R3, UR7, R0 ;  /* 0x0000000703037c24 */ /* 0x000fc8000f8e0200 */
[----:B------:R-:W-:-:S05]  /*1780*/  IMAD.IADD R8, R21, 0x1, R3 ;  /* 0x0000000115087824 */ /* 0x000fca00078e0203 */
[----:B-1----:R-:W-:-:S04]  /*1790*/  LOP3.LUT R11, R8, UR10, RZ, 0xfc, !PT ;  /* 0x0000000a080b7c12 */ /* 0x002fc8000f8efcff */
[----:B------:R-:W-:-:S13]  /*17a0*/  ISETP.NE.AND.EX P0, PT, R11, RZ, PT, !PT ;  /* 0x000000ff0b00720c */ /* 0x000fda0003f053f0 */
        /* <DEDUP_REMOVED lines=16> */
[----:B------:R-:W-:-:S05]  /*18b0*/  @P0 VIADD R22, R22, -UR6 ;  /* 0x8000000616160c36 */ /* 0x000fca0008000000 */
[----:B------:R-:W-:-:S13]  /*18c0*/  ISETP.GE.U32.AND P0, PT, R22, UR6, PT ;  /* 0x0000000616007c0c */ /* 0x000fda000bf06070 */
[----:B------:R-:W-:Y:S01]  /*18d0*/  @P0 VIADD R22, R22, -UR6 ;  /* 0x8000000616160c36 */ /* 0x000fe20008000000 */
[----:B------:R-:W-:Y:S01]  /*18e0*/  @!P1 LOP3.LUT R22, RZ, UR6, RZ, 0x33, !PT ;  /* 0x00000006ff169c12 */ /* 0x000fe2000f8e33ff */
[----:B------:R-:W-:Y:S06]  /*18f0*/  BRA `(.L_x_31) ;  /* 0x0000000000247947 */ /* 0x000fec0003800000 */
.L_x_30:
[----:B------:R-:W0:Y:S01]  /*1900*/  LDCU.64 UR6, c[0x0][0x3d0] ;  /* 0x00007a00ff0677ac */ /* 0x000e220008000a00 */
[----:B------:R-:W-:Y:S01]  /*1910*/  IMAD.MOV.U32 R31, RZ, RZ, R20 ;  /* 0x000000ffff1f7224 */ /* 0x000fe200078e0014 */
[----:B------:R-:W-:Y:S01]  /*1920*/  MOV R30, 0x1970 ;  /* 0x00001970001e7802 */ /* 0x000fe20000000f00 */
[----:B------:R-:W-:Y:S02]  /*1930*/  IMAD.MOV.U32 R35, RZ, RZ, R8 ;  /* 0x000000ffff237224 */ /* 0x000fe400078e0008 */
[----:B0-----:R-:W-:Y:S01]  /*1940*/  IMAD.U32 R4, RZ, RZ, UR6 ;  /* 0x00000006ff047e24 */ /* 0x001fe2000f8e00ff */
[----:B------:R-:W-:-:S07]  /*1950*/  MOV R0, UR7 ;  /* 0x0000000700007c02 */ /* 0x000fce0008000f00 */
[----:B------:R-:W-:Y:S05]  /*1960*/  CALL.REL.NOINC `($__internal_1_$__cuda_sm20_rem_s64) ;  /* 0x0000004800cc7944 */ /* 0x000fea0003c00000 */
[----:B------:R-:W-:Y:S01]  /*1970*/  IMAD.MOV.U32 R22, RZ, RZ, R0 ;  /* 0x000000ffff167224 */ /* 0x000fe200078e0000 */
[----:B------:R-:W-:-:S07]  /*1980*/  MOV R23, R4 ;  /* 0x0000000400177202 */ /* 0x000fce0000000f00 */
.L_x_31:
[----:B------:R-:W-:Y:S05]  /*1990*/  BSYNC.RECONVERGENT B2 ;  /* 0x0000000000027941 */ /* 0x000fea0003800200 */
.L_x_29:
[--C-:B------:R-:W-:Y:S01]  /*19a0*/  IMAD.IADD R14, R36, 0x1, -R48.reuse ;  /* 0x00000001240e7824 */ /* 0x100fe200078e0a30 */
[----:B------:R-:W-:Y:S01]  /*19b0*/  BSSY.RECONVERGENT B2, `(.L_x_32) ;  /* 0x00001c0000027945 */ /* 0x000fe20003800200 */
[----:B------:R-:W-:Y:S01]  /*19c0*/  IMAD.MOV.U32 R9, RZ, RZ, R48 ;  /* 0x000000ffff097224 */ /* 0x000fe200078e0030 */
[----:B------:R-:W-:Y:S02]  /*19d0*/  MOV R10, R49 ;  /* 0x00000031000a7202 */ /* 0x000fe40000000f00 */
[----:B------:R-:W-:-:S04]  /*19e0*/  LOP3.LUT R14, R14, 0x3, RZ, 0xc0, !PT ;  /* 0x000000030e0e7812 */ /* 0x000fc800078ec0ff */
[----:B------:R-:W-:-:S04]  /*19f0*/  ISETP.NE.U32.AND P0, PT, R14, RZ, PT ;  /* 0x000000ff0e00720c */ /* 0x000fc80003f05070 */
[----:B------:R-:W-:-:S13]  /*1a00*/  ISETP.NE.AND.EX P0, PT, RZ, RZ, PT, P0 ;  /* 0x000000ffff00720c */ /* 0x000fda0003f05300 */
[----:B------:R-:W-:Y:S05]  /*1a10*/  @!P0 BRA `(.L_x_33) ;  /* 0x0000001800e48947 */ /* 0x000fea0003800000 */
[----:B------:R-:W-:Y:S01]  /*1a20*/  ISETP.NE.U32.AND P0, PT, R22, RZ, PT ;  /* 0x000000ff1600720c */ /* 0x000fe20003f05070 */
[----:B------:R-:W-:Y:S03]  /*1a30*/  BSSY.RECONVERGENT B3, `(.L_x_34) ;  /* 0x000008c000037945 */ /* 0x000fe60003800200 */
[----:B------:R-:W-:-:S13]  /*1a40*/  ISETP.NE.AND.EX P0, PT, R23, RZ, PT, P0 ;  /* 0x000000ff1700720c */ /* 0x000fda0003f05300 */
[----:B------:R-:W-:Y:S05]  /*1a50*/  @P0 BRA `(.L_x_35) ;  /* 0x0000000800240947 */ /* 0x000fea0003800000 */
[----:B------:R-:W0:Y:S01]  /*1a60*/  LDCU UR6, c[0x0][0x3dc] ;  /* 0x00007b80ff0677ac */ /* 0x000e220008000800 */
[----:B------:R-:W-:Y:S01]  /*1a70*/  BSSY.RECONVERGENT B4, `(.L_x_36) ;  /* 0x0000022000047945 */ /* 0x000fe20003800200 */
[----:B0-----:R-:W-:-:S04]  /*1a80*/  LOP3.LUT R9, R58, UR6, RZ, 0xfc, !PT ;  /* 0x000000063a097c12 */ /* 0x001fc8000f8efcff */
[----:B------:R-:W-:-:S13]  /*1a90*/  ISETP.NE.AND.EX P0, PT, R9, RZ, PT, !PT ;  /* 0x000000ff0900720c */ /* 0x000fda0003f053f0 */
[----:B------:R-:W-:Y:S05]  /*1aa0*/  @P0 BRA `(.L_x_37) ;  /* 0x0000000000540947 */ /* 0x000fea0003800000 */
[----:B------:R-:W0:Y:S02]  /*1ab0*/  LDCU UR6, c[0x0][0x3d8] ;  /* 0x00007b00ff0677ac */ /* 0x000e240008000800 */
        /* <DEDUP_REMOVED lines=13> */
[----:B------:R-:W-:-:S05]  /*1b90*/  @P0 VIADD R3, R3, -UR6 ;  /* 0x8000000603030c36 */ /* 0x000fca0008000000 */
[----:B------:R-:W-:-:S13]  /*1ba0*/  ISETP.GE.U32.AND P0, PT, R3, UR6, PT ;  /* 0x0000000603007c0c */ /* 0x000fda000bf06070 */
[----:B------:R-:W-:Y:S02]  /*1bb0*/  @P0 IADD3 R3, PT, PT, R3, -UR6, RZ ;  /* 0x8000000603030c10 */ /* 0x000fe4000fffe0ff */
[----:B------:R-:W-:-:S04]  /*1bc0*/  @!P1 LOP3.LUT R3, RZ, UR6, RZ, 0x33, !PT ;  /* 0x00000006ff039c12 */ /* 0x000fc8000f8e33ff */
[----:B------:R-:W-:-:S04]  /*1bd0*/  ISETP.NE.U32.AND P0, PT, R3, RZ, PT ;  /* 0x000000ff0300720c */ /* 0x000fc80003f05070 */
[----:B------:R-:W-:Y:S01]  /*1be0*/  ISETP.NE.AND.EX P0, PT, RZ, RZ, PT, P0 ;  /* 0x000000ffff00720c */ /* 0x000fe20003f05300 */
[----:B------:R-:W-:-:S12]  /*1bf0*/  BRA `(.L_x_38) ;  /* 0x0000000000247947 */ /* 0x000fd80003800000 */
.L_x_37:
[----:B------:R-:W0:Y:S01]  /*1c00*/  LDCU.64 UR6, c[0x0][0x3d8] ;  /* 0x00007b00ff0677ac */ /* 0x000e220008000a00 */
[----:B------:R-:W-:Y:S01]  /*1c10*/  IMAD.MOV.U32 R31, RZ, RZ, R50 ;  /* 0x000000ffff1f7224 */ /* 0x000fe200078e0032 */
[----:B------:R-:W-:Y:S01]  /*1c20*/  MOV R30, 0x1c70 ;  /* 0x00001c70001e7802 */ /* 0x000fe20000000f00 */
[----:B------:R-:W-:Y:S02]  /*1c30*/  IMAD.MOV.U32 R35, RZ, RZ, R58 ;  /* 0x000000ffff237224 */ /* 0x000fe400078e003a */
[----:B0-----:R-:W-:Y:S01]  /*1c40*/  IMAD.U32 R4, RZ, RZ, UR6 ;  /* 0x00000006ff047e24 */ /* 0x001fe2000f8e00ff */
[----:B------:R-:W-:-:S07]  /*1c50*/  MOV R0, UR7 ;  /* 0x0000000700007c02 */ /* 0x000fce0008000f00 */
[----:B------:R-:W-:Y:S05]  /*1c60*/  CALL.REL.NOINC `($__internal_1_$__cuda_sm20_rem_s64) ;  /* 0x00000048000c7944 */ /* 0x000fea0003c00000 */
[----:B------:R-:W-:-:S04]  /*1c70*/  ISETP.NE.U32.AND P0, PT, R0, RZ, PT ;  /* 0x000000ff0000720c */ /* 0x000fc80003f05070 */
[----:B------:R-:W-:-:S13]  /*1c80*/  ISETP.NE.AND.EX P0, PT, R4, RZ, PT, P0 ;  /* 0x000000ff0400720c */ /* 0x000fda0003f05300 */
.L_x_38:
[----:B------:R-:W-:Y:S05]  /*1c90*/  BSYNC.RECONVERGENT B4 ;  /* 0x0000000000047941 */ /* 0x000fea0003800200 */
.L_x_36:
[----:B------:R-:W-:Y:S05]  /*1ca0*/  @P0 BRA `(.L_x_35) ;  /* 0x0000000400900947 */ /* 0x000fea0003800000 */
[----:B------:R-:W-:Y:S01]  /*1cb0*/  ISETP.NE.AND.EX P0, PT, R11, RZ, PT, !PT ;  /* 0x000000ff0b00720c */ /* 0x000fe20003f053f0 */
[----:B------:R-:W-:-:S12]  /*1cc0*/  BSSY.RECONVERGENT B4, `(.L_x_39) ;  /* 0x0000020000047945 */ /* 0x000fd80003800200 */
[----:B------:R-:W-:Y:S05]  /*1cd0*/  @P0 BRA `(.L_x_40) ;  /* 0x0000000000540947 */ /* 0x000fea0003800000 */
[----:B------:R-:W0:Y:S02]  /*1ce0*/  LDCU UR6, c[0x0][0x3d0] ;  /* 0x00007a00ff0677ac */ /* 0x000e240008000800 */
[----:B0-----:R-:W0:Y:S01]  /*1cf0*/  I2F.U32.RP R0, UR6 ;  /* 0x0000000600007d06 */ /* 0x001e220008209000 */
[----:B------:R-:W-:-:S07]  /*1d00*/  ISETP.NE.U32.AND P2, PT, RZ, UR6, PT ;  /* 0x00000006ff007c0c */ /* 0x000fce000bf45070 */
[----:B0-----:R-:W0:Y:S02]  /*1d10*/  MUFU.RCP R0, R0 ;  /* 0x0000000000007308 */ /* 0x001e240000001000 */
[----:B0-----:R-:W-:-:S06]  /*1d20*/  VIADD R2, R0, 0xffffffe ;  /* 0x0ffffffe00027836 */ /* 0x001fcc0000000000 */
[----:B------:R0:W1:Y:S02]  /*1d30*/  F2I.FTZ.U32.TRUNC.NTZ R3, R2 ;  /* 0x0000000200037305 */ /* 0x000064000021f000 */
[----:B0-----:R-:W-:Y:S01]  /*1d40*/  IMAD.MOV.U32 R2, RZ, RZ, RZ ;  /* 0x000000ffff027224 */ /* 0x001fe200078e00ff */
[----:B-1----:R-:W-:-:S05]  /*1d50*/  IADD3 R13, PT, PT, RZ, -R3, RZ ;  /* 0x80000003ff0d7210 */ /* 0x002fca0007ffe0ff */
[----:B------:R-:W-:-:S04]  /*1d60*/  IMAD R13, R13, UR6, RZ ;  /* 0x000000060d0d7c24 */ /* 0x000fc8000f8e02ff */
[----:B------:R-:W-:-:S06]  /*1d70*/  IMAD.HI.U32 R13, R3, R13, R2 ;  /* 0x0000000d030d7227 */ /* 0x000fcc00078e0002 */
[----:B------:R-:W-:Y:S01]  /*1d80*/  IMAD.HI.U32 R12, R13, R20, RZ ;  /* 0x000000140d0c7227 */ /* 0x000fe200078e00ff */
[----:B------:R-:W-:-:S03]  /*1d90*/  MOV R13, RZ ;  /* 0x000000ff000d7202 */ /* 0x000fc60000000f00 */
[----:B------:R-:W-:-:S04]  /*1da0*/  IMAD.MOV R3, RZ, RZ, -R12 ;  /* 0x000000ffff037224 */ /* 0x000fc800078e0a0c */
[----:B------:R-:W-:-:S05]  /*1db0*/  IMAD R3, R3, UR6, R20 ;  /* 0x0000000603037c24 */ /* 0x000fca000f8e0214 */
[----:B------:R-:W-:-:S13]  /*1dc0*/  ISETP.GE.U32.AND P0, PT, R3, UR6, PT ;  /* 0x0000000603007c0c */ /* 0x000fda000bf06070 */
[----:B------:R-:W-:Y:S01]  /*1dd0*/  @P0 IADD3 R3, PT, PT, R3, -UR6, RZ ;  /* 0x8000000603030c10 */ /* 0x000fe2000fffe0ff */
[----:B------:R-:W-:-:S03]  /*1de0*/  @P0 VIADD R12, R12, 0x1 ;  /* 0x000000010c0c0836 */ /* 0x000fc60000000000 */
[----:B------:R-:W-:-:S13]  /*1df0*/  ISETP.GE.U32.AND P1, PT, R3, UR6, PT ;  /* 0x0000000603007c0c */ /* 0x000fda000bf26070 */
[----:B------:R-:W-:Y:S01]  /*1e00*/  @P1 VIADD R12, R12, 0x1 ;  /* 0x000000010c0c1836 */ /* 0x000fe20000000000 */
[----:B------:R-:W-:Y:S01]  /*1e10*/  @!P2 LOP3.LUT R12, RZ, UR6, RZ, 0x33, !PT ;  /* 0x00000006ff0cac12 */ /* 0x000fe2000f8e33ff */
[----:B------:R-:W-:Y:S06]  /*1e20*/  BRA `(.L_x_41) ;  /* 0x0000000000247947 */ /* 0x000fec0003800000 */
.L_x_40:
[----:B------:R-:W0:Y:S01]  /*1e30*/  LDCU.64 UR6, c[0x0][0x3d0] ;  /* 0x00007a00ff0677ac */ /* 0x000e220008000a00 */
[----:B------:R-:W-:Y:S01]  /*1e40*/  IMAD.MOV.U32 R40, RZ, RZ, R20 ;  /* 0x000000ffff287224 */ /* 0x000fe200078e0014 */
[----:B------:R-:W-:Y:S01]  /*1e50*/  MOV R4, 0x1ea0 ;  /* 0x00001ea000047802 */ /* 0x000fe20000000f00 */
[----:B------:R-:W-:Y:S02]  /*1e60*/  IMAD.MOV.U32 R0, RZ, RZ, R8 ;  /* 0x000000ffff007224 */ /* 0x000fe400078e0008 */
[----:B0-----:R-:W-:Y:S01]  /*1e70*/  IMAD.U32 R3, RZ, RZ, UR6 ;  /* 0x00000006ff037e24 */ /* 0x001fe2000f8e00ff */
[----:B------:R-:W-:-:S07]  /*1e80*/  MOV R2, UR7 ;  /* 0x0000000700027c02 */ /* 0x000fce0008000f00 */
[----:B------:R-:W-:Y:S05]  /*1e90*/  CALL.REL.NOINC `($__internal_0_$__cuda_sm20_div_s64) ;  /* 0x0000004000307944 */ /* 0x000fea0003c00000 */
[----:B------:R-:W-:Y:S01]  /*1ea0*/  IMAD.MOV.U32 R12, RZ, RZ, R26 ;  /* 0x000000ffff0c7224 */ /* 0x000fe200078e001a */
[----:B------:R-:W-:-:S07]  /*1eb0*/  MOV R13, R0 ;  /* 0x00000000000d7202 */ /* 0x000fce0000000f00 */
.L_x_41:
[----:B------:R-:W-:Y:S05]  /*1ec0*/  BSYNC.RECONVERGENT B4 ;  /* 0x0000000000047941 */ /* 0x000fea0003800200 */
.L_x_39:
[----:B------:R-:W-:Y:S01]  /*1ed0*/  ISETP.NE.AND.EX P0, PT, R9, RZ, PT, !PT ;  /* 0x000000ff0900720c */ /* 0x000fe20003f053f0 */
[----:B------:R-:W-:-:S12]  /*1ee0*/  BSSY.RECONVERGENT B4, `(.L_x_42) ;  /* 0x000001f000047945 */ /* 0x000fd80003800200 */
        /* <DEDUP_REMOVED lines=22> */
.L_x_43:
        /* <DEDUP_REMOVED lines=8> */
.L_x_44:
[----:B------:R-:W-:Y:S05]  /*20d0*/  BSYNC.RECONVERGENT B4 ;  /* 0x0000000000047941 */ /* 0x000fea0003800200 */
.L_x_42:
[----:B------:R-:W0:Y:S01]  /*20e0*/  LDCU.128 UR12, c[0x0][0x3a0] ;  /* 0x00007400ff0c77ac */ /* 0x000e220008000c00 */
[----:B------:R-:W-:Y:S01]  /*20f0*/  MOV R3, R13 ;  /* 0x0000000d00037202 */ /* 0x000fe20000000f00 */
[----:B------:R-:W-:Y:S01]  /*2100*/  IMAD.MOV.U32 R2, RZ, RZ, R12 ;  /* 0x000000ffff027224 */ /* 0x000fe200078e000c */
[----:B------:R-:W-:Y:S01]  /*2110*/  MOV R13, R27 ;  /* 0x0000001b000d7202 */ /* 0x000fe20000000f00 */
[----:B------:R-:W1:Y:S01]  /*2120*/  LDCU.128 UR16, c[0x0][0x3e0] ;  /* 0x00007c00ff1077ac */ /* 0x000e620008000c00 */
[----:B------:R-:W-:Y:S01]  /*2130*/  IMAD.MOV.U32 R12, RZ, RZ, R26 ;  /* 0x000000ffff0c7224 */ /* 0x000fe200078e001a */
[----:B------:R-:W2:Y:S01]  /*2140*/  LDCU.64 UR6, c[0x0][0x388] ;  /* 0x00007100ff0677ac */ /* 0x000ea20008000a00 */
[----:B0-----:R-:W-:Y:S02]  /*2150*/  IMAD R9, R19, UR12, RZ ;  /* 0x0000000c13097c24 */ /* 0x001fe4000f8e02ff */
[----:B------:R-:W-:-:S04]  /*2160*/  IMAD.WIDE.U32 R2, R18, UR12, R2 ;  /* 0x0000000c12027c25 */ /* 0x000fc8000f8e0002 */
[----:B------:R-:W-:Y:S02]  /*2170*/  IMAD R9, R18, UR13, R9 ;  /* 0x0000000d12097c24 */ /* 0x000fe4000f8e0209 */
[----:B------:R-:W-:-:S04]  /*2180*/  IMAD.WIDE.U32 R12, R2, UR14, R12 ;  /* 0x0000000e020c7c25 */ /* 0x000fc8000f8e000c */
[----:B------:R-:W-:-:S04]  /*2190*/  IMAD.IADD R0, R3, 0x1, R9 ;  /* 0x0000000103007824 */ /* 0x000fc800078e0209 */
[----:B------:R-:W-:-:S04]  /*21a0*/  IMAD R3, R0, UR14, RZ ;  /* 0x0000000e00037c24 */ /* 0x000fc8000f8e02ff */
[----:B------:R-:W-:Y:S02]  /*21b0*/  IMAD R3, R2, UR15, R3 ;  /* 0x0000000f02037c24 */ /* 0x000fe4000f8e0203 */
[----:B------:R-:W-:Y:S02]  /*21c0*/  IMAD.MOV.U32 R2, RZ, RZ, R5 ;  /* 0x000000ffff027224 */ /* 0x000fe400078e0005 */
[----:B------:R-:W-:Y:S01]  /*21d0*/  IMAD.IADD R0, R13, 0x1, R3 ;  /* 0x000000010d007824 */ /* 0x000fe200078e0203 */
[----:B------:R-:W-:-:S03]  /*21e0*/  MOV R3, R6 ;  /* 0x0000000600037202 */ /* 0x000fc60000000f00 */
[----:B-1----:R-:W-:Y:S02]  /*21f0*/  IMAD R9, R0, UR16, RZ ;  /* 0x0000001000097c24 */ /* 0x002fe4000f8e02ff */
[----:B------:R-:W-:-:S04]  /*2200*/  IMAD.WIDE.U32 R2, R12, UR16, R2 ;  /* 0x000000100c027c25 */ /* 0x000fc8000f8e0002 */
[----:B------:R-:W-:Y:S02]  /*2210*/  IMAD R9, R12, UR17, R9 ;  /* 0x000000110c097c24 */ /* 0x000fe4000f8e0209 */
[----:B------:R-:W-:-:S04]  /*2220*/  IMAD.WIDE.U32 R12, R2, UR18, R48 ;  /* 0x00000012020c7c25 */ /* 0x000fc8000f8e0030 */
[----:B------:R-:W-:-:S04]  /*2230*/  IMAD.IADD R0, R3, 0x1, R9 ;  /* 0x0000000103007824 */ /* 0x000fc800078e0209 */
[----:B------:R-:W-:-:S04]  /*2240*/  IMAD R3, R0, UR18, RZ ;  /* 0x0000001200037c24 */ /* 0x000fc8000f8e02ff */
[----:B------:R-:W-:Y:S01]  /*2250*/  IMAD R3, R2, UR19, R3 ;  /* 0x0000001302037c24 */ /* 0x000fe2000f8e0203 */
[----:B--2---:R-:W-:-:S03]  /*2260*/  LEA R2, P0, R12, UR6, 0x1 ;  /* 0x000000060c027c11 */ /* 0x004fc6000f8008ff */
[----:B------:R-:W-:-:S05]  /*2270*/  IMAD.IADD R3, R13, 0x1, R3 ;  /* 0x000000010d037824 */ /* 0x000fca00078e0203 */
[----:B------:R-:W-:-:S05]  /*2280*/  LEA.HI.X R3, R12, UR7, R3, 0x1, P0 ;  /* 0x000000070c037c11 */ /* 0x000fca00080f0c03 */
[----:B------:R-:W2:Y:S01]  /*2290*/  LDG.E.U16 R2, desc[UR8][R2.64] ;  /* 0x0000000802027981 */ /* 0x000ea2000c1e1500 */
[----:B------:R-:W-:Y:S01]  /*22a0*/  SHF.L.U32 R7, R7, 0x10, RZ ;  /* 0x0000001007077819 */ /* 0x000fe200000006ff */
[----:B--2---:R-:W-:-:S04]  /*22b0*/  IMAD.U32 R0, R2, 0x10000, RZ ;  /* 0x0001000002007824 */ /* 0x004fc800078e00ff */
[----:B------:R-:W-:-:S05]  /*22c0*/  FADD.FTZ R0, R7, R0 ;  /* 0x0000000007007221 */ /* 0x000fca0000010000 */
[----:B------:R-:W-:-:S04]  /*22d0*/  F2FP.BF16.F32.PACK_AB R0, RZ, R0 ;  /* 0x00000000ff00723e */ /* 0x000fc800000010ff */
[----:B------:R-:W-:-:S07]  /*22e0*/  PRMT R7, R0, 0x7610, R7 ;  /* 0x0000761000077816 */ /* 0x000fce0000000007 */
.L_x_35:
[----:B------:R-:W-:Y:S05]  /*22f0*/  BSYNC.RECONVERGENT B3 ;  /* 0x0000000000037941 */ /* 0x000fea0003800200 */
.L_x_34:
[----:B------:R-:W-:Y:S02]  /*2300*/  ISETP.NE.U32.AND P0, PT, R14, 0x1, PT ;  /* 0x000000010e00780c */ /* 0x000fe40003f05070 */
[----:B------:R-:W-:Y:S02]  /*2310*/  IADD3 R9, P1, PT, R48, 0x1, RZ ;  /* 0x0000000130097810 */ /* 0x000fe40007f3e0ff */
[----:B------:R-:W-:-:S03]  /*2320*/  ISETP.NE.AND.EX P0, PT, RZ, RZ, PT, P0 ;  /* 0x000000ffff00720c */ /* 0x000fc60003f05300 */
[----:B------:R-:W-:-:S10]  /*2330*/  IMAD.X R10, RZ, RZ, R49, P1 ;  /* 0x000000ffff0a7224 */ /* 0x000fd400008e0631 */
        /* <DEDUP_REMOVED lines=27> */
[----:B------:R-:W-:-:S04]  /*24f0*/  @!P1 LOP3.LUT R0, RZ, UR6, RZ, 0x33, !PT ;  /* 0x00000006ff009c12 */ /* 0x000fc8000f8e33ff */
[----:B------:R-:W-:-:S04]  /*2500*/  ISETP.NE.U32.AND P0, PT, R0, RZ, PT ;  /* 0x000000ff0000720c */ /* 0x000fc80003f05070 */
[----:B------:R-:W-:Y:S01]  /*2510*/  ISETP.NE.AND.EX P0, PT, RZ, RZ, PT, P0 ;  /* 0x000000ffff00720c */ /* 0x000fe20003f05300 */
[----:B------:R-:W-:-:S12]  /*2520*/  BRA `(.L_x_49) ;  /* 0x0000000000247947 */ /* 0x000fd80003800000 */
.L_x_48:
[----:B------:R-:W0:Y:S01]  /*2530*/  LDCU.64 UR6, c[0x0][0x3d8] ;  /* 0x00007b00ff0677ac */ /* 0x000e220008000a00 */
[----:B------:R-:W-:Y:S02]  /*2540*/  MOV R31, R53 ;  /* 0x00000035001f7202 */ /* 0x000fe40000000f00 */
[----:B------:R-:W-:Y:S02]  /*2550*/  MOV R35, R57 ;  /* 0x0000003900237202 */ /* 0x000fe40000000f00 */
[----:B------:R-:W-:Y:S01]  /*2560*/  MOV R30, 0x25a0 ;  /* 0x000025a0001e7802 */ /* 0x000fe20000000f00 */
[----:B0-----:R-:W-:Y:S02]  /*2570*/  IMAD.U32 R4, RZ, RZ, UR6 ;  /* 0x00000006ff047e24 */ /* 0x001fe4000f8e00ff */
[----:B------:R-:W-:-:S07]  /*2580*/  IMAD.U32 R0, RZ, RZ, UR7 ;  /* 0x00000007ff007e24 */ /* 0x000fce000f8e00ff */
[----:B------:R-:W-:Y:S05]  /*2590*/  CALL.REL.NOINC `($__internal_1_$__cuda_sm20_rem_s64) ;  /* 0x0000003c00c07944 */ /* 0x000fea0003c00000 */
[----:B------:R-:W-:-:S04]  /*25a0*/  ISETP.NE.U32.AND P0, PT, R0, RZ, PT ;  /* 0x000000ff0000720c */ /* 0x000fc80003f05070 */
[----:B------:R-:W-:-:S13]  /*25b0*/  ISETP.NE.AND.EX P0, PT, R4, RZ, PT, P0 ;  /* 0x000000ff0400720c */ /* 0x000fda0003f05300 */
.L_x_49:
[----:B------:R-:W-:Y:S05]  /*25c0*/  BSYNC.RECONVERGENT B4 ;  /* 0x0000000000047941 */ /* 0x000fea0003800200 */
.L_x_47:
        /* <DEDUP_REMOVED lines=15> */
[----:B------:R-:W-:Y:S02]  /*26c0*/  IMAD.MOV R3, RZ, RZ, -R12 ;  /* 0x000000ffff037224 */ /* 0x000fe400078e0a0c */
[----:B------:R-:W-:Y:S02]  /*26d0*/  IMAD.MOV.U32 R13, RZ, RZ, RZ ;  /* 0x000000ffff0d7224 */ /* 0x000fe400078e00ff */
        /* <DEDUP_REMOVED lines=8> */
.L_x_51:
[----:B------:R-:W0:Y:S01]  /*2760*/  LDCU.64 UR6, c[0x0][0x3d0] ;  /* 0x00007a00ff0677ac */ /* 0x000e220008000a00 */
[----:B------:R-:W-:Y:S02]  /*2770*/  MOV R40, R20 ;  /* 0x0000001400287202 */ /* 0x000fe40000000f00 */
[----:B------:R-:W-:Y:S02]  /*2780*/  MOV R0, R8 ;  /* 0x0000000800007202 */ /* 0x000fe40000000f00 */
[----:B------:R-:W-:Y:S01]  /*2790*/  MOV R4, 0x27d0 ;  /* 0x000027d000047802 */ /* 0x000fe20000000f00 */
[----:B0-----:R-:W-:Y:S02]  /*27a0*/  IMAD.U32 R3, RZ, RZ, UR6 ;  /* 0x00000006ff037e24 */ /* 0x001fe4000f8e00ff */
[----:B------:R-:W-:-:S07]  /*27b0*/  IMAD.U32 R2, RZ, RZ, UR7 ;  /* 0x00000007ff027e24 */ /* 0x000fce000f8e00ff */
[----:B------:R-:W-:Y:S05]  /*27c0*/  CALL.REL.NOINC `($__internal_0_$__cuda_sm20_div_s64) ;  /* 0x0000003400e47944 */ /* 0x000fea0003c00000 */
[----:B------:R-:W-:Y:S02]  /*27d0*/  IMAD.MOV.U32 R12, RZ, RZ, R26 ;  /* 0x000000ffff0c7224 */ /* 0x000fe400078e001a */
[----:B------:R-:W-:-:S07]  /*27e0*/  IMAD.MOV.U32 R13, RZ, RZ, R0 ;  /* 0x000000ffff0d7224 */ /* 0x000fce00078e0000 */
.L_x_52:
[----:B------:R-:W-:Y:S05]  /*27f0*/  BSYNC.RECONVERGENT B4 ;  /* 0x0000000000047941 */ /* 0x000fea0003800200 */
.L_x_50:
        /* <DEDUP_REMOVED lines=20> */
[----:B------:R-:W-:-:S13]  /*2940*/  ISETP.GE.U32.AND P1, PT, R4, UR6, PT ;  /* 0x0000000604007c0c */ /* 0x000fda000bf26070 */
[----:B------:R-:W-:Y:S02]  /*2950*/  @P1 IADD3 R26, PT, PT, R26, 0x1, RZ ;  /* 0x000000011a1a1810 */ /* 0x000fe40007ffe0ff */
[----:B------:R-:W-:Y:S01]  /*2960*/  @!P2 LOP3.LUT R26, RZ, UR6, RZ, 0x33, !PT ;  /* 0x00000006ff1aac12 */ /* 0x000fe2000f8e33ff */
[----:B------:R-:W-:Y:S06]  /*2970*/  BRA `(.L_x_55) ;  /* 0x0000000000207947 */ /* 0x000fec0003800000 */
.L_x_54:
[----:B------:R-:W0:Y:S01]  /*2980*/  LDCU.64 UR6, c[0x0][0x3d8] ;  /* 0x00007b00ff0677ac */ /* 0x000e220008000a00 */
[----:B------:R-:W-:Y:S01]  /*2990*/  IMAD.MOV.U32 R40, RZ, RZ, R53 ;  /* 0x000000ffff287224 */ /* 0x000fe200078e0035 */
[----:B------:R-:W-:Y:S01]  /*29a0*/  MOV R4, 0x29f0 ;  /* 0x000029f000047802 */ /* 0x000fe20000000f00 */
[----:B------:R-:W-:Y:S01]  /*29b0*/  IMAD.MOV.U32 R0, RZ, RZ, R57 ;  /* 0x000000ffff007224 */ /* 0x000fe200078e0039 */
[----:B0-----:R-:W-:Y:S01]  /*29c0*/  MOV R3, UR6 ;  /* 0x0000000600037c02 */ /* 0x001fe20008000f00 */
[----:B------:R-:W-:-:S07]  /*29d0*/  IMAD.U32 R2, RZ, RZ, UR7 ;  /* 0x00000007ff027e24 */ /* 0x000fce000f8e00ff */
[----:B------:R-:W-:Y:S05]  /*29e0*/  CALL.REL.NOINC `($__internal_0_$__cuda_sm20_div_s64) ;  /* 0x00000034005c7944 */ /* 0x000fea0003c00000 */
[----:B------:R-:W-:-:S07]  /*29f0*/  MOV R27, R0 ;  /* 0x00000000001b7202 */ /* 0x000fce0000000f00 */
.L_x_55:
[----:B------:R-:W-:Y:S05]  /*2a00*/  BSYNC.RECONVERGENT B4 ;  /* 0x0000000000047941 */ /* 0x000fea0003800200 */
.L_x_53:
[----:B------:R-:W0:Y:S01]  /*2a10*/  LDCU.128 UR12, c[0x0][0x3a0] ;  /* 0x00007400ff0c77ac */ /* 0x000e220008000c00 */
[----:B------:R-:W-:Y:S02]  /*2a20*/  IMAD.MOV.U32 R2, RZ, RZ, R12 ;  /* 0x000000ffff027224 */ /* 0x000fe400078e000c */
[----:B------:R-:W-:Y:S01]  /*2a30*/  IMAD.MOV.U32 R3, RZ, RZ, R13 ;  /* 0x000000ffff037224 */ /* 0x000fe200078e000d */
[----:B------:R-:W1:Y:S01]  /*2a40*/  LDCU.128 UR16, c[0x0][0x3e0] ;  /* 0x00007c00ff1077ac */ /* 0x000e620008000c00 */
[----:B------:R-:W-:Y:S02]  /*2a50*/  IMAD.MOV.U32 R12, RZ, RZ, R26 ;  /* 0x000000ffff0c7224 */ /* 0x000fe400078e001a */
[----:B------:R-:W-:Y:S01]  /*2a60*/  IMAD.MOV.U32 R13, RZ, RZ, R27 ;  /* 0x000000ffff0d7224 */ /* 0x000fe200078e001b */
[----:B------:R-:W2:Y:S01]  /*2a70*/  LDCU.64 UR6, c[0x0][0x388] ;  /* 0x00007100ff0677ac */ /* 0x000ea20008000a00 */
[----:B0-----:R-:W-:Y:S02]  /*2a80*/  IMAD R9, R19, UR12, RZ ;  /* 0x0000000c13097c24 */ /* 0x001fe4000f8e02ff */
[----:B------:R-:W-:-:S04]  /*2a90*/  IMAD.WIDE.U32 R2, R18, UR12, R2 ;  /* 0x0000000c12027c25 */ /* 0x000fc8000f8e0002 */
[----:B------:R-:W-:Y:S02]  /*2aa0*/  IMAD R9, R18, UR13, R9 ;  /* 0x0000000d12097c24 */ /* 0x000fe4000f8e0209 */
[----:B------:R-:W-:-:S03]  /*2ab0*/  IMAD.WIDE.U32 R12, R2, UR14, R12 ;  /* 0x0000000e020c7c25 */ /* 0x000fc6000f8e000c */
[----:B------:R-:W-:-:S05]  /*2ac0*/  IADD3 R0, PT, PT, R9, R3, RZ ;  /* 0x0000000309007210 */ /* 0x000fca0007ffe0ff */
[----:B------:R-:W-:-:S04]  /*2ad0*/  IMAD R3, R0, UR14, RZ ;  /* 0x0000000e00037c24 */ /* 0x000fc8000f8e02ff */
[----:B------:R-:W-:Y:S02]  /*2ae0*/  IMAD R3, R2, UR15, R3 ;  /* 0x0000000f02037c24 */ /* 0x000fe4000f8e0203 */
[----:B------:R-:W-:-:S03]  /*2af0*/  IMAD.MOV.U32 R2, RZ, RZ, R5 ;  /* 0x000000ffff027224 */ /* 0x000fc600078e0005 */
[----:B------:R-:W-:Y:S01]  /*2b00*/  IADD3 R0, PT, PT, R13, R3, RZ ;  /* 0x000000030d007210 */ /* 0x000fe20007ffe0ff */
[----:B------:R-:W-:-:S04]  /*2b10*/  IMAD.MOV.U32 R3, RZ, RZ, R6 ;  /* 0x000000ffff037224 */ /* 0x000fc800078e0006 */
[----:B-1----:R-:W-:Y:S02]  /*2b20*/  IMAD R9, R0, UR16, RZ ;  /* 0x0000001000097c24 */ /* 0x002fe4000f8e02ff */
[----:B------:R-:W-:-:S04]  /*2b30*/  IMAD.WIDE.U32 R2, R12, UR16, R2 ;  /* 0x000000100c027c25 */ /* 0x000fc8000f8e0002 */
[----:B------:R-:W-:Y:S02]  /*2b40*/  IMAD R9, R12, UR17, R9 ;  /* 0x000000110c097c24 */ /* 0x000fe4000f8e0209 */
[----:B------:R-:W-:-:S03]  /*2b50*/  IMAD.WIDE.U32 R12, R2, UR18, R48 ;  /* 0x00000012020c7c25 */ /* 0x000fc6000f8e0030 */
[----:B------:R-:W-:-:S05]  /*2b60*/  IADD3 R0, PT, PT, R3, R9, RZ ;  /* 0x0000000903007210 */ /* 0x000fca0007ffe0ff */
[----:B------:R-:W-:-:S04]  /*2b70*/  IMAD R3, R0, UR18, RZ ;  /* 0x0000001200037c24 */ /* 0x000fc8000f8e02ff */
[----:B------:R-:W-:Y:S01]  /*2b80*/  IMAD R3, R2, UR19, R3 ;  /* 0x0000001302037c24 */ /* 0x000fe2000f8e0203 */
[----:B--2---:R-:W-:-:S03]  /*2b90*/  LEA R2, P0, R12, UR6, 0x1 ;  /* 0x000000060c027c11 */ /* 0x004fc6000f8008ff */
[----:B------:R-:W-:-:S05]  /*2ba0*/  IMAD.IADD R3, R13, 0x1, R3 ;  /* 0x000000010d037824 */ /* 0x000fca00078e0203 */
[----:B------:R-:W-:-:S05]  /*2bb0*/  LEA.HI.X R3, R12, UR7, R3, 0x1, P0 ;  /* 0x000000070c037c11 */ /* 0x000fca00080f0c03 */
[----:B------:R-:W2:Y:S01]  /*2bc0*/  LDG.E.U16 R2, desc[UR8][R2.64+0x2] ;  /* 0x0000020802027981 */ /* 0x000ea2000c1e1500 */
[----:B------:R-:W-:Y:S01]  /*2bd0*/  IMAD.U32 R7, R7, 0x10000, RZ ;  /* 0x0001000007077824 */ /* 0x000fe200078e00ff */
[----:B--2---:R-:W-:-:S05]  /*2be0*/  SHF.L.U32 R0, R2, 0x10, RZ ;  /* 0x0000001002007819 */ /* 0x004fca00000006ff */
[----:B------:R-:W-:-:S05]  /*2bf0*/  FADD.FTZ R0, R7, R0 ;  /* 0x0000000007007221 */ /* 0x000fca0000010000 */
[----:B------:R-:W-:-:S04]  /*2c00*/  F2FP.BF16.F32.PACK_AB R0, RZ, R0 ;  /* 0x00000000ff00723e */ /* 0x000fc800000010ff */
[----:B------:R-:W-:-:S07]  /*2c10*/  PRMT R7, R0, 0x7610, R7 ;  /* 0x0000761000077816 */ /* 0x000fce0000000007 */
.L_x_46:
[----:B------:R-:W-:Y:S05]  /*2c20*/  BSYNC.RECONVERGENT B3 ;  /* 0x0000000000037941 */ /* 0x000fea0003800200 */
.L_x_45:
[----:B------:R-:W-:Y:S02]  /*2c30*/  ISETP.NE.U32.AND P1, PT, R14, 0x2, PT ;  /* 0x000000020e00780c */ /* 0x000fe40003f25070 */
[----:B------:R-:W-:Y:S02]  /*2c40*/  ISETP.NE.U32.AND P0, PT, R22, RZ, PT ;  /* 0x000000ff1600720c */ /* 0x000fe40003f05070 */
[----:B------:R-:W-:Y:S02]  /*2c50*/  ISETP.NE.AND.EX P1, PT, RZ, RZ, PT, P1 ;  /* 0x000000ffff00720c */ /* 0x000fe40003f25310 */
[C---:B------:R-:W-:Y:S02]  /*2c60*/  IADD3 R0, P2, PT, R48.reuse, 0x2, RZ ;  /* 0x0000000230007810 */ /* 0x040fe40007f5e0ff */
[----:B------:R-:W-:Y:S02]  /*2c70*/  ISETP.NE.OR.EX P0, PT, R23, RZ, !P1, P0 ;  /* 0x000000ff1700720c */ /* 0x000fe40004f05700 */
[----:B------:R-:W-:Y:S01]  /*2c80*/  IADD3 R13, P3, PT, R48, 0x3, RZ ;  /* 0x00000003300d7810 */ /* 0x000fe20007f7e0ff */
[----:B------:R-:W-:-:S03]  /*2c90*/  IMAD.X R3, RZ, RZ, R49, P2 ;  /* 0x000000ffff037224 */ /* 0x000fc600010e0631 */
[----:B------:R-:W-:Y:S01]  /*2ca0*/  SEL R9, R0, R13, !P1 ;  /* 0x0000000d00097207 */ /* 0x000fe20004800000 */
[----:B------:R-:W-:-:S05]  /*2cb0*/  IMAD.X R12, RZ, RZ, R49, P3 ;  /* 0x000000ffff0c7224 */ /* 0x000fca00018e0631 */
[----:B------:R-:W-:Y:S01]  /*2cc0*/  SEL R10, R3, R12, !P1 ;  /* 0x0000000c030a7207 */ /* 0x000fe20004800000 */
[----:B------:R-:W-:Y:S06]  /*2cd0*/  @P0 BRA `(.L_x_33) ;  /* 0x0000000800340947 */ /* 0x000fec0003800000 */
        /* <DEDUP_REMOVED lines=26> */
.L_x_57:
        /* <DEDUP_REMOVED lines=9> */
.L_x_58:
[----:B------:R-:W-:Y:S05]  /*2f10*/  BSYNC.RECONVERGENT B3 ;  /* 0x0000000000037941 */ /* 0x000fea0003800200 */
.L_x_56:
[----:B------:R-:W-:Y:S02]  /*2f20*/  IMAD.MOV.U32 R9, RZ, RZ, R13 ;  /* 0x000000ffff097224 */ /* 0x000fe400078e000d */
[----:B------:R-:W-:Y:S01]  /*2f30*/  IMAD.MOV.U32 R10, RZ, RZ, R12 ;  /* 0x000000ffff0a7224 */ /* 0x000fe200078e000c */
[----:B------:R-:W-:Y:S06]  /*2f40*/  @P0 BRA `(.L_x_33) ;  /* 0x0000000400980947 */ /* 0x000fec0003800000 */
        /* <DEDUP_REMOVED lines=24> */
.L_x_60:
[----:B------:R-:W0:Y:S01]  /*30d0*/  LDCU.64 UR6, c[0x0][0x3d0] ;  /* 0x00007a00ff0677ac */ /* 0x000e220008000a00 */
[----:B------:R-:W-:Y:S01]  /*30e0*/  IMAD.MOV.U32 R40, RZ, RZ, R20 ;  /* 0x000000ffff287224 */ /* 0x000fe200078e0014 */
[----:B------:R-:W-:Y:S01]  /*30f0*/  MOV R4, 0x3140 ;  /* 0x0000314000047802 */ /* 0x000fe20000000f00 */
[----:B------:R-:W-:Y:S01]  /*3100*/  IMAD.MOV.U32 R0, RZ, RZ, R8 ;  /* 0x000000ffff007224 */ /* 0x000fe200078e0008 */
[----:B0-----:R-:W-:Y:S01]  /*3110*/  MOV R3, UR6 ;  /* 0x0000000600037c02 */ /* 0x001fe20008000f00 */
[----:B------:R-:W-:-:S07]  /*3120*/  IMAD.U32 R2, RZ, RZ, UR7 ;  /* 0x00000007ff027e24 */ /* 0x000fce000f8e00ff */
[----:B------:R-:W-:Y:S05]  /*3130*/  CALL.REL.NOINC `($__internal_0_$__cuda_sm20_div_s64) ;  /* 0x0000002c00887944 */ /* 0x000fea0003c00000 */
[----:B------:R-:W-:Y:S01]  /*3140*/  MOV R10, R26 ;  /* 0x0000001a000a7202 */ /* 0x000fe20000000f00 */
[----:B------:R-:W-:-:S07]  /*3150*/  IMAD.MOV.U32 R11, RZ, RZ, R0 ;  /* 0x000000ffff0b7224 */ /* 0x000fce00078e0000 */
.L_x_61:
[----:B------:R-:W-:Y:S05]  /*3160*/  BSYNC.RECONVERGENT B3 ;  /* 0x0000000000037941 */ /* 0x000fea0003800200 */
.L_x_59:
[----:B------:R-:W-:Y:S01]  /*3170*/  ISETP.NE.AND.EX P0, PT, R14, RZ, PT, !PT ;  /* 0x000000ff0e00720c */ /* 0x000fe20003f053f0 */
[----:B------:R-:W-:-:S12]  /*3180*/  BSSY.RECONVERGENT B3, `(.L_x_62) ;  /* 0x000001f000037945 */ /* 0x000fd80003800200 */
[----:B------:R-:W-:Y:S05]  /*3190*/  @P0 BRA `(.L_x_63) ;  /* 0x0000000000540947 */ /* 0x000fea0003800000 */
[----:B------:R-:W0:Y:S01]  /*31a0*/  LDCU UR6, c[0x0][0x3d8] ;  /* 0x00007b00ff0677ac */ /* 0x000e220008000800 */
[----:B------:R-:W-:Y:S01]  /*31b0*/  HFMA2 R27, -RZ, RZ, 0, 0 ;  /* 0x00000000ff1b7431 */ /* 0x000fe200000001ff */
        /* <DEDUP_REMOVED lines=9> */
[----:B------:R-:W-:-:S04]  /*3250*/  IMAD.HI.U32 R26, R9, R52, RZ ;  /* 0x00000034091a7227 */ /* 0x000fc800078e00ff */
        /* <DEDUP_REMOVED lines=9> */
.L_x_63:
[----:B------:R-:W0:Y:S01]  /*32f0*/  LDCU.64 UR6, c[0x0][0x3d8] ;  /* 0x00007b00ff0677ac */ /* 0x000e220008000a00 */
[----:B------:R-:W-:Y:S01]  /*3300*/  IMAD.MOV.U32 R40, RZ, RZ, R52 ;  /* 0x000000ffff287224 */ /* 0x000fe200078e0034 */
[----:B------:R-:W-:Y:S01]  /*3310*/  MOV R4, 0x3360 ;  /* 0x0000336000047802 */ /* 0x000fe20000000f00 */
[----:B------:R-:W-:Y:S02]  /*3320*/  IMAD.MOV.U32 R0, RZ, RZ, R56 ;  /* 0x000000ffff007224 */ /* 0x000fe400078e0038 */
[----:B0-----:R-:W-:Y:S01]  /*3330*/  IMAD.U32 R3, RZ, RZ, UR6 ;  /* 0x00000006ff037e24 */ /* 0x001fe2000f8e00ff */
[----:B------:R-:W-:-:S07]  /*3340*/  MOV R2, UR7 ;  /* 0x0000000700027c02 */ /* 0x000fce0008000f00 */
[----:B------:R-:W-:Y:S05]  /*3350*/  CALL.REL.NOINC `($__internal_0_$__cuda_sm20_div_s64) ;  /* 0x0000002c00007944 */ /* 0x000fea0003c00000 */
[----:B------:R-:W-:-:S07]  /*3360*/  IMAD.MOV.U32 R27, RZ, RZ, R0 ;  /* 0x000000ffff1b7224 */ /* 0x000fce00078e0000 */
.L_x_64:
[----:B------:R-:W-:Y:S05]  /*3370*/  BSYNC.RECONVERGENT B3 ;  /* 0x0000000000037941 */ /* 0x000fea0003800200 */
.L_x_62:
        /* <DEDUP_REMOVED lines=13> */
[----:B------:R-:W-:Y:S01]  /*3450*/  IMAD R3, R2, UR15, R3 ;  /* 0x0000000f02037c24 */ /* 0x000fe2000f8e0203 */
[----:B------:R-:W-:-:S03]  /*3460*/  MOV R2, R5 ;  /* 0x0000000500027202 */ /* 0x000fc60000000f00 */
[----:B------:R-:W-:Y:S02]  /*3470*/  IMAD.IADD R0, R11, 0x1, R3 ;  /* 0x000000010b007824 */ /* 0x000fe400078e0203 */
[----:B------:R-:W-:Y:S02]  /*3480*/  IMAD.MOV.U32 R3, RZ, RZ, R6 ;  /* 0x000000ffff037224 */ /* 0x000fe400078e0006 */
[----:B-1----:R-:W-:Y:S02]  /*3490*/  IMAD R9, R0, UR16, RZ ;  /* 0x0000001000097c24 */ /* 0x002fe4000f8e02ff */
[----:B------:R-:W-:-:S04]  /*34a0*/  IMAD.WIDE.U32 R2, R10, UR16, R2 ;  /* 0x000000100a027c25 */ /* 0x000fc8000f8e0002 */
[----:B------:R-:W-:Y:S02]  /*34b0*/  IMAD R9, R10, UR17, R9 ;  /* 0x000000110a097c24 */ /* 0x000fe4000f8e0209 */
[----:B------:R-:W-:-:S04]  /*34c0*/  IMAD.WIDE.U32 R10, R2, UR18, R48 ;  /* 0x00000012020a7c25 */ /* 0x000fc8000f8e0030 */
[----:B------:R-:W-:-:S04]  /*34d0*/  IMAD.IADD R0, R3, 0x1, R9 ;  /* 0x0000000103007824 */ /* 0x000fc800078e0209 */
[----:B------:R-:W-:-:S04]  /*34e0*/  IMAD R3, R0, UR18, RZ ;  /* 0x0000001200037c24 */ /* 0x000fc8000f8e02ff */
[----:B------:R-:W-:Y:S01]  /*34f0*/  IMAD R3, R2, UR19, R3 ;  /* 0x0000001302037c24 */ /* 0x000fe2000f8e0203 */
[----:B--2---:R-:W-:-:S04]  /*3500*/  LEA R2, P0, R10, UR6, 0x1 ;  /* 0x000000060a027c11 */ /* 0x004fc8000f8008ff */
[----:B------:R-:W-:-:S04]  /*3510*/  IADD3 R3, PT, PT, R11, R3, RZ ;  /* 0x000000030b037210 */ /* 0x000fc80007ffe0ff */
[----:B------:R-:W-:-:S05]  /*3520*/  LEA.HI.X R3, R10, UR7, R3, 0x1, P0 ;  /* 0x000000070a037c11 */ /* 0x000fca00080f0c03 */
[----:B------:R-:W2:Y:S01]  /*3530*/  LDG.E.U16 R2, desc[UR8][R2.64+0x4] ;  /* 0x0000040802027981 */ /* 0x000ea2000c1e1500 */
[----:B------:R-:W-:Y:S01]  /*3540*/  IMAD.U32 R7, R7, 0x10000, RZ ;  /* 0x0001000007077824 */ /* 0x000fe200078e00ff */
[----:B------:R-:W-:Y:S01]  /*3550*/  MOV R9, R13 ;  /* 0x0000000d00097202 */ /* 0x000fe20000000f00 */
[----:B------:R-:W-:Y:S02]  /*3560*/  IMAD.MOV.U32 R10, RZ, RZ, R12 ;  /* 0x000000ffff0a7224 */ /* 0x000fe400078e000c */
[----:B--2---:R-:W-:-:S04]  /*3570*/  IMAD.U32 R0, R2, 0x10000, RZ ;  /* 0x0001000002007824 */ /* 0x004fc800078e00ff */
[----:B------:R-:W-:-:S05]  /*3580*/  FADD.FTZ R0, R7, R0 ;  /* 0x0000000007007221 */ /* 0x000fca0000010000 */
[----:B------:R-:W-:-:S04]  /*3590*/  F2FP.BF16.F32.PACK_AB R0, RZ, R0 ;  /* 0x00000000ff00723e */ /* 0x000fc800000010ff */
[----:B------:R-:W-:-:S07]  /*35a0*/  PRMT R7, R0, 0x7610, R7 ;  /* 0x0000761000077816 */ /* 0x000fce0000000007 */
.L_x_33:
[----:B------:R-:W-:Y:S05]  /*35b0*/  BSYNC.RECONVERGENT B2 ;  /* 0x0000000000027941 */ /* 0x000fea0003800200 */
.L_x_32:
[----:B------:R-:W-:-:S04]  /*35c0*/  IADD3 R0, P1, PT, R48, -R36, RZ ;  /* 0x8000002430007210 */ /* 0x000fc80007f3e0ff */
[----:B------:R-:W-:Y:S01]  /*35d0*/  ISETP.GT.U32.AND P0, PT, R0, -0x4, PT ;  /* 0xfffffffc0000780c */ /* 0x000fe20003f04070 */
[----:B------:R-:W-:-:S05]  /*35e0*/  IMAD.X R0, R49, 0x1, ~R39, P1 ;  /* 0x0000000131007824 */ /* 0x000fca00008e0e27 */
[----:B------:R-:W-:-:S13]  /*35f0*/  ISETP.GT.U32.AND.EX P0, PT, R0, -0x1, PT, P0 ;  /* 0xffffffff0000780c */ /* 0x000fda0003f04100 */
[----:B------:R-:W-:Y:S05]  /*3600*/  @P0 BRA `(.L_x_28) ;  /* 0x0000002400e80947 */ /* 0x000fea0003800000 */
[----:B------:R-:W0:Y:S01]  /*3610*/  LDCU.64 UR6, c[0x0][0x3c8] ;  /* 0x00007900ff0677ac */ /* 0x000e220008000a00 */
[C---:B------:R-:W-:Y:S01]  /*3620*/  IADD3 R14, P0, PT, R9.reuse, 0x2, RZ ;  /* 0x00000002090e7810 */ /* 0x040fe20007f1e0ff */
[----:B------:R-:W-:Y:S01]  /*3630*/  IMAD.MOV.U32 R13, RZ, RZ, R9 ;  /* 0x000000ffff0d7224 */ /* 0x000fe200078e0009 */
[C---:B------:R-:W-:Y:S01]  /*3640*/  IADD3 R15, P1, PT, R9.reuse, 0x3, RZ ;  /* 0x00000003090f7810 */ /* 0x040fe20007f3e0ff */
[--C-:B------:R-:W-:Y:S01]  /*3650*/  IMAD.MOV.U32 R46, RZ, RZ, R10.reuse ;  /* 0x000000ffff2e7224 */ /* 0x100fe200078e000a */
[C---:B------:R-:W-:Y:S01]  /*3660*/  SHF.L.U64.HI R11, R9.reuse, 0x1, R10 ;  /* 0x00000001090b7819 */ /* 0x040fe2000001020a */
[----:B------:R-:W-:Y:S01]  /*3670*/  IMAD.MOV.U32 R16, RZ, RZ, R54 ;  /* 0x000000ffff107224 */ /* 0x000fe200078e0036 */
[----:B------:R-:W-:Y:S01]  /*3680*/  SHF.L.U32 R12, R9, 0x1, RZ ;  /* 0x00000001090c7819 */ /* 0x000fe200000006ff */
[--C-:B------:R-:W-:Y:S01]  /*3690*/  IMAD.X R42, RZ, RZ, R10.reuse, P0 ;  /* 0x000000ffff2a7224 */ /* 0x100fe200000e060a */
[----:B------:R-:W-:Y:S01]  /*36a0*/  MOV R17, R55 ;  /* 0x0000003700117202 */ /* 0x000fe20000000f00 */
[----:B------:R-:W-:Y:S01]  /*36b0*/  IMAD.X R41, RZ, RZ, R10, P1 ;  /* 0x000000ffff297224 */ /* 0x000fe200008e060a */
[----:B0-----:R-:W-:-:S04]  /*36c0*/  UIADD3 UR6, UP0, UPT, URZ, -UR6, URZ ;  /* 0x80000006ff067290 */ /* 0x001fc8000ff1e0ff */
[----:B------:R-:W-:Y:S02]  /*36d0*/  UIADD3.X UR7, UPT, UPT, URZ, ~UR7, URZ, UP0, !UPT ;  /* 0x80000007ff077290 */ /* 0x000fe400087fe4ff */
[----:B------:R-:W-:Y:S02]  /*36e0*/  IMAD.U32 R24, RZ, RZ, UR6 ;  /* 0x00000006ff187e24 */ /* 0x000fe4000f8e00ff */
[----:B------:R-:W-:Y:S02]  /*36f0*/  IMAD R0, R10, UR6, RZ ;  /* 0x000000060a007c24 */ /* 0x000fe4000f8e02ff */
[----:B------:R-:W-:Y:S02]  /*3700*/  MOV R25, UR7 ;  /* 0x0000000700197c02 */ /* 0x000fe40008000f00 */
[C---:B------:R-:W-:Y:S02]  /*3710*/  IMAD R43, R9.reuse, UR7, R0 ;  /* 0x00000007092b7c24 */ /* 0x040fe4000f8e0200 */
[----:B------:R-:W-:-:S05]  /*3720*/  IMAD.WIDE.U32 R24, R9, UR6, R24 ;  /* 0x0000000609187c25 */ /* 0x000fca000f8e0018 */
[----:B------:R-:W-:-:S07]  /*3730*/  IADD3 R43, PT, PT, R25, R43, RZ ;  /* 0x0000002b192b7210 */ /* 0x000fce0007ffe0ff */
.L_x_109:
[----:B------:R-:W-:Y:S01]  /*3740*/  ISETP.NE.U32.AND P0, PT, R22, RZ, PT ;  /* 0x000000ff1600720c */ /* 0x000fe20003f05070 */
[----:B------:R-:W-:Y:S03]  /*3750*/  BSSY.RECONVERGENT B2, `(.L_x_65) ;  /* 0x0000099000027945 */ /* 0x000fe60003800200 */
[----:B------:R-:W-:-:S13]  /*3760*/  ISETP.NE.AND.EX P0, PT, R23, RZ, PT, P0 ;  /* 0x000000ff1700720c */ /* 0x000fda0003f05300 */
[----:B------:R-:W-:Y:S05]  /*3770*/  @P0 BRA `(.L_x_66) ;  /* 0x0000000800580947 */ /* 0x000fea0003800000 */
[----:B------:R-:W0:Y:S01]  /*3780*/  LDCU.64 UR6, c[0x0][0x3c8] ;  /* 0x00007900ff0677ac */ /* 0x000e220008000a00 */
[----:B------:R-:W-:Y:S01]  /*3790*/  IMAD.MOV.U32 R2, RZ, RZ, R16 ;  /* 0x000000ffff027224 */ /* 0x000fe200078e0010 */
[----:B------:R-:W-:Y:S01]  /*37a0*/  BSSY.RECONVERGENT B3, `(.L_x_67) ;  /* 0x000002a000037945 */ /* 0x000fe20003800200 */
[----:B------:R-:W-:Y:S01]  /*37b0*/  IMAD.MOV.U32 R3, RZ, RZ, R17 ;  /* 0x000000ffff037224 */ /* 0x000fe200078e0011 */
[----:B------:R-:W1:Y:S01]  /*37c0*/  LDCU UR10, c[0x0][0x3dc] ;  /* 0x00007b80ff0a77ac */ /* 0x000e620008000800 */
[----:B0-----:R-:W-:-:S04]  /*37d0*/  UIADD3 UR6, UP0, UPT, URZ, -UR6, URZ ;  /* 0x80000006ff067290 */ /* 0x001fc8000ff1e0ff */
[----:B------:R-:W-:Y:S02]  /*37e0*/  UIADD3.X UR7, UPT, UPT, URZ, ~UR7, URZ, UP0, !UPT ;  /* 0x80000007ff077290 */ /* 0x000fe400087fe4ff */
[----:B------:R-:W-:Y:S02]  /*37f0*/  IMAD R0, R46, UR6, RZ ;  /* 0x000000062e007c24 */ /* 0x000fe4000f8e02ff */
[----:B------:R-:W-:-:S04]  /*3800*/  IMAD.WIDE.U32 R32, R13, UR6, R2 ;  /* 0x000000060d207c25 */ /* 0x000fc8000f8e0002 */
[----:B------:R-:W-:-:S05]  /*3810*/  IMAD R37, R13, UR7, R0 ;  /* 0x000000070d257c24 */ /* 0x000fca000f8e0200 */
[----:B------:R-:W-:-:S04]  /*3820*/  IADD3 R37, PT, PT, R33, R37, RZ ;  /* 0x0000002521257210 */ /* 0x000fc80007ffe0ff */
[----:B-1----:R-:W-:-:S04]  /*3830*/  LOP3.LUT R0, R37, UR10, RZ, 0xfc, !PT ;  /* 0x0000000a25007c12 */ /* 0x002fc8000f8efcff */
[----:B------:R-:W-:-:S13]  /*3840*/  ISETP.NE.U32.AND P1, PT, R0, RZ, PT ;  /* 0x000000ff0000720c */ /* 0x000fda0003f25070 */
        /* <DEDUP_REMOVED lines=22> */
.L_x_68:
        /* <DEDUP_REMOVED lines=9> */
.L_x_69:
[----:B------:R-:W-:Y:S05]  /*3a40*/  BSYNC.RECONVERGENT B3 ;  /* 0x0000000000037941 */ /* 0x000fea0003800200 */
.L_x_67:
[----:B------:R-:W-:Y:S05]  /*3a50*/  @P1 BRA `(.L_x_66) ;  /* 0x0000000400a01947 */ /* 0x000fea0003800000 */
[----:B------:R-:W0:Y:S01]  /*3a60*/  LDCU UR6, c[0x0][0x3d4] ;  /* 0x00007a80ff0677ac */ /* 0x000e220008000800 */
[----:B------:R-:W-:Y:S01]  /*3a70*/  BSSY.RECONVERGENT B3, `(.L_x_70) ;  /* 0x0000022000037945 */ /* 0x000fe20003800200 */
[----:B0-----:R-:W-:-:S04]  /*3a80*/  LOP3.LUT R0, R8, UR6, RZ, 0xfc, !PT ;  /* 0x0000000608007c12 */ /* 0x001fc8000f8efcff */
[----:B------:R-:W-:-:S13]  /*3a90*/  ISETP.NE.U32.AND P1, PT, R0, RZ, PT ;  /* 0x000000ff0000720c */ /* 0x000fda0003f25070 */
[----:B------:R-:W-:Y:S05]  /*3aa0*/  @P1 BRA `(.L_x_71) ;  /* 0x0000000000541947 */ /* 0x000fea0003800000 */
[----:B------:R-:W0:Y:S01]  /*3ab0*/  LDCU UR6, c[0x0][0x3d0] ;  /* 0x00007a00ff0677ac */ /* 0x000e220008000800 */
[----:B------:R-:W-:Y:S01]  /*3ac0*/  MOV R35, RZ ;  /* 0x000000ff00237202 */ /* 0x000fe20000000f00 */
        /* <DEDUP_REMOVED lines=19> */
.L_x_71:
        /* <DEDUP_REMOVED lines=9> */
.L_x_72:
[----:B------:R-:W-:Y:S05]  /*3c90*/  BSYNC.RECONVERGENT B3 ;  /* 0x0000000000037941 */ /* 0x000fea0003800200 */
.L_x_70:
[----:B------:R-:W0:Y:S01]  /*3ca0*/  LDCU UR6, c[0x0][0x3dc] ;  /* 0x00007b80ff0677ac */ /* 0x000e220008000800 */
[----:B------:R-:W-:Y:S01]  /*3cb0*/  BSSY.RECONVERGENT B3, `(.L_x_73) ;  /* 0x0000022000037945 */ /* 0x000fe20003800200 */
[----:B0-----:R-:W-:-:S04]  /*3cc0*/  LOP3.LUT R0, R37, UR6, RZ, 0xfc, !PT ;  /* 0x0000000625007c12 */ /* 0x001fc8000f8efcff */
        /* <DEDUP_REMOVED lines=18> */
[----:B------:R-:W-:Y:S01]  /*3df0*/  ISETP.GE.U32.AND P2, PT, R3, UR6, PT ;  /* 0x0000000603007c0c */ /* 0x000fe2000bf46070 */
[----:B------:R-:W-:-:S12]  /*3e00*/  IMAD.MOV.U32 R3, RZ, RZ, RZ ;  /* 0x000000ffff037224 */ /* 0x000fd800078e00ff */
[----:B------:R-:W-:Y:S01]  /*3e10*/  @P2 VIADD R2, R2, 0x1 ;  /* 0x0000000102022836 */ /* 0x000fe20000000000 */
[----:B------:R-:W-:Y:S01]  /*3e20*/  @!P3 LOP3.LUT R2, RZ, UR6, RZ, 0x33, !PT ;  /* 0x00000006ff02bc12 */ /* 0x000fe2000f8e33ff */
[----:B------:R-:W-:Y:S06]  /*3e30*/  BRA `(.L_x_75) ;  /* 0x0000000000247947 */ /* 0x000fec0003800000 */
.L_x_74:
        /* <DEDUP_REMOVED lines=9> */
.L_x_75:
[----:B------:R-:W-:Y:S05]  /*3ed0*/  BSYNC.RECONVERGENT B3 ;  /* 0x0000000000037941 */ /* 0x000fea0003800200 */
.L_x_73:
[----:B------:R-:W0:Y:S01]  /*3ee0*/  LDCU.128 UR12, c[0x0][0x3a0] ;  /* 0x00007400ff0c77ac */ /* 0x000e220008000c00 */
[----:B------:R-:W-:Y:S01]  /*3ef0*/  MOV R26, R34 ;  /* 0x00000022001a7202 */ /* 0x000fe20000000f00 */
[----:B------:R-:W-:Y:S01]  /*3f00*/  IMAD.MOV.U32 R27, RZ, RZ, R35 ;  /* 0x000000ffff1b7224 */ /* 0x000fe200078e0023 */
[----:B------:R-:W1:Y:S01]  /*3f10*/  LDCU.64 UR6, c[0x0][0x3e0] ;  /* 0x00007c00ff0677ac */ /* 0x000e620008000a00 */
        /* <DEDUP_REMOVED lines=8> */
[----:B------:R-:W-:-:S03]  /*3fa0*/  IMAD.MOV.U32 R26, RZ, RZ, R5 ;  /* 0x000000ffff1a7224 */ /* 0x000fc600078e0005 */
[----:B------:R-:W-:Y:S01]  /*3fb0*/  IADD3 R0, PT, PT, R3, R27, RZ ;  /* 0x0000001b03007210 */ /* 0x000fe20007ffe0ff */
[----:B------:R-:W-:-:S04]  /*3fc0*/  IMAD.MOV.U32 R27, RZ, RZ, R6 ;  /* 0x000000ffff1b7224 */ /* 0x000fc800078e0006 */
[----:B-1----:R-:W-:Y:S02]  /*3fd0*/  IMAD R3, R0, UR6, RZ ;  /* 0x0000000600037c24 */ /* 0x002fe4000f8e02ff */
[----:B------:R-:W-:-:S04]  /*3fe0*/  IMAD.WIDE.U32 R26, R2, UR6, R26 ;  /* 0x00000006021a7c25 */ /* 0x000fc8000f8e001a */
[----:B------:R-:W-:Y:S01]  /*3ff0*/  IMAD R29, R2, UR7, R3 ;  /* 0x00000007021d7c24 */ /* 0x000fe2000f8e0203 */
[----:B------:R-:W-:Y:S01]  /*4000*/  MOV R2, R12 ;  /* 0x0000000c00027202 */ /* 0x000fe20000000f00 */
[----:B------:R-:W-:-:S03]  /*4010*/  IMAD.MOV.U32 R3, RZ, RZ, R11 ;  /* 0x000000ffff037224 */ /* 0x000fc600078e000b */
[----:B------:R-:W-:Y:S01]  /*4020*/  IADD3 R0, PT, PT, R27, R29, RZ ;  /* 0x0000001d1b007210 */ /* 0x000fe20007ffe0ff */
[----:B------:R-:W-:-:S04]  /*4030*/  IMAD.WIDE.U32 R2, R26, UR5, R2 ;  /* 0x000000051a027c25 */ /* 0x000fc8000f8e0002 */
[----:B------:R-:W-:Y:S01]  /*4040*/  IMAD R27, R26, UR4, RZ ;  /* 0x000000041a1b7c24 */ /* 0x000fe2000f8e02ff */
[----:B--2---:R-:W-:-:S03]  /*4050*/  IADD3 R2, P1, PT, R2, UR10, RZ ;  /* 0x0000000a02027c10 */ /* 0x004fc6000ff3e0ff */
[----:B------:R-:W-:-:S05]  /*4060*/  IMAD R27, R0, UR5, R27 ;  /* 0x00000005001b7c24 */ /* 0x000fca000f8e021b */
[----:B------:R-:W-:-:S05]  /*4070*/  IADD3.X R3, PT, PT, R3, UR11, R27, P1, !PT ;  /* 0x0000000b03037c10 */ /* 0x000fca0008ffe41b */
[----:B------:R-:W2:Y:S01]  /*4080*/  LDG.E.U16 R2, desc[UR8][R2.64] ;  /* 0x0000000802027981 */ /* 0x000ea2000c1e1500 */
[----:B------:R-:W-:Y:S01]  /*4090*/  IMAD.U32 R7, R7, 0x10000, RZ ;  /* 0x0001000007077824 */ /* 0x000fe200078e00ff */
[----:B--2---:R-:W-:-:S05]  /*40a0*/  SHF.L.U32 R0, R2, 0x10, RZ ;  /* 0x0000001002007819 */ /* 0x004fca00000006ff */
[----:B------:R-:W-:-:S05]  /*40b0*/  FADD.FTZ R0, R7, R0 ;  /* 0x0000000007007221 */ /* 0x000fca0000010000 */
[----:B------:R-:W-:-:S04]  /*40c0*/  F2FP.BF16.F32.PACK_AB R0, RZ, R0 ;  /* 0x00000000ff00723e */ /* 0x000fc800000010ff */
[----:B------:R-:W-:-:S07]  /*40d0*/  PRMT R7, R0, 0x7610, R7 ;  /* 0x0000761000077816 */ /* 0x000fce0000000007 */
.L_x_66:
[----:B------:R-:W-:Y:S05]  /*40e0*/  BSYNC.RECONVERGENT B2 ;  /* 0x0000000000027941 */ /* 0x000fea0003800200 */
.L_x_65:
[----:B------:R-:W-:Y:S04]  /*40f0*/  BSSY.RECONVERGENT B2, `(.L_x_76) ;  /* 0x0000090000027945 */ /* 0x000fe80003800200 */
[----:B------:R-:W-:Y:S05]  /*4100*/  @P0 BRA `(.L_x_77) ;  /* 0x0000000800380947 */ /* 0x000fea0003800000 */
[----:B------:R-:W0:Y:S01]  /*4110*/  LDCU UR6, c[0x0][0x3dc] ;  /* 0x00007b80ff0677ac */ /* 0x000e220008000800 */
[----:B------:R-:W-:Y:S01]  /*4120*/  IADD3 R34, P1, PT, R16, R24, RZ ;  /* 0x0000001810227210 */ /* 0x000fe20007f3e0ff */
[----:B------:R-:W-:Y:S04]  /*4130*/  BSSY.RECONVERGENT B3, `(.L_x_78) ;  /* 0x0000022000037945 */ /* 0x000fe80003800200 */
[----:B------:R-:W-:-:S05]  /*4140*/  IMAD.X R35, R17, 0x1, R43, P1 ;  /* 0x0000000111237824 */ /* 0x000fca00008e062b */
[----:B0-----:R-:W-:-:S04]  /*4150*/  LOP3.LUT R0, R35, UR6, RZ, 0xfc, !PT ;  /* 0x0000000623007c12 */ /* 0x001fc8000f8efcff */
[----:B------:R-:W-:-:S13]  /*4160*/  ISETP.NE.U32.AND P1, PT, R0, RZ, PT ;  /* 0x000000ff0000720c */ /* 0x000fda0003f25070 */
[----:B------:R-:W-:Y:S05]  /*4170*/  @P1 BRA `(.L_x_79) ;  /* 0x0000000000541947 */ /* 0x000fea0003800000 */
[----:B------:R-:W0:Y:S02]  /*4180*/  LDCU UR6, c[0x0][0x3d8] ;  /* 0x00007b00ff0677ac */ /* 0x000e240008000800 */
[----:B0-----:R-:W0:Y:S01]  /*4190*/  I2F.U32.RP R4, UR6 ;  /* 0x0000000600047d06 */ /* 0x001e220008209000 */
[----:B------:R-:W-:-:S07]  /*41a0*/  ISETP.NE.U32.AND P2, PT, RZ, UR6, PT ;  /* 0x00000006ff007c0c */ /* 0x000fce000bf45070 */
[----:B0-----:R-:W0:Y:S02]  /*41b0*/  MUFU.RCP R4, R4 ;  /* 0x0000000400047308 */ /* 0x001e240000001000 */
[----:B0-----:R-:W-:-:S06]  /*41c0*/  IADD3 R2, PT, PT, R4, 0xffffffe, RZ ;  /* 0x0ffffffe04027810 */ /* 0x001fcc0007ffe0ff */
        /* <DEDUP_REMOVED lines=9> */
[----:B------:R-:W-:-:S04]  /*4260*/  @P1 IADD3 R0, PT, PT, R0, -UR6, RZ ;  /* 0x8000000600001c10 */ /* 0x000fc8000fffe0ff */
[----:B------:R-:W-:-:S13]  /*4270*/  ISETP.GE.U32.AND P1, PT, R0, UR6, PT ;  /* 0x0000000600007c0c */ /* 0x000fda000bf26070 */
[----:B------:R-:W-:Y:S01]  /*4280*/  @P1 VIADD R0, R0, -UR6 ;  /* 0x8000000600001c36 */ /* 0x000fe20008000000 */
[----:B------:R-:W-:-:S04]  /*4290*/  @!P2 LOP3.LUT R0, RZ, UR6, RZ, 0x33, !PT ;  /* 0x00000006ff00ac12 */ /* 0x000fc8000f8e33ff */
[----:B------:R-:W-:-:S04]  /*42a0*/  ISETP.NE.U32.AND P1, PT, R0, RZ, PT ;  /* 0x000000ff0000720c */ /* 0x000fc80003f25070 */
[----:B------:R-:W-:Y:S01]  /*42b0*/  ISETP.NE.AND.EX P1, PT, RZ, RZ, PT, P1 ;  /* 0x000000ffff00720c */ /* 0x000fe20003f25310 */
[----:B------:R-:W-:-:S12]  /*42c0*/  BRA `(.L_x_80) ;  /* 0x0000000000207947 */ /* 0x000fd80003800000 */
.L_x_79:
[----:B------:R-:W0:Y:S01]  /*42d0*/  LDCU.64 UR6, c[0x0][0x3d8] ;  /* 0x00007b00ff0677ac */ /* 0x000e220008000a00 */
[----:B------:R-:W-:Y:S02]  /*42e0*/  MOV R31, R34 ;  /* 0x00000022001f7202 */ /* 0x000fe40000000f00 */
[----:B------:R-:W-:Y:S01]  /*42f0*/  MOV R30, 0x4330 ;  /* 0x00004330001e7802 */ /* 0x000fe20000000f00 */
[----:B0-----:R-:W-:Y:S01]  /*4300*/  IMAD.U32 R4, RZ, RZ, UR6 ;  /* 0x00000006ff047e24 */ /* 0x001fe2000f8e00ff */
[----:B------:R-:W-:-:S07]  /*4310*/  MOV R0, UR7 ;  /* 0x0000000700007c02 */ /* 0x000fce0008000f00 */
[----:B------:R-:W-:Y:S05]  /*4320*/  CALL.REL.NOINC `($__internal_1_$__cuda_sm20_rem_s64) ;  /* 0x00000020005c7944 */ /* 0x000fea0003c00000 */
[----:B------:R-:W-:-:S04]  /*4330*/  ISETP.NE.U32.AND P1, PT, R0, RZ, PT ;  /* 0x000000ff0000720c */ /* 0x000fc80003f25070 */
[----:B------:R-:W-:-:S13]  /*4340*/  ISETP.NE.AND.EX P1, PT, R4, RZ, PT, P1 ;  /* 0x000000ff0400720c */ /* 0x000fda0003f25310 */
.L_x_80:
[----:B------:R-:W-:Y:S05]  /*4350*/  BSYNC.RECONVERGENT B3 ;  /* 0x0000000000037941 */ /* 0x000fea0003800200 */
.L_x_78:
[----:B------:R-:W-:Y:S05]  /*4360*/  @P1 BRA `(.L_x_77) ;  /* 0x0000000400a01947 */ /* 0x000fea0003800000 */
[----:B------:R-:W0:Y:S01]  /*4370*/  LDCU UR6, c[0x0][0x3d4] ;  /* 0x00007a80ff0677ac */ /* 0x000e220008000800 */
[----:B------:R-:W-:Y:S01]  /*4380*/  BSSY.RECONVERGENT B3, `(.L_x_81) ;  /* 0x0000022000037945 */ /* 0x000fe20003800200 */
        /* <DEDUP_REMOVED lines=14> */
[----:B------:R-:W-:-:S05]  /*4470*/  IMAD.HI.U32 R32, R27, R20, RZ ;  /* 0x000000141b207227 */ /* 0x000fca00078e00ff */
[----:B------:R-:W-:-:S05]  /*4480*/  IADD3 R3, PT, PT, -R32, RZ, RZ ;  /* 0x000000ff20037210 */ /* 0x000fca0007ffe1ff */
        /* <DEDUP_REMOVED lines=8> */
.L_x_82:
[----:B------:R-:W0:Y:S01]  /*4510*/  LDCU.64 UR6, c[0x0][0x3d0] ;  /* 0x00007a00ff0677ac */ /* 0x000e220008000a00 */
[----:B------:R-:W-:Y:S01]  /*4520*/  IMAD.MOV.U32 R40, RZ, RZ, R20 ;  /* 0x000000ffff287224 */ /* 0x000fe200078e0014 */
[----:B------:R-:W-:Y:S02]  /*4530*/  MOV R0, R8 ;  /* 0x0000000800007202 */ /* 0x000fe40000000f00 */
[----:B------:R-:W-:Y:S02]  /*4540*/  MOV R4, 0x4580 ;  /* 0x0000458000047802 */ /* 0x000fe40000000f00 */
[----:B0-----:R-:W-:Y:S01]  /*4550*/  MOV R3, UR6 ;  /* 0x0000000600037c02 */ /* 0x001fe20008000f00 */
[----:B------:R-:W-:-:S07]  /*4560*/  IMAD.U32 R2, RZ, RZ, UR7 ;  /* 0x00000007ff027e24 */ /* 0x000fce000f8e00ff */
[----:B------:R-:W-:Y:S05]  /*4570*/  CALL.REL.NOINC `($__internal_0_$__cuda_sm20_div_s64) ;  /* 0x0000001800787944 */ /* 0x000fea0003c00000 */
[----:B------:R-:W-:Y:S01]  /*4580*/  IMAD.MOV.U32 R32, RZ, RZ, R26 ;  /* 0x000000ffff207224 */ /* 0x000fe200078e001a */
[----:B------:R-:W-:-:S07]  /*4590*/  MOV R33, R0 ;  /* 0x0000000000217202 */ /* 0x000fce0000000f00 */
.L_x_83:
[----:B------:R-:W-:Y:S05]  /*45a0*/  BSYNC.RECONVERGENT B3 ;  /* 0x0000000000037941 */ /* 0x000fea0003800200 */
.L_x_81:
        /* <DEDUP_REMOVED lines=21> */
[----:B------:R-:W-:Y:S01]  /*4700*/  ISETP.GE.U32.AND P2, PT, R3, UR6, PT ;  /* 0x0000000603007c0c */ /* 0x000fe2000bf46070 */
[----:B------:R-:W-:-:S12]  /*4710*/  HFMA2 R3, -RZ, RZ, 0, 0 ;  /* 0x00000000ff037431 */ /* 0x000fd800000001ff */
[----:B------:R-:W-:Y:S01]  /*4720*/  @P2 VIADD R2, R2, 0x1 ;  /* 0x0000000102022836 */ /* 0x000fe20000000000 */
[----:B------:R-:W-:Y:S01]  /*4730*/  @!P3 LOP3.LUT R2, RZ, UR6, RZ, 0x33, !PT ;  /* 0x00000006ff02bc12 */ /* 0x000fe2000f8e33ff */
[----:B------:R-:W-:Y:S06]  /*4740*/  BRA `(.L_x_86) ;  /* 0x0000000000247947 */ /* 0x000fec0003800000 */
.L_x_85:
        /* <DEDUP_REMOVED lines=9> */
.L_x_86:
[----:B------:R-:W-:Y:S05]  /*47e0*/  BSYNC.RECONVERGENT B3 ;  /* 0x0000000000037941 */ /* 0x000fea0003800200 */
.L_x_84:
        /* <DEDUP_REMOVED lines=13> */
[----:B------:R-:W-:Y:S02]  /*48c0*/  IADD3 R0, PT, PT, R3, R27, RZ ;  /* 0x0000001b03007210 */ /* 0x000fe40007ffe0ff */
[----:B------:R-:W-:-:S03]  /*48d0*/  MOV R27, R6 ;  /* 0x00000006001b7202 */ /* 0x000fc60000000f00 */
[----:B-1----:R-:W-:Y:S02]  /*48e0*/  IMAD R3, R0, UR6, RZ ;  /* 0x0000000600037c24 */ /* 0x002fe4000f8e02ff */
[----:B------:R-:W-:-:S04]  /*48f0*/  IMAD.WIDE.U32 R26, R2, UR6, R26 ;  /* 0x00000006021a7c25 */ /* 0x000fc8000f8e001a */
[----:B------:R-:W-:Y:S01]  /*4900*/  IMAD R29, R2, UR7, R3 ;  /* 0x00000007021d7c24 */ /* 0x000fe2000f8e0203 */
[----:B------:R-:W-:Y:S01]  /*4910*/  MOV R3, R11 ;  /* 0x0000000b00037202 */ /* 0x000fe20000000f00 */
[----:B------:R-:W-:Y:S02]  /*4920*/  IMAD.MOV.U32 R2, RZ, RZ, R12 ;  /* 0x000000ffff027224 */ /* 0x000fe400078e000c */
[----:B------:R-:W-:Y:S02]  /*4930*/  IMAD.IADD R0, R27, 0x1, R29 ;  /* 0x000000011b007824 */ /* 0x000fe400078e021d */
[----:B------:R-:W-:-:S04]  /*4940*/  IMAD.WIDE.U32 R2, R26, UR5, R2 ;  /* 0x000000051a027c25 */ /* 0x000fc8000f8e0002 */
[----:B------:R-:W-:Y:S01]  /*4950*/  IMAD R27, R26, UR4, RZ ;  /* 0x000000041a1b7c24 */ /* 0x000fe2000f8e02ff */
[----:B--2---:R-:W-:-:S03]  /*4960*/  IADD3 R2, P1, PT, R2, UR10, RZ ;  /* 0x0000000a02027c10 */ /* 0x004fc6000ff3e0ff */
[----:B------:R-:W-:-:S05]  /*4970*/  IMAD R27, R0, UR5, R27 ;  /* 0x00000005001b7c24 */ /* 0x000fca000f8e021b */
[----:B------:R-:W-:-:S05]  /*4980*/  IADD3.X R3, PT, PT, R3, UR11, R27, P1, !PT ;  /* 0x0000000b03037c10 */ /* 0x000fca0008ffe41b */
[----:B------:R-:W2:Y:S01]  /*4990*/  LDG.E.U16 R2, desc[UR8][R2.64+0x2] ;  /* 0x0000020802027981 */ /* 0x000ea2000c1e1500 */
[----:B------:R-:W-:Y:S01]  /*49a0*/  SHF.L.U32 R7, R7, 0x10, RZ ;  /* 0x0000001007077819 */ /* 0x000fe200000006ff */
[----:B--2---:R-:W-:-:S04]  /*49b0*/  IMAD.U32 R0, R2, 0x10000, RZ ;  /* 0x0001000002007824 */ /* 0x004fc800078e00ff */
[----:B------:R-:W-:-:S05]  /*49c0*/  FADD.FTZ R0, R7, R0 ;  /* 0x0000000007007221 */ /* 0x000fca0000010000 */
[----:B------:R-:W-:-:S04]  /*49d0*/  F2FP.BF16.F32.PACK_AB R0, RZ, R0 ;  /* 0x00000000ff00723e */ /* 0x000fc800000010ff */
[----:B------:R-:W-:-:S07]  /*49e0*/  PRMT R7, R0, 0x7610, R7 ;  /* 0x0000761000077816 */ /* 0x000fce0000000007 */
.L_x_77:
[----:B------:R-:W-:Y:S05]  /*49f0*/  BSYNC.RECONVERGENT B2 ;  /* 0x0000000000027941 */ /* 0x000fea0003800200 */
.L_x_76:
[----:B------:R-:W-:Y:S04]  /*4a00*/  BSSY.RECONVERGENT B2, `(.L_x_87) ;  /* 0x0000098000027945 */ /* 0x000fe80003800200 */
[----:B------:R-:W-:Y:S05]  /*4a10*/  @P0 BRA `(.L_x_88) ;  /* 0x0000000800580947 */ /* 0x000fea0003800000 */
[----:B------:R-:W0:Y:S01]  /*4a20*/  LDCU.64 UR6, c[0x0][0x3c8] ;  /* 0x00007900ff0677ac */ /* 0x000e220008000a00 */
[----:B------:R-:W-:Y:S01]  /*4a30*/  MOV R2, R16 ;  /* 0x0000001000027202 */ /* 0x000fe20000000f00 */
[----:B------:R-:W-:Y:S01]  /*4a40*/  IMAD.MOV.U32 R3, RZ, RZ, R17 ;  /* 0x000000ffff037224 */ /* 0x000fe200078e0011 */
[----:B------:R-:W-:Y:S01]  /*4a50*/  BSSY.RECONVERGENT B3, `(.L_x_89) ;  /* 0x0000029000037945 */ /* 0x000fe20003800200 */
        /* <DEDUP_REMOVED lines=31> */
.L_x_90:
[----:B------:R-:W0:Y:S01]  /*4c50*/  LDCU.64 UR6, c[0x0][0x3d8] ;  /* 0x00007b00ff0677ac */ /* 0x000e220008000a00 */
[----:B------:R-:W-:Y:S01]  /*4c60*/  IMAD.MOV.U32 R31, RZ, RZ, R32 ;  /* 0x000000ffff1f7224 */ /* 0x000fe200078e0020 */
[----:B------:R-:W-:Y:S02]  /*4c70*/  MOV R35, R37 ;  /* 0x0000002500237202 */ /* 0x000fe40000000f00 */
[----:B------:R-:W-:Y:S02]  /*4c80*/  MOV R30, 0x4cc0 ;  /* 0x00004cc0001e7802 */ /* 0x000fe40000000f00 */
[----:B0-----:R-:W-:Y:S01]  /*4c90*/  MOV R4, UR6 ;  /* 0x0000000600047c02 */ /* 0x001fe20008000f00 */
[----:B------:R-:W-:-:S07]  /*4ca0*/  IMAD.U32 R0, RZ, RZ, UR7 ;  /* 0x00000007ff007e24 */ /* 0x000fce000f8e00ff */
[----:B------:R-:W-:Y:S05]  /*4cb0*/  CALL.REL.NOINC `($__internal_1_$__cuda_sm20_rem_s64) ;  /* 0x0000001400f87944 */ /* 0x000fea0003c00000 */
[----:B------:R-:W-:-:S04]  /*4cc0*/  ISETP.NE.U32.AND P1, PT, R0, RZ, PT ;  /* 0x000000ff0000720c */ /* 0x000fc80003f25070 */
[----:B------:R-:W-:-:S13]  /*4cd0*/  ISETP.NE.AND.EX P1, PT, R4, RZ, PT, P1 ;  /* 0x000000ff0400720c */ /* 0x000fda0003f25310 */
.L_x_91:
[----:B------:R-:W-:Y:S05]  /*4ce0*/  BSYNC.RECONVERGENT B3 ;  /* 0x0000000000037941 */ /* 0x000fea0003800200 */
.L_x_89:
        /* <DEDUP_REMOVED lines=27> */
.L_x_93:
        /* <DEDUP_REMOVED lines=9> */
.L_x_94:
[----:B------:R-:W-:Y:S05]  /*4f30*/  BSYNC.RECONVERGENT B3 ;  /* 0x0000000000037941 */ /* 0x000fea0003800200 */
.L_x_92:
        /* <DEDUP_REMOVED lines=26> */
.L_x_96:
        /* <DEDUP_REMOVED lines=9> */
.L_x_97:
[----:B------:R-:W-:Y:S05]  /*5170*/  BSYNC.RECONVERGENT B3 ;  /* 0x0000000000037941 */ /* 0x000fea0003800200 */
.L_x_95:
        /* <DEDUP_REMOVED lines=32> */
.L_x_88:
[----:B------:R-:W-:Y:S05]  /*5380*/  BSYNC.RECONVERGENT B2 ;  /* 0x0000000000027941 */ /* 0x000fea0003800200 */
.L_x_87:
        /* <DEDUP_REMOVED lines=37> */
.L_x_101:
        /* <DEDUP_REMOVED lines=9> */
.L_x_102:
[----:B------:R-:W-:Y:S05]  /*5670*/  BSYNC.RECONVERGENT B3 ;  /* 0x0000000000037941 */ /* 0x000fea0003800200 */
.L_x_100:
        /* <DEDUP_REMOVED lines=27> */
.L_x_104:
        /* <DEDUP_REMOVED lines=9> */
.L_x_105:
[----:B------:R-:W-:Y:S05]  /*58c0*/  BSYNC.RECONVERGENT B3 ;  /* 0x0000000000037941 */ /* 0x000fea0003800200 */
.L_x_103:
        /* <DEDUP_REMOVED lines=26> */
.L_x_107:
        /* <DEDUP_REMOVED lines=9> */
.L_x_108:
[----:B------:R-:W-:Y:S05]  /*5b00*/  BSYNC.RECONVERGENT B3 ;  /* 0x0000000000037941 */ /* 0x000fea0003800200 */
.L_x_106:
        /* <DEDUP_REMOVED lines=32> */
.L_x_99:
[----:B------:R-:W-:Y:S05]  /*5d10*/  BSYNC.RECONVERGENT B2 ;  /* 0x0000000000027941 */ /* 0x000fea0003800200 */
.L_x_98:
[----:B------:R-:W-:Y:S02]  /*5d20*/  IADD3 R9, P0, PT, R9, 0x4, RZ ;  /* 0x0000000409097810 */ /* 0x000fe40007f1e0ff */
[----:B------:R-:W-:Y:S02]  /*5d30*/  IADD3 R12, P1, PT, R12, 0x8, RZ ;  /* 0x000000080c0c7810 */ /* 0x000fe40007f3e0ff */
[----:B------:R-:W-:Y:S02]  /*5d40*/  IADD3.X R10, PT, PT, RZ, R10, RZ, P0, !PT ;  /* 0x0000000aff0a7210 */ /* 0x000fe400007fe4ff */
[----:B------:R-:W-:Y:S01]  /*5d50*/  ISETP.GE.U32.AND P0, PT, R9, R36, PT ;  /* 0x000000240900720c */ /* 0x000fe20003f06070 */
[----:B------:R-:W-:Y:S01]  /*5d60*/  IMAD.X R11, RZ, RZ, R11, P1 ;  /* 0x000000ffff0b7224 */ /* 0x000fe200008e060b */
[----:B------:R-:W-:Y:S02]  /*5d70*/  LEA R16, P2, -R38, R16, 0x2 ;  /* 0x0000001026107211 */ /* 0x000fe400078411ff */
[----:B------:R-:W-:-:S02]  /*5d80*/  ISETP.GE.AND.EX P0, PT, R10, R39, PT, P0 ;  /* 0x000000270a00720c */ /* 0x000fc40003f06300 */
[----:B------:R-:W-:-:S11]  /*5d90*/  IADD3.X R17, PT, PT, R17, ~R47, RZ, P2, !PT ;  /* 0x8000002f11117210 */ /* 0x000fd600017fe4ff */
[----:B------:R-:W-:Y:S05]  /*5da0*/  @!P0 BRA `(.L_x_109) ;  /* 0xffffffd800648947 */ /* 0x000fea000383ffff */
.L_x_28:
[----:B------:R-:W-:Y:S05]  /*5db0*/  BSYNC.RECONVERGENT B0 ;  /* 0x0000000000007941 */ /* 0x000fea0003800200 */
.L_x_27:
[----:B------:R-:W2:Y:S01]  /*5dc0*/  LDL R0, [R1] ;  /* 0x0000000001007983 */ /* 0x000ea20000100800 */
[----:B------:R-:W-:-:S05]  /*5dd0*/  IADD3 R5, P0, PT, R5, 0x1, RZ ;  /* 0x0000000105057810 */ /* 0x000fca0007f1e0ff */
[----:B------:R-:W-:Y:S01]  /*5de0*/  IMAD.X R6, RZ, RZ, R6, P0 ;  /* 0x000000ffff067224 */ /* 0x000fe200000e0606 */
[----:B------:R-:W-:-:S04]  /*5df0*/  ISETP.GE.U32.AND P0, PT, R5, R59, PT ;  /* 0x0000003b0500720c */ /* 0x000fc80003f06070 */
[----:B--2---:R-:W-:-:S13]  /*5e00*/  ISETP.GE.AND.EX P0, PT, R6, R0, PT, P0 ;  /* 0x000000000600720c */ /* 0x004fda0003f06300 */
[----:B------:R-:W-:Y:S05]  /*5e10*/  @!P0 BRA `(.L_x_110) ;  /* 0xffffffb800288947 */ /* 0x000fea000383ffff */
.L_x_26:
[----:B------:R-:W-:Y:S05]  /*5e20*/  BSYNC.RECONVERGENT B1 ;  /* 0x0000000000017941 */ /* 0x000fea0003800200 */
.L_x_25:
[----:B------:R-:W2:Y:S01]  /*5e30*/  LDL.LU R8, [R1+0x4] ;  /* 0x0000040001087983 */ /* 0x000ea20000300800 */
[----:B------:R-:W0:Y:S03]  /*5e40*/  LDCU UR6, c[0x0][0x360] ;  /* 0x00006c00ff0677ac */ /* 0x000e260008000800 */
[----:B------:R-:W3:Y:S01]  /*5e50*/  LDL.LU R4, [R1+0x8] ;  /* 0x0000080001047983 */ /* 0x000ee20000300800 */
[----:B------:R-:W0:Y:S01]  /*5e60*/  LDC R0, c[0x0][0x370] ;  /* 0x0000dc00ff007b82 */ /* 0x000e220000000800 */
[----:B------:R-:W1:Y:S01]  /*5e70*/  LDCU.64 UR10, c[0x0][0x3f0] ;  /* 0x00007e00ff0a77ac */ /* 0x000e620008000a00 */
[----:B------:R-:W4:Y:S01]  /*5e80*/  LDCU.64 UR12, c[0x0][0x380] ;  /* 0x00007000ff0c77ac */ /* 0x000f220008000a00 */
[----:B0-----:R-:W-:Y:S01]  /*5e90*/  IMAD R0, R0, UR6, RZ ;  /* 0x0000000600007c24 */ /* 0x001fe2000f8e02ff */
[----:B--2---:R-:W-:Y:S02]  /*5ea0*/  SHF.R.S32.HI R3, RZ, 0x1f, R8 ;  /* 0x0000001fff037819 */ /* 0x004fe40000011408 */
[----:B-1----:R-:W-:-:S04]  /*5eb0*/  LEA R2, P0, R8, UR10, 0x1 ;  /* 0x0000000a08027c11 */ /* 0x002fc8000f8008ff */
[----:B------:R-:W-:Y:S02]  /*5ec0*/  LEA.HI.X R3, R8, UR11, R3, 0x1, P0 ;  /* 0x0000000b08037c11 */ /* 0x000fe400080f0c03 */
[----:B------:R-:W-:-:S03]  /*5ed0*/  IADD3 R8, P0, PT, R0, R8, RZ ;  /* 0x0000000800087210 */ /* 0x000fc60007f1e0ff */
[----:B------:R0:W-:Y:S01]  /*5ee0*/  STG.E.U16 desc[UR8][R2.64], R7 ;  /* 0x0000000702007986 */ /* 0x0001e2000c101508 */
[----:B---3--:R-:W-:Y:S02]  /*5ef0*/  IADD3.X R4, PT, PT, RZ, R4, RZ, P0, !PT ;  /* 0x00000004ff047210 */ /* 0x008fe400007fe4ff */
[----:B----4-:R-:W-:Y:S01]  /*5f00*/  ISETP.GE.U32.AND P0, PT, R8, UR12, PT ;  /* 0x0000000c08007c0c */ /* 0x010fe2000bf06070 */
[----:B------:R0:W-:Y:S03]  /*5f10*/  STL [R1+0x4], R8 ;  /* 0x0000040801007387 */ /* 0x0001e60000100800 */
[----:B------:R-:W-:Y:S01]  /*5f20*/  ISETP.GE.AND.EX P0, PT, R4, UR13, PT, P0 ;  /* 0x0000000d04007c0c */ /* 0x000fe2000bf06300 */
[----:B------:R0:W-:-:S12]  /*5f30*/  STL [R1+0x8], R4 ;  /* 0x0000080401007387 */ /* 0x0001d80000100800 */
[----:B0-----:R-:W-:Y:S05]  /*5f40*/  @!P0 BRA `(.L_x_111) ;  /* 0xffffffa000788947 */ /* 0x001fea000383ffff */
[----:B------:R-:W-:Y:S05]  /*5f50*/  EXIT ;  /* 0x000000000000794d */ /* 0x000fea0003800000 */
        .weak           $__internal_0_$__cuda_sm20_div_s64
        .type           $__internal_0_$__cuda_sm20_div_s64,@function
        .size           $__internal_0_$__cuda_sm20_div_s64,($__internal_1_$__cuda_sm20_rem_s64 - $__internal_0_$__cuda_sm20_div_s64)
$__internal_0_$__cuda_sm20_div_s64:
[-C--:B------:R-:W-:Y:S02]  /*5f60*/  IADD3 R26, P2, PT, RZ, -R3.reuse, RZ ;  /* 0x80000003ff1a7210 */ /* 0x080fe40007f5e0ff */
[----:B------:R-:W-:Y:S02]  /*5f70*/  ISETP.GE.AND P1, PT, R2, RZ, PT ;  /* 0x000000ff0200720c */ /* 0x000fe40003f26270 */
[----:B------:R-:W-:Y:S01]  /*5f80*/  ISETP.GE.AND P3, PT, R0, RZ, PT ;  /* 0x000000ff0000720c */ /* 0x000fe20003f66270 */
[----:B------:R-:W-:Y:S01]  /*5f90*/  IMAD.X R27, RZ, RZ, ~R2, P2 ;  /* 0x000000ffff1b7224 */ /* 0x000fe200010e0e02 */
[----:B------:R-:W-:-:S04]  /*5fa0*/  SEL R26, R26, R3, !P1 ;  /* 0x000000031a1a7207 */ /* 0x000fc80004800000 */
[----:B------:R-:W-:-:S04]  /*5fb0*/  SEL R27, R27, R2, !P1 ;  /* 0x000000021b1b7207 */ /* 0x000fc80004800000 */
[----:B------:R-:W0:Y:S08]  /*5fc0*/  I2F.U64.RP R28, R26 ;  /* 0x0000001a001c7312 */ /* 0x000e300000309000 */
[----:B0-----:R-:W0:Y:S02]  /*5fd0*/  MUFU.RCP R28, R28 ;  /* 0x0000001c001c7308 */ /* 0x001e240000001000 */
[----:B0-----:R-:W-:-:S06]  /*5fe0*/  IADD3 R28, PT, PT, R28, 0x1ffffffe, RZ ;  /* 0x1ffffffe1c1c7810 */ /* 0x001fcc0007ffe0ff */
[----:B------:R-:W0:Y:S02]  /*5ff0*/  F2I.U64.TRUNC R28, R28 ;  /* 0x0000001c001c7311 */ /* 0x000e24000020d800 */
[----:B0-----:R-:W-:-:S04]  /*6000*/  IMAD.WIDE.U32 R30, R28, R26, RZ ;  /* 0x0000001a1c1e7225 */ /* 0x001fc800078e00ff */
[----:B------:R-:W-:Y:S01]  /*6010*/  IMAD R31, R28, R27, R31 ;  /* 0x0000001b1c1f7224 */ /* 0x000fe200078e021f */
[----:B------:R-:W-:-:S03]  /*6020*/  IADD3 R44, P1, PT, RZ, -R30, RZ ;  /* 0x8000001eff2c7210 */ /* 0x000fc60007f3e0ff */
[----:B------:R-:W-:Y:S02]  /*6030*/  IMAD R31, R29, R26, R31 ;  /* 0x0000001a1d1f7224 */ /* 0x000fe400078e021f */
[----:B------:R-:W-:-:S04]  /*6040*/  IMAD.HI.U32 R30, R28, R44, RZ ;  /* 0x0000002c1c1e7227 */ /* 0x000fc800078e00ff */
[----:B------:R-:W-:Y:S01]  /*6050*/  IMAD.X R45, RZ, RZ, ~R31, P1 ;  /* 0x000000ffff2d7224 */ /* 0x000fe200008e0e1f */
[----:B------:R-:W-:-:S03]  /*6060*/  MOV R31, R28 ;  /* 0x0000001c001f7202 */ /* 0x000fc60000000f00 */
[----:B------:R-:W-:-:S04]  /*6070*/  IMAD.WIDE.U32 R30, P1, R28, R45, R30 ;  /* 0x0000002d1c1e7225 */ /* 0x000fc8000782001e */
[C---:B------:R-:W-:Y:S02]  /*6080*/  IMAD R28, R29.reuse, R45, RZ ;  /* 0x0000002d1d1c7224 */ /* 0x040fe400078e02ff */
[----:B------:R-:W-:-:S04]  /*6090*/  IMAD.HI.U32 R30, P2, R29, R44, R30 ;  /* 0x0000002c1d1e7227 */ /* 0x000fc8000784001e */
[----:B------:R-:W-:-:S04]  /*60a0*/  IMAD.HI.U32 R44, R29, R45, RZ ;  /* 0x0000002d1d2c7227 */ /* 0x000fc800078e00ff */
[----:B------:R-:W-:Y:S01]  /*60b0*/  IMAD.X R44, R44, 0x1, R29, P1 ;  /* 0x000000012c2c7824 */ /* 0x000fe200008e061d */
[----:B------:R-:W-:-:S04]  /*60c0*/  IADD3 R29, P1, PT, R28, R30, RZ ;  /* 0x0000001e1c1d7210 */ /* 0x000fc80007f3e0ff */
[----:B------:R-:W-:Y:S01]  /*60d0*/  IADD3.X R44, PT, PT, RZ, RZ, R44, P1, P2 ;  /* 0x000000ffff2c7210 */ /* 0x000fe20000fe442c */
[----:B------:R-:W-:-:S04]  /*60e0*/  IMAD.WIDE.U32 R30, R29, R26, RZ ;  /* 0x0000001a1d1e7225 */ /* 0x000fc800078e00ff */
[----:B------:R-:W-:Y:S01]  /*60f0*/  IMAD R28, R29, R27, R31 ;  /* 0x0000001b1d1c7224 */ /* 0x000fe200078e021f */
[----:B------:R-:W-:-:S03]  /*6100*/  IADD3 R30, P1, PT, RZ, -R30, RZ ;  /* 0x8000001eff1e7210 */ /* 0x000fc60007f3e0ff */
[----:B------:R-:W-:-:S05]  /*6110*/  IMAD R28, R44, R26, R28 ;  /* 0x0000001a2c1c7224 */ /* 0x000fca00078e021c */
[----:B------:R-:W-:Y:S01]  /*6120*/  IADD3.X R31, PT, PT, RZ, ~R28, RZ, P1, !PT ;  /* 0x8000001cff1f7210 */ /* 0x000fe20000ffe4ff */
[----:B------:R-:W-:-:S04]  /*6130*/  IMAD.HI.U32 R28, R29, R30, RZ ;  /* 0x0000001e1d1c7227 */ /* 0x000fc800078e00ff */
[----:B------:R-:W-:-:S04]  /*6140*/  IMAD.WIDE.U32 R28, P2, R29, R31, R28 ;  /* 0x0000001f1d1c7225 */ /* 0x000fc8000784001c */
[----:B------:R-:W-:-:S04]  /*6150*/  IMAD.HI.U32 R28, P1, R44, R30, R28 ;  /* 0x0000001e2c1c7227 */ /* 0x000fc8000782001c */
[----:B------:R-:W-:-:S04]  /*6160*/  IMAD.HI.U32 R30, R44, R31, RZ ;  /* 0x0000001f2c1e7227 */ /* 0x000fc800078e00ff */
[----:B------:R-:W-:Y:S02]  /*6170*/  IMAD.X R30, R30, 0x1, R44, P2 ;  /* 0x000000011e1e7824 */ /* 0x000fe400010e062c */
[----:B------:R-:W-:Y:S01]  /*6180*/  IMAD R44, R44, R31, RZ ;  /* 0x0000001f2c2c7224 */ /* 0x000fe200078e02ff */
[----:B------:R-:W-:Y:S01]  /*6190*/  IADD3 R31, P4, PT, RZ, -R40, RZ ;  /* 0x80000028ff1f7210 */ /* 0x000fe20007f9e0ff */
[----:B------:R-:W-:-:S03]  /*61a0*/  IMAD.MOV.U32 R29, RZ, RZ, RZ ;  /* 0x000000ffff1d7224 */ /* 0x000fc600078e00ff */
[----:B------:R-:W-:Y:S02]  /*61b0*/  IADD3 R44, P2, PT, R44, R28, RZ ;  /* 0x0000001c2c2c7210 */ /* 0x000fe40007f5e0ff */
[----:B------:R-:W-:Y:S02]  /*61c0*/  SEL R31, R31, R40, !P3 ;  /* 0x000000281f1f7207 */ /* 0x000fe40005800000 */
[-C--:B------:R-:W-:Y:S02]  /*61d0*/  IADD3.X R40, PT, PT, RZ, ~R0.reuse, RZ, P4, !PT ;  /* 0x80000000ff287210 */ /* 0x080fe400027fe4ff */
[----:B------:R-:W-:Y:S01]  /*61e0*/  IADD3.X R30, PT, PT, RZ, RZ, R30, P2, P1 ;  /* 0x000000ffff1e7210 */ /* 0x000fe200017e241e */
[----:B------:R-:W-:Y:S01]  /*61f0*/  IMAD.HI.U32 R28, R44, R31, RZ ;  /* 0x0000001f2c1c7227 */ /* 0x000fe200078e00ff */
[-C--:B------:R-:W-:Y:S02]  /*6200*/  SEL R40, R40, R0.reuse, !P3 ;  /* 0x0000000028287207 */ /* 0x080fe40005800000 */
[----:B------:R-:W-:-:S03]  /*6210*/  LOP3.LUT R0, R2, R0, RZ, 0x3c, !PT ;  /* 0x0000000002007212 */ /* 0x000fc600078e3cff */
[----:B------:R-:W-:-:S04]  /*6220*/  IMAD.WIDE.U32 R28, R44, R40, R28 ;  /* 0x000000282c1c7225 */ /* 0x000fc800078e001c */
[C---:B------:R-:W-:Y:S02]  /*6230*/  IMAD R44, R30.reuse, R40, RZ ;  /* 0x000000281e2c7224 */ /* 0x040fe400078e02ff */
[----:B------:R-:W-:-:S04]  /*6240*/  IMAD.HI.U32 R28, P1, R30, R31, R28 ;  /* 0x0000001f1e1c7227 */ /* 0x000fc8000782001c */
[----:B------:R-:W-:Y:S01]  /*6250*/  IMAD.HI.U32 R30, R30, R40, RZ ;  /* 0x000000281e1e7227 */ /* 0x000fe200078e00ff */
[----:B------:R-:W-:-:S04]  /*6260*/  IADD3 R44, P2, PT, R44, R28, RZ ;  /* 0x0000001c2c2c7210 */ /* 0x000fc80007f5e0ff */
[----:B------:R-:W-:Y:S01]  /*6270*/  IADD3.X R30, PT, PT, R30, RZ, RZ, P1, !PT ;  /* 0x000000ff1e1e7210 */ /* 0x000fe20000ffe4ff */
[----:B------:R-:W-:-:S04]  /*6280*/  IMAD.WIDE.U32 R28, R44, R26, RZ ;  /* 0x0000001a2c1c7225 */ /* 0x000fc800078e00ff */
[----:B------:R-:W-:Y:S01]  /*6290*/  IMAD R29, R44, R27, R29 ;  /* 0x0000001b2c1d7224 */ /* 0x000fe200078e021d */
[----:B------:R-:W-:Y:S01]  /*62a0*/  IADD3 R28, P3, PT, -R28, R31, RZ ;  /* 0x0000001f1c1c7210 */ /* 0x000fe20007f7e1ff */
[----:B------:R-:W-:-:S03]  /*62b0*/  IMAD.X R30, RZ, RZ, R30, P2 ;  /* 0x000000ffff1e7224 */ /* 0x000fc600010e061e */
[-C--:B------:R-:W-:Y:S01]  /*62c0*/  ISETP.GE.U32.AND P1, PT, R28, R26.reuse, PT ;  /* 0x0000001a1c00720c */ /* 0x080fe20003f26070 */
[----:B------:R-:W-:-:S05]  /*62d0*/  IMAD R29, R30, R26, R29 ;  /* 0x0000001a1e1d7224 */ /* 0x000fca00078e021d */
[----:B------:R-:W-:Y:S02]  /*62e0*/  IADD3.X R29, PT, PT, ~R29, R40, RZ, P3, !PT ;  /* 0x000000281d1d7210 */ /* 0x000fe40001ffe5ff */
[----:B------:R-:W-:Y:S02]  /*62f0*/  IADD3 R31, P3, PT, R28, -R26, RZ ;  /* 0x8000001a1c1f7210 */ /* 0x000fe40007f7e0ff */
[----:B------:R-:W-:-:S04]  /*6300*/  ISETP.GE.U32.AND.EX P1, PT, R29, R27, PT, P1 ;  /* 0x0000001b1d00720c */ /* 0x000fc80003f26110 */
[----:B------:R-:W-:-:S04]  /*6310*/  SEL R31, R31, R28, P1 ;  /* 0x0000001c1f1f7207 */ /* 0x000fc80000800000 */
[----:B------:R-:W-:Y:S01]  /*6320*/  ISETP.GE.U32.AND P2, PT, R31, R26, PT ;  /* 0x0000001a1f00720c */ /* 0x000fe20003f46070 */
[----:B------:R-:W-:-:S05]  /*6330*/  IMAD.X R26, R29, 0x1, ~R27, P3 ;  /* 0x000000011d1a7824 */ /* 0x000fca00018e0e1b */
[----:B------:R-:W-:-:S04]  /*6340*/  SEL R26, R26, R29, P1 ;  /* 0x0000001d1a1a7207 */ /* 0x000fc80000800000 */
[----:B------:R-:W-:Y:S02]  /*6350*/  ISETP.GE.U32.AND.EX P2, PT, R26, R27, PT, P2 ;  /* 0x0000001b1a00720c */ /* 0x000fe40003f46120 */
[----:B------:R-:W-:-:S04]  /*6360*/  IADD3 R26, P3, PT, R44, 0x1, RZ ;  /* 0x000000012c1a7810 */ /* 0x000fc80007f7e0ff */
[----:B------:R-:W-:Y:S02]  /*6370*/  IADD3.X R27, PT, PT, RZ, R30, RZ, P3, !PT ;  /* 0x0000001eff1b7210 */ /* 0x000fe40001ffe4ff */
[----:B------:R-:W-:Y:S02]  /*6380*/  SEL R26, R26, R44, P1 ;  /* 0x0000002c1a1a7207 */ /* 0x000fe40000800000 */
[----:B------:R-:W-:Y:S02]  /*6390*/  SEL R27, R27, R30, P1 ;  /* 0x0000001e1b1b7207 */ /* 0x000fe40000800000 */
[----:B------:R-:W-:-:S04]  /*63a0*/  IADD3 R28, P1, PT, R26, 0x1, RZ ;  /* 0x000000011a1c7810 */ /* 0x000fc80007f3e0ff */
[----:B------:R-:W-:Y:S01]  /*63b0*/  SEL R28, R28, R26, P2 ;  /* 0x0000001a1c1c7207 */ /* 0x000fe20001000000 */
[----:B------:R-:W-:Y:S01]  /*63c0*/  IMAD.X R26, RZ, RZ, R27, P1 ;  /* 0x000000ffff1a7224 */ /* 0x000fe200008e061b */
[----:B------:R-:W-:Y:S01]  /*63d0*/  ISETP.NE.U32.AND P1, PT, R3, RZ, PT ;  /* 0x000000ff0300720c */ /* 0x000fe20003f25070 */
[----:B------:R-:W-:-:S03]  /*63e0*/  HFMA2 R3, -RZ, RZ, 0, 0 ;  /* 0x00000000ff037431 */ /* 0x000fc600000001ff */
[----:B------:R-:W-:Y:S02]  /*63f0*/  SEL R26, R26, R27, P2 ;  /* 0x0000001b1a1a7207 */ /* 0x000fe40001000000 */
[----:B------:R-:W-:Y:S02]  /*6400*/  IADD3 R27, P3, PT, RZ, -R28, RZ ;  /* 0x8000001cff1b7210 */ /* 0x000fe40007f7e0ff */
[----:B------:R-:W-:Y:S02]  /*6410*/  ISETP.GE.AND P2, PT, R0, RZ, PT ;  /* 0x000000ff0000720c */ /* 0x000fe40003f46270 */
[----:B------:R-:W-:Y:S02]  /*6420*/  IADD3.X R0, PT, PT, RZ, ~R26, RZ, P3, !PT ;  /* 0x8000001aff007210 */ /* 0x000fe40001ffe4ff */
[----:B------:R-:W-:Y:S01]  /*6430*/  ISETP.NE.AND.EX P1, PT, R2, RZ, PT, P1 ;  /* 0x000000ff0200720c */ /* 0x000fe20003f25310 */
[----:B------:R-:W-:Y:S01]  /*6440*/  IMAD.MOV.U32 R2, RZ, RZ, R4 ;  /* 0x000000ffff027224 */ /* 0x000fe200078e0004 */
[----:B------:R-:W-:-:S02]  /*6450*/  SEL R27, R27, R28, !P2 ;  /* 0x0000001c1b1b7207 */ /* 0x000fc40005000000 */
[----:B------:R-:W-:Y:S02]  /*6460*/  SEL R0, R0, R26, !P2 ;  /* 0x0000001a00007207 */ /* 0x000fe40005000000 */
[----:B------:R-:W-:Y:S02]  /*6470*/  SEL R26, R27, 0xffffffff, P1 ;  /* 0xffffffff1b1a7807 */ /* 0x000fe40000800000 */
[----:B------:R-:W-:Y:S01]  /*6480*/  SEL R0, R0, 0xffffffff, P1 ;  /* 0xffffffff00007807 */ /* 0x000fe20000800000 */
[----:B------:R-:W-:Y:S06]  /*6490*/  RET.REL.NODEC R2 `(_ZN2at6native13col2im_kernelIN3c108BFloat16ES3_EEvlPKT_llllllllllllPS4_) ;  /* 0xffffff9802d87950 */ /* 0x000fec0003c3ffff */
        .weak           $__internal_1_$__cuda_sm20_rem_s64
        .type           $__internal_1_$__cuda_sm20_rem_s64,@function
        .size           $__internal_1_$__cuda_sm20_rem_s64,(.L_x_705 - $__internal_1_$__cuda_sm20_rem_s64)
$__internal_1_$__cuda_sm20_rem_s64:
[----:B------:R-:W-:Y:S02]  /*64a0*/  IADD3 R2, P2, PT, RZ, -R4, RZ ;  /* 0x80000004ff027210 */ /* 0x000fe40007f5e0ff */
[----:B------:R-:W-:-:S03]  /*64b0*/  ISETP.GE.AND P1, PT, R0, RZ, PT ;  /* 0x000000ff0000720c */ /* 0x000fc60003f26270 */
        /* <DEDUP_REMOVED lines=30> */
[----:B------:R-:W-:Y:S01]  /*66a0*/  IMAD.X R29, R29, 0x1, R40, P2 ;  /* 0x000000011d1d7824 */ /* 0x000fe200010e0628 */
[----:B------:R-:W-:Y:S01]  /*66b0*/  ISETP.GE.AND P2, PT, R35, RZ, PT ;  /* 0x000000ff2300720c */ /* 0x000fe20003f46270 */
        /* <DEDUP_REMOVED lines=8> */
[----:B------:R-:W-:-:S05]  /*6740*/  SEL R31, R31, R35, !P2 ;  /* 0x000000231f1f7207 */ /* 0x000fca0005000000 */
        /* <DEDUP_REMOVED lines=10> */
[CC--:B------:R-:W-:Y:S01]  /*67f0*/  ISETP.GE.U32.AND P1, PT, R26.reuse, R2.reuse, PT ;  /* 0x000000021a00720c */ /* 0x0c0fe20003f26070 */
[-C--:B------:R-:W-:Y:S01]  /*6800*/  IMAD R29, R29, R2.reuse, R40 ;  /* 0x000000021d1d7224 */ /* 0x080fe200078e0228 */
[----:B------:R-:W-:-:S04]  /*6810*/  IADD3 R27, P3, PT, R26, -R2, RZ ;  /* 0x800000021a1b7210 */ /* 0x000fc80007f7e0ff */
[----:B------:R-:W-:Y:S01]  /*6820*/  IADD3.X R29, PT, PT, ~R29, R31, RZ, P4, !PT ;  /* 0x0000001f1d1d7210 */ /* 0x000fe200027fe5ff */
[----:B------:R-:W-:-:S03]  /*6830*/  HFMA2 R31, -RZ, RZ, 0, 0 ;  /* 0x00000000ff1f7431 */ /* 0x000fc600000001ff */
[----:B------:R-:W-:-:S04]  /*6840*/  ISETP.GE.U32.AND.EX P1, PT, R29, R3, PT, P1 ;  /* 0x000000031d00720c */ /* 0x000fc80003f26110 */
[----:B------:R-:W-:Y:S01]  /*6850*/  SEL R27, R27, R26, P1 ;  /* 0x0000001a1b1b7207 */ /* 0x000fe20000800000 */
[----:B------:R-:W-:-:S05]  /*6860*/  IMAD.X R26, R29, 0x1, ~R3, P3 ;  /* 0x000000011d1a7824 */ /* 0x000fca00018e0e03 */
[----:B------:R-:W-:Y:S02]  /*6870*/  SEL R26, R26, R29, P1 ;  /* 0x0000001d1a1a7207 */ /* 0x000fe40000800000 */
[CC--:B------:R-:W-:Y:S02]  /*6880*/  ISETP.GE.U32.AND P1, PT, R27.reuse, R2.reuse, PT ;  /* 0x000000021b00720c */ /* 0x0c0fe40003f26070 */
[----:B------:R-:W-:Y:S02]  /*6890*/  IADD3 R2, P3, PT, R27, -R2, RZ ;  /* 0x800000021b027210 */ /* 0x000fe40007f7e0ff */
[CC--:B------:R-:W-:Y:S02]  /*68a0*/  ISETP.GE.U32.AND.EX P1, PT, R26.reuse, R3.reuse, PT, P1 ;  /* 0x000000031a00720c */ /* 0x0c0fe40003f26110 */
[----:B------:R-:W-:Y:S02]  /*68b0*/  IADD3.X R3, PT, PT, R26, ~R3, RZ, P3, !PT ;  /* 0x800000031a037210 */ /* 0x000fe40001ffe4ff */
[----:B------:R-:W-:-:S02]  /*68c0*/  SEL R2, R2, R27, P1 ;  /* 0x0000001b02027207 */ /* 0x000fc40000800000 */
[----:B------:R-:W-:Y:S02]  /*68d0*/  SEL R26, R3, R26, P1 ;  /* 0x0000001a031a7207 */ /* 0x000fe40000800000 */
[----:B------:R-:W-:Y:S02]  /*68e0*/  IADD3 R3, P3, PT, RZ, -R2, RZ ;  /* 0x80000002ff037210 */ /* 0x000fe40007f7e0ff */
[----:B------:R-:W-:-:S03]  /*68f0*/  ISETP.NE.U32.AND P1, PT, R4, RZ, PT ;  /* 0x000000ff0400720c */ /* 0x000fc60003f25070 */
[----:B------:R-:W-:Y:S01]  /*6900*/  IMAD.X R4, RZ, RZ, ~R26, P3 ;  /* 0x000000ffff047224 */ /* 0x000fe200018e0e1a */
[----:B------:R-:W-:Y:S02]  /*6910*/  ISETP.NE.AND.EX P1, PT, R0, RZ, PT, P1 ;  /* 0x000000ff0000720c */ /* 0x000fe40003f25310 */
[----:B------:R-:W-:Y:S02]  /*6920*/  SEL R0, R3, R2, !P2 ;  /* 0x0000000203007207 */ /* 0x000fe40005000000 */
[----:B------:R-:W-:Y:S02]  /*6930*/  SEL R4, R4, R26, !P2 ;  /* 0x0000001a04047207 */ /* 0x000fe40005000000 */
[----:B------:R-:W-:Y:S02]  /*6940*/  SEL R0, R0, 0xffffffff, P1 ;  /* 0xffffffff00007807 */ /* 0x000fe40000800000 */
[----:B------:R-:W-:Y:S01]  /*6950*/  SEL R4, R4, 0xffffffff, P1 ;  /* 0xffffffff04047807 */ /* 0x000fe20000800000 */
[----:B------:R-:W-:Y:S06]  /*6960*/  RET.REL.NODEC R30 `(_ZN2at6native13col2im_kernelIN3c108BFloat16ES3_EEvlPKT_llllllllllllPS4_) ;  /* 0xffffff941ea47950 */ /* 0x000fec0003c3ffff */
.L_x_112:
[----:B------:R-:W-:-:S00]  /*6970*/  BRA `(.L_x_112) ;  /* 0xfffffffc00fc7947 */ /* 0x000fc0000383ffff */
[----:B------:R-:W-:-:S00]  /*6980*/  NOP ;  /* 0x0000000000007918 */ /* 0x000fc00000000000 */
[----:B------:R-:W-:-:S00]  /*6990*/  NOP ;  /* 0x0000000000007918 */ /* 0x000fc00000000000 */
[----:B------:R-:W-:-:S00]  /*69a0*/  NOP ;  /* 0x0000000000007918 */ /* 0x000fc00000000000 */
[----:B------:R-:W-:-:S00]  /*69b0*/  NOP ;  /* 0x0000000000007918 */ /* 0x000fc00000000000 */
[----:B------:R-:W-:-:S00]  /*69c0*/  NOP ;  /* 0x0000000000007918 */ /* 0x000fc00000000000 */
[----:B------:R-:W-:-:S00]  /*69d0*/  NOP ;  /* 0x0000000000007918 */ /* 0x000fc00000000000 */
[----:B------:R-:W-:-:S00]  /*69e0*/  NOP ;  /* 0x0000000000007918 */ /* 0x000fc00000000000 */
[----:B------:R-:W-:-:S00]  /*69f0*/  NOP ;  /* 0x0000000000007918 */ /* 0x000fc00000000000 */
.L_x_705:


//--------------------- .text._ZN2at6native13vol2im_kernelIN3c108BFloat16ES3_EEvlPKT_jjjjjjjjjjjjjjjjjjjPS4_ --------------------------
	.section	.text._ZN2at6native13vol2im_kernelIN3c108BFloat16ES3_EEvlPKT_jjjjjjjjjjjjjjjjjjjPS4_,"ax",@progbits
	.align	128
        .global         _ZN2at6native13vol2im_kernelIN3c108BFloat16ES3_EEvlPKT_jjjjjjjjjjjjjjjjjjjPS4_
        .type           _ZN2at6native13vol2im_kernelIN3c108BFloat16ES3_EEvlPKT_jjjjjjjjjjjjjjjjjjjPS4_,@function
        .size           _ZN2at6native13vol2im_kernelIN3c108BFloat16ES3_EEvlPKT_jjjjjjjjjjjjjjjjjjjPS4_,(.L_x_721 - _ZN2at6native13vol2im_kernelIN3c108BFloat16ES3_EEvlPKT_jjjjjjjjjjjjjjjjjjjPS4_)
        .other          _ZN2at6native13vol2im_kernelIN3c108BFloat16ES3_EEvlPKT_jjjjjjjjjjjjjjjjjjjPS4_,@"STO_CUDA_ENTRY STV_DEFAULT"
_ZN2at6native13vol2im_kernelIN3c108BFloat16ES3_EEvlPKT_jjjjjjjjjjjjjjjjjjjPS4_:
.text._ZN2at6native13vol2im_kernelIN3c108BFloat16ES3_EEvlPKT_jjjjjjjjjjjjjjjjjjjPS4_:
[----:B------:R-:W-:Y:S01]  /*0000*/  LDC R1, c[0x0][0x37c] ;  /* 0x0000df00ff017b82 */ /* 0x000fe20000000800 */
[----:B------:R-:W0:Y:S07]  /*0010*/  S2R R2, SR_TID.X ;  /* 0x0000000000027919 */ /* 0x000e2e0000002100 */
[----:B------:R-:W0:Y:S01]  /*0020*/  S2UR UR4, SR_CTAID.X ;  /* 0x00000000000479c3 */ /* 0x000e220000002500 */
[----:B------:R-:W1:Y:S01]  /*0030*/  LDCU.64 UR6, c[0x0][0x380] ;  /* 0x00007000ff0677ac */ /* 0x000e620008000a00 */
[----:B------:R-:W-:-:S06]  /*0040*/  IMAD.MOV.U32 R3, RZ, RZ, RZ ;  /* 0x000000ffff037224 */ /* 0x000fcc00078e00ff */
[----:B------:R-:W0:Y:S02]  /*0050*/  LDC R5, c[0x0][0x360] ;  /* 0x0000d800ff057b82 */ /* 0x000e240000000800 */
[----:B0-----:R-:W-:-:S03]  /*0060*/  IMAD.WIDE.U32 R2, R5, UR4, R2 ;  /* 0x0000000405027c25 */ /* 0x001fc6000f8e0002 */
[----:B-1----:R-:W-:-:S04]  /*0070*/  ISETP.GE.U32.AND P0, PT, R2, UR6, PT ;  /* 0x0000000602007c0c */ /* 0x002fc8000bf06070 */
[----:B------:R-:W-:-:S13]  /*0080*/  ISETP.GE.AND.EX P0, PT, R3, UR7, PT, P0 ;  /* 0x0000000703007c0c */ /* 0x000fda000bf06300 */
[----:B------:R-:W-:Y:S05]  /*0090*/  @P0 EXIT ;  /* 0x000000000000094d */ /* 0x000fea0003800000 */
[----:B------:R-:W-:Y:S01]  /*00a0*/  IMAD.MOV.U32 R0, RZ, RZ, R2 ;  /* 0x000000ffff007224 */ /* 0x000fe200078e0002 */
[----:B------:R-:W0:Y:S06]  /*00b0*/  LDCU.64 UR8, c[0x0][0x358] ;  /* 0x00006b00ff0877ac */ /* 0x000e2c0008000a00 */
.L_x_134:
[----:B------:R-:W1:Y:S01]  /*00c0*/  LDCU UR7, c[0x0][0x398] ;  /* 0x00007300ff0777ac */ /* 0x000e620008000800 */
[----:B------:R-:W2:Y:S01]  /*00d0*/  LDC.64 R12, c[0x0][0x3c8] ;  /* 0x0000f200ff0c7b82 */ /* 0x000ea20000000a00 */
[----:B------:R-:W-:Y:S01]  /*00e0*/  BSSY.RECONVERGENT B0, `(.L_x_113) ;  /* 0x0000060000007945 */ /* 0x000fe20003800200 */
[----:B------:R-:W3:Y:S01]  /*00f0*/  LDCU.64 UR10, c[0x0][0x390] ;  /* 0x00007200ff0a77ac */ /* 0x000ee20008000a00 */
[----:B------:R-:W4:Y:S01]  /*0100*/  LDCU.64 UR4, c[0x0][0x3b0] ;  /* 0x00007600ff0477ac */ /* 0x000f220008000a00 */
[----:B------:R-:W5:Y:S01]  /*0110*/  LDCU UR6, c[0x0][0x3ac] ;  /* 0x00007580ff0677ac */ /* 0x000f620008000800 */
[----:B-1----:R-:W1:Y:S01]  /*0120*/  I2F.U32.RP R2, UR7 ;  /* 0x0000000700027d06 */ /* 0x002e620008209000 */
[----:B------:R-:W-:-:S07]  /*0130*/  ISETP.NE.U32.AND P2, PT, RZ, UR7, PT ;  /* 0x00000007ff007c0c */ /* 0x000fce000bf45070 */
[----:B---3--:R-:W3:Y:S08]  /*0140*/  I2F.U32.RP R7, UR11 ;  /* 0x0000000b00077d06 */ /* 0x008ef00008209000 */
[----:B-1----:R-:W1:Y:S08]  /*0150*/  MUFU.RCP R2, R2 ;  /* 0x0000000200027308 */ /* 0x002e700000001000 */
[----:B---3--:R-:W-:Y:S01]  /*0160*/  MUFU.RCP R7, R7 ;  /* 0x0000000700077308 */ /* 0x008fe20000001000 */
[----:B-1----:R-:W-:-:S07]  /*0170*/  IADD3 R4, PT, PT, R2, 0xffffffe, RZ ;  /* 0x0ffffffe02047810 */ /* 0x002fce0007ffe0ff */
[----:B------:R1:W3:Y:S02]  /*0180*/  F2I.FTZ.U32.TRUNC.NTZ R5, R4 ;  /* 0x0000000400057305 */ /* 0x0002e4000021f000 */
[----:B-1----:R-:W-:Y:S02]  /*0190*/  IMAD.MOV.U32 R4, RZ, RZ, RZ ;  /* 0x000000ffff047224 */ /* 0x002fe400078e00ff */
[----:B---3--:R-:W-:-:S04]  /*01a0*/  IMAD.MOV R9, RZ, RZ, -R5 ;  /* 0x000000ffff097224 */ /* 0x008fc800078e0a05 */
[----:B------:R-:W-:-:S04]  /*01b0*/  IMAD R9, R9, UR7, RZ ;  /* 0x0000000709097c24 */ /* 0x000fc8000f8e02ff */
[----:B------:R-:W-:-:S04]  /*01c0*/  IMAD.HI.U32 R5, R5, R9, R4 ;  /* 0x0000000905057227 */ /* 0x000fc800078e0004 */
[----:B------:R-:W-:Y:S02]  /*01d0*/  VIADD R4, R7, 0xffffffe ;  /* 0x0ffffffe07047836 */ /* 0x000fe40000000000 */
[----:B------:R-:W-:Y:S01]  /*01e0*/  IMAD.HI.U32 R2, R5, R0, RZ ;  /* 0x0000000005027227 */ /* 0x000fe200078e00ff */
[----:B------:R-:W1:Y:S04]  /*01f0*/  I2F.U32.RP R7, UR10 ;  /* 0x0000000a00077d06 */ /* 0x000e680008209000 */
[----:B------:R-:W-:-:S05]  /*0200*/  IADD3 R5, PT, PT, -R2, RZ, RZ ;  /* 0x000000ff02057210 */ /* 0x000fca0007ffe1ff */
[----:B------:R-:W-:Y:S02]  /*0210*/  IMAD R6, R5, UR7, R0 ;  /* 0x0000000705067c24 */ /* 0x000fe4000f8e0200 */
[----:B------:R3:W0:Y:S03]  /*0220*/  F2I.FTZ.U32.TRUNC.NTZ R5, R4 ;  /* 0x0000000400057305 */ /* 0x000626000021f000 */
[----:B------:R-:W-:-:S05]  /*0230*/  ISETP.GE.U32.AND P0, PT, R6, UR7, PT ;  /* 0x0000000706007c0c */ /* 0x000fca000bf06070 */
[----:B-1----:R-:W1:Y:S01]  /*0240*/  MUFU.RCP R7, R7 ;  /* 0x0000000700077308 */ /* 0x002e620000001000 */
[----:B---3--:R-:W-:Y:S01]  /*0250*/  HFMA2 R4, -RZ, RZ, 0, 0 ;  /* 0x00000000ff047431 */ /* 0x008fe200000001ff */
[----:B0-----:R-:W-:-:S06]  /*0260*/  IADD3 R9, PT, PT, RZ, -R5, RZ ;  /* 0x80000005ff097210 */ /* 0x001fcc0007ffe0ff */
[----:B------:R-:W-:Y:S02]  /*0270*/  @P0 VIADD R6, R6, -UR7 ;  /* 0x8000000706060c36 */ /* 0x000fe40008000000 */
[----:B------:R-:W-:Y:S02]  /*0280*/  @P0 VIADD R2, R2, 0x1 ;  /* 0x0000000102020836 */ /* 0x000fe40000000000 */
[----:B------:R-:W-:Y:S01]  /*0290*/  IMAD R9, R9, UR11, RZ ;  /* 0x0000000b09097c24 */ /* 0x000fe2000f8e02ff */
[----:B------:R-:W-:-:S03]  /*02a0*/  ISETP.GE.U32.AND P1, PT, R6, UR7, PT ;  /* 0x0000000706007c0c */ /* 0x000fc6000bf26070 */
[----:B------:R-:W-:Y:S02]  /*02b0*/  IMAD.HI.U32 R5, R5, R9, R4 ;  /* 0x0000000905057227 */ /* 0x000fe400078e0004 */
[----:B------:R-:W0:Y:S08]  /*02c0*/  LDC.64 R8, c[0x0][0x3a0] ;  /* 0x0000e800ff087b82 */ /* 0x000e300000000a00 */
[----:B------:R-:W-:Y:S01]  /*02d0*/  @P1 VIADD R2, R2, 0x1 ;  /* 0x0000000102021836 */ /* 0x000fe20000000000 */
[----:B------:R-:W-:-:S02]  /*02e0*/  @!P2 LOP3.LUT R2, RZ, UR7, RZ, 0x33, !PT ;  /* 0x00000007ff02ac12 */ /* 0x000fc4000f8e33ff */
[----:B------:R-:W-:-:S03]  /*02f0*/  ISETP.NE.U32.AND P2, PT, RZ, UR11, PT ;  /* 0x0000000bff007c0c */ /* 0x000fc6000bf45070 */
[----:B------:R-:W-:-:S04]  /*0300*/  IMAD.HI.U32 R6, R5, R2, RZ ;  /* 0x0000000205067227 */ /* 0x000fc800078e00ff */
[----:B------:R-:W-:-:S04]  /*0310*/  IMAD.MOV R5, RZ, RZ, -R6 ;  /* 0x000000ffff057224 */ /* 0x000fc800078e0a06 */
[----:B------:R-:W-:Y:S02]  /*0320*/  IMAD R4, R5, UR11, R2 ;  /* 0x0000000b05047c24 */ /* 0x000fe4000f8e0202 */
[----:B-1----:R-:W-:Y:S02]  /*0330*/  VIADD R5, R7, 0xffffffe ;  /* 0x0ffffffe07057836 */ /* 0x002fe40000000000 */
[----:B0-----:R-:W-:Y:S01]  /*0340*/  VIADD R9, R9, 0xffffffff ;  /* 0xffffffff09097836 */ /* 0x001fe20000000000 */
[----:B------:R-:W-:-:S03]  /*0350*/  ISETP.GE.U32.AND P0, PT, R4, UR11, PT ;  /* 0x0000000b04007c0c */ /* 0x000fc6000bf06070 */
[----:B------:R-:W0:Y:S01]  /*0360*/  F2I.FTZ.U32.TRUNC.NTZ R5, R5 ;  /* 0x0000000500057305 */ /* 0x000e22000021f000 */
[----:B--2---:R-:W-:-:S09]  /*0370*/  IMAD R17, R9, R12, 0x1 ;  /* 0x0000000109117424 */ /* 0x004fd200078e020c */
[----:B------:R-:W-:Y:S01]  /*0380*/  @P0 IADD3 R4, PT, PT, R4, -UR11, RZ ;  /* 0x8000000b04040c10 */ /* 0x000fe2000fffe0ff */
[----:B------:R-:W-:-:S03]  /*0390*/  @P0 VIADD R6, R6, 0x1 ;  /* 0x0000000106060836 */ /* 0x000fc60000000000 */
[----:B------:R-:W-:Y:S01]  /*03a0*/  ISETP.GE.U32.AND P1, PT, R4, UR11, PT ;  /* 0x0000000b04007c0c */ /* 0x000fe2000bf26070 */
[----:B0-----:R-:W-:Y:S02]  /*03b0*/  IMAD.MOV R7, RZ, RZ, -R5 ;  /* 0x000000ffff077224 */ /* 0x001fe400078e0a05 */
[----:B------:R-:W-:Y:S02]  /*03c0*/  IMAD.MOV.U32 R4, RZ, RZ, RZ ;  /* 0x000000ffff047224 */ /* 0x000fe400078e00ff */
[----:B------:R-:W-:-:S04]  /*03d0*/  IMAD R7, R7, UR10, RZ ;  /* 0x0000000a07077c24 */ /* 0x000fc8000f8e02ff */
[----:B------:R-:W-:Y:S02]  /*03e0*/  IMAD.HI.U32 R7, R5, R7, R4 ;  /* 0x0000000705077227 */ /* 0x000fe400078e0004 */
[----:B------:R-:W0:Y:S02]  /*03f0*/  LDC R4, c[0x0][0x3a8] ;  /* 0x0000ea00ff047b82 */ /* 0x000e240000000800 */
[----:B------:R-:W-:Y:S01]  /*0400*/  @P1 IADD3 R6, PT, PT, R6, 0x1, RZ ;  /* 0x0000000106061810 */ /* 0x000fe20007ffe0ff */
[----:B------:R-:W-:Y:S01]  /*0410*/  IMAD.MOV R5, RZ, RZ, -R2 ;  /* 0x000000ffff057224 */ /* 0x000fe200078e0a02 */
[----:B------:R-:W-:Y:S02]  /*0420*/  @!P2 LOP3.LUT R6, RZ, UR11, RZ, 0x33, !PT ;  /* 0x0000000bff06ac12 */ /* 0x000fe4000f8e33ff */
[----:B------:R-:W-:-:S03]  /*0430*/  ISETP.NE.U32.AND P1, PT, RZ, UR10, PT ;  /* 0x0000000aff007c0c */ /* 0x000fc6000bf25070 */
[----:B------:R-:W-:-:S04]  /*0440*/  IMAD.HI.U32 R7, R7, R6, RZ ;  /* 0x0000000607077227 */ /* 0x000fc800078e00ff */
[----:B------:R-:W-:Y:S02]  /*0450*/  IMAD.MOV R7, RZ, RZ, -R7 ;  /* 0x000000ffff077224 */ /* 0x000fe400078e0a07 */
[--C-:B------:R-:W-:Y:S02]  /*0460*/  IMAD.MOV R11, RZ, RZ, -R6.reuse ;  /* 0x000000ffff0b7224 */ /* 0x100fe400078e0a06 */
[----:B------:R-:W-:-:S05]  /*0470*/  IMAD R7, R7, UR10, R6 ;  /* 0x0000000a07077c24 */ /* 0x000fca000f8e0206 */
[----:B------:R-:W-:Y:S02]  /*0480*/  ISETP.GE.U32.AND P0, PT, R7, UR10, PT ;  /* 0x0000000a07007c0c */ /* 0x000fe4000bf06070 */
[----:B0-----:R-:W-:Y:S01]  /*0490*/  IADD3 R6, PT, PT, R4, -0x1, RZ ;  /* 0xffffffff04067810 */ /* 0x001fe20007ffe0ff */
[----:B------:R-:W-:Y:S02]  /*04a0*/  IMAD R4, R5, UR7, R0 ;  /* 0x0000000705047c24 */ /* 0x000fe4000f8e0200 */
[----:B------:R-:W-:Y:S02]  /*04b0*/  IMAD R5, R11, UR11, R2 ;  /* 0x0000000b0b057c24 */ /* 0x000fe4000f8e0202 */
[----:B------:R-:W-:Y:S02]  /*04c0*/  IMAD R15, R6, R13, 0x1 ;  /* 0x00000001060f7424 */ /* 0x000fe400078e020d */
[----:B----4-:R-:W-:Y:S01]  /*04d0*/  VIADD R2, R4, UR5 ;  /* 0x0000000504027c36 */ /* 0x010fe20008000000 */
[----:B------:R-:W-:Y:S01]  /*04e0*/  IADD3 R4, PT, PT, R5, UR4, RZ ;  /* 0x0000000405047c10 */ /* 0x000fe2000fffe0ff */
[----:B------:R-:W-:Y:S01]  /*04f0*/  IMAD.MOV.U32 R6, RZ, RZ, RZ ;  /* 0x000000ffff067224 */ /* 0x000fe200078e00ff */
[----:B------:R-:W-:-:S02]  /*0500*/  MOV R5, RZ ;  /* 0x000000ff00057202 */ /* 0x000fc40000000f00 */
[----:B------:R-:W-:Y:S02]  /*0510*/  @P0 IADD3 R7, PT, PT, R7, -UR10, RZ ;  /* 0x8000000a07070c10 */ /* 0x000fe4000fffe0ff */
[----:B------:R-:W-:Y:S02]  /*0520*/  ISETP.GE.U32.AND P2, PT, R2, R15, PT ;  /* 0x0000000f0200720c */ /* 0x000fe40003f46070 */
[----:B------:R-:W-:Y:S02]  /*0530*/  ISETP.GE.U32.AND P0, PT, R7, UR10, PT ;  /* 0x0000000a07007c0c */ /* 0x000fe4000bf06070 */
[----:B------:R-:W-:-:S11]  /*0540*/  ISETP.GE.U32.AND P3, PT, R4, R17, PT ;  /* 0x000000110400720c */ /* 0x000fd60003f66070 */
[----:B------:R-:W-:Y:S01]  /*0550*/  @P0 VIADD R7, R7, -UR10 ;  /* 0x8000000a07070c36 */ /* 0x000fe20008000000 */
[----:B------:R-:W-:-:S05]  /*0560*/  @!P1 LOP3.LUT R7, RZ, UR10, RZ, 0x33, !PT ;  /* 0x0000000aff079c12 */ /* 0x000fca000f8e33ff */
[----:B-----5:R-:W-:Y:S01]  /*0570*/  VIADD R7, R7, UR6 ;  /* 0x0000000607077c36 */ /* 0x020fe20008000000 */
[----:B------:R-:W-:Y:S06]  /*0580*/  @!P2 BRA `(.L_x_114) ;  /* 0x000000000054a947 */ /* 0x000fec0003800000 */
[----:B------:R-:W0:Y:S01]  /*0590*/  LDCU UR4, c[0x0][0x3c0] ;  /* 0x00007800ff0477ac */ /* 0x000e220008000800 */
[----:B------:R-:W-:Y:S01]  /*05a0*/  IMAD.IADD R6, R2, 0x1, -R15 ;  /* 0x0000000102067824 */ /* 0x000fe200078e0a0f */
        /* <DEDUP_REMOVED lines=17> */
[----:B------:R-:W-:-:S05]  /*06c0*/  @!P2 LOP3.LUT R11, RZ, UR4, RZ, 0x33, !PT ;  /* 0x00000004ff0bac12 */ /* 0x000fca000f8e33ff */
[----:B------:R-:W-:-:S07]  /*06d0*/  VIADD R6, R11, 0x1 ;  /* 0x000000010b067836 */ /* 0x000fce0000000000 */
.L_x_114:
[----:B------:R-:W-:Y:S05]  /*06e0*/  BSYNC.RECONVERGENT B0 ;  /* 0x0000000000007941 */ /* 0x000fea0003800200 */
.L_x_113:
[----:B------:R-:W-:Y:S04]  /*06f0*/  BSSY.RECONVERGENT B0, `(.L_x_115) ;  /* 0x0000017000007945 */ /* 0x000fe80003800200 */
[----:B------:R-:W-:Y:S05]  /*0700*/  @!P3 BRA `(.L_x_116) ;  /* 0x000000000054b947 */ /* 0x000fea0003800000 */
        /* <DEDUP_REMOVED lines=9> */
[----:B------:R-:W-:-:S04]  /*07a0*/  IMAD.HI.U32 R12, R11, R5, R10 ;  /* 0x000000050b0c7227 */ /* 0x000fc800078e000a */
[----:B------:R-:W-:-:S04]  /*07b0*/  IMAD.IADD R5, R4, 0x1, -R17 ;  /* 0x0000000104057824 */ /* 0x000fc800078e0a11 */
        /* <DEDUP_REMOVED lines=10> */
.L_x_116:
[----:B------:R-:W-:Y:S05]  /*0860*/  BSYNC.RECONVERGENT B0 ;  /* 0x0000000000007941 */ /* 0x000fea0003800200 */
.L_x_115:
[----:B------:R-:W0:Y:S01]  /*0870*/  LDCU UR4, c[0x0][0x3bc] ;  /* 0x00007780ff0477ac */ /* 0x000e220008000800 */
[----:B------:R-:W-:Y:S01]  /*0880*/  IMAD.MOV.U32 R10, RZ, RZ, RZ ;  /* 0x000000ffff0a7224 */ /* 0x000fe200078e00ff */
[----:B------:R-:W1:Y:S01]  /*0890*/  LDC R13, c[0x0][0x3c4] ;  /* 0x0000f100ff0d7b82 */ /* 0x000e620000000800 */
[----:B------:R-:W-:Y:S01]  /*08a0*/  VIADD R8, R8, 0xffffffff ;  /* 0xffffffff08087836 */ /* 0x000fe20000000000 */
[----:B------:R-:W-:Y:S01]  /*08b0*/  BSSY.RECONVERGENT B0, `(.L_x_117) ;  /* 0x000002b000007945 */ /* 0x000fe20003800200 */
[----:B0-----:R-:W0:Y:S01]  /*08c0*/  I2F.U32.RP R12, UR4 ;  /* 0x00000004000c7d06 */ /* 0x001e220008209000 */
[----:B------:R-:W-:-:S07]  /*08d0*/  ISETP.NE.U32.AND P3, PT, RZ, UR4, PT ;  /* 0x00000004ff007c0c */ /* 0x000fce000bf65070 */
[----:B0-----:R-:W0:Y:S02]  /*08e0*/  MUFU.RCP R12, R12 ;  /* 0x0000000c000c7308 */ /* 0x001e240000001000 */
[----:B0-----:R-:W-:Y:S02]  /*08f0*/  VIADD R11, R12, 0xffffffe ;  /* 0x0ffffffe0c0b7836 */ /* 0x001fe40000000000 */
[----:B-1----:R-:W-:Y:S02]  /*0900*/  IMAD R12, R8, R13, 0x1 ;  /* 0x00000001080c7424 */ /* 0x002fe400078e020d */
[----:B------:R-:W-:Y:S02]  /*0910*/  IMAD.MOV.U32 R8, RZ, RZ, RZ ;  /* 0x000000ffff087224 */ /* 0x000fe400078e00ff */
[----:B------:R-:W0:Y:S01]  /*0920*/  F2I.FTZ.U32.TRUNC.NTZ R11, R11 ;  /* 0x0000000b000b7305 */ /* 0x000e22000021f000 */
[----:B------:R-:W-:Y:S02]  /*0930*/  ISETP.GE.U32.AND P2, PT, R7, R12, PT ;  /* 0x0000000c0700720c */ /* 0x000fe40003f46070 */
[----:B0-----:R-:W-:-:S05]  /*0940*/  IADD3 R9, PT, PT, RZ, -R11, RZ ;  /* 0x8000000bff097210 */ /* 0x001fca0007ffe0ff */
        /* <DEDUP_REMOVED lines=9> */
[----:B------:R-:W-:Y:S02]  /*09e0*/  @P1 IADD3 R10, PT, PT, R10, 0x1, RZ ;  /* 0x000000010a0a1810 */ /* 0x000fe40007ffe0ff */
[----:B------:R-:W-:Y:S01]  /*09f0*/  @!P3 LOP3.LUT R10, RZ, UR4, RZ, 0x33, !PT ;  /* 0x00000004ff0abc12 */ /* 0x000fe2000f8e33ff */
[----:B------:R-:W-:Y:S06]  /*0a00*/  @!P2 BRA `(.L_x_118) ;  /* 0x000000000054a947 */ /* 0x000fec0003800000 */
[----:B------:R-:W0:Y:S01]  /*0a10*/  LDCU UR4, c[0x0][0x3b8] ;  /* 0x00007700ff0477ac */ /* 0x000e220008000800 */
[----:B------:R-:W-:Y:S01]  /*0a20*/  IMAD.MOV.U32 R8, RZ, RZ, RZ ;  /* 0x000000ffff087224 */ /* 0x000fe200078e00ff */
[----:B0-----:R-:W0:Y:S01]  /*0a30*/  I2F.U32.RP R11, UR4 ;  /* 0x00000004000b7d06 */ /* 0x001e220008209000 */
[----:B------:R-:W-:-:S07]  /*0a40*/  ISETP.NE.U32.AND P2, PT, RZ, UR4, PT ;  /* 0x00000004ff007c0c */ /* 0x000fce000bf45070 */
[----:B0-----:R-:W0:Y:S02]  /*0a50*/  MUFU.RCP R11, R11 ;  /* 0x0000000b000b7308 */ /* 0x001e240000001000 */
[----:B0-----:R-:W-:-:S06]  /*0a60*/  VIADD R9, R11, 0xffffffe ;  /* 0x0ffffffe0b097836 */ /* 0x001fcc0000000000 */
[----:B------:R-:W0:Y:S02]  /*0a70*/  F2I.FTZ.U32.TRUNC.NTZ R9, R9 ;  /* 0x0000000900097305 */ /* 0x000e24000021f000 */
[----:B0-----:R-:W-:-:S05]  /*0a80*/  IADD3 R13, PT, PT, RZ, -R9, RZ ;  /* 0x80000009ff0d7210 */ /* 0x001fca0007ffe0ff */
[----:B------:R-:W-:-:S04]  /*0a90*/  IMAD R13, R13, UR4, RZ ;  /* 0x000000040d0d7c24 */ /* 0x000fc8000f8e02ff */
[----:B------:R-:W-:-:S04]  /*0aa0*/  IMAD.HI.U32 R13, R9, R13, R8 ;  /* 0x0000000d090d7227 */ /* 0x000fc800078e0008 */
[----:B------:R-:W-:-:S04]  /*0ab0*/  IMAD.IADD R8, R7, 0x1, -R12 ;  /* 0x0000000107087824 */ /* 0x000fc800078e0a0c */
        /* <DEDUP_REMOVED lines=8> */
[----:B------:R-:W-:-:S04]  /*0b40*/  @!P2 LOP3.LUT R13, RZ, UR4, RZ, 0x33, !PT ;  /* 0x00000004ff0dac12 */ /* 0x000fc8000f8e33ff */
[----:B------:R-:W-:-:S07]  /*0b50*/  IADD3 R8, PT, PT, R13, 0x1, RZ ;  /* 0x000000010d087810 */ /* 0x000fce0007ffe0ff */
.L_x_118:
[----:B------:R-:W-:Y:S05]  /*0b60*/  BSYNC.RECONVERGENT B0 ;  /* 0x0000000000007941 */ /* 0x000fea0003800200 */
.L_x_117:
[----:B------:R-:W0:Y:S01]  /*0b70*/  LDCU UR4, c[0x0][0x3b8] ;  /* 0x00007700ff0477ac */ /* 0x000e220008000800 */
[----:B------:R-:W1:Y:S01]  /*0b80*/  LDC R13, c[0x0][0x3c0] ;  /* 0x0000f000ff0d7b82 */ /* 0x000e620000000800 */
[----:B------:R-:W-:Y:S01]  /*0b90*/  BSSY.RECONVERGENT B2, `(.L_x_119) ;  /* 0x00001bc000027945 */ /* 0x000fe20003800200 */
[----:B------:R-:W-:Y:S01]  /*0ba0*/  PRMT R27, RZ, 0x7610, R27 ;  /* 0x00007610ff1b7816 */ /* 0x000fe2000000001b */
[----:B0-----:R-:W0:Y:S01]  /*0bb0*/  I2F.U32.RP R11, UR4 ;  /* 0x00000004000b7d06 */ /* 0x001e220008209000 */
[----:B------:R-:W-:-:S07]  /*0bc0*/  ISETP.NE.U32.AND P4, PT, RZ, UR4, PT ;  /* 0x00000004ff007c0c */ /* 0x000fce000bf85070 */
[----:B-1----:R-:W1:Y:S08]  /*0bd0*/  I2F.U32.RP R9, R13 ;  /* 0x0000000d00097306 */ /* 0x002e700000209000 */
[----:B0-----:R-:W0:Y:S08]  /*0be0*/  MUFU.RCP R11, R11 ;  /* 0x0000000b000b7308 */ /* 0x001e300000001000 */
[----:B-1----:R-:W1:Y:S01]  /*0bf0*/  MUFU.RCP R9, R9 ;  /* 0x0000000900097308 */ /* 0x002e620000001000 */
[----:B0-----:R-:W-:-:S07]  /*0c00*/  VIADD R16, R11, 0xffffffe ;  /* 0x0ffffffe0b107836 */ /* 0x001fce0000000000 */
[----:B------:R0:W2:Y:S01]  /*0c10*/  F2I.FTZ.U32.TRUNC.NTZ R17, R16 ;  /* 0x0000001000117305 */ /* 0x0000a2000021f000 */
[----:B-1----:R-:W-:-:S07]  /*0c20*/  IADD3 R14, PT, PT, R9, 0xffffffe, RZ ;  /* 0x0ffffffe090e7810 */ /* 0x002fce0007ffe0ff */
[----:B------:R1:W3:Y:S01]  /*0c30*/  F2I.FTZ.U32.TRUNC.NTZ R15, R14 ;  /* 0x0000000e000f7305 */ /* 0x0002e2000021f000 */
[----:B0-----:R-:W-:Y:S02]  /*0c40*/  IMAD.MOV.U32 R16, RZ, RZ, RZ ;  /* 0x000000ffff107224 */ /* 0x001fe400078e00ff */
[----:B--2---:R-:W-:Y:S02]  /*0c50*/  IMAD.MOV R19, RZ, RZ, -R17 ;  /* 0x000000ffff137224 */ /* 0x004fe400078e0a11 */
[----:B-1----:R-:W-:Y:S02]  /*0c60*/  HFMA2 R14, -RZ, RZ, 0, 0 ;  /* 0x00000000ff0e7431 */ /* 0x002fe400000001ff */
[----:B------:R-:W-:Y:S01]  /*0c70*/  IMAD R19, R19, UR4, RZ ;  /* 0x0000000413137c24 */ /* 0x000fe2000f8e02ff */
[----:B---3--:R-:W-:-:S03]  /*0c80*/  IADD3 R18, PT, PT, RZ, -R15, RZ ;  /* 0x8000000fff127210 */ /* 0x008fc60007ffe0ff */
[----:B------:R-:W-:Y:S02]  /*0c90*/  IMAD.HI.U32 R12, R17, R19, R16 ;  /* 0x00000013110c7227 */ /* 0x000fe400078e0010 */
[----:B------:R-:W0:Y:S02]  /*0ca0*/  LDC R16, c[0x0][0x3d0] ;  /* 0x0000f400ff107b82 */ /* 0x000e240000000800 */
[----:B------:R-:W-:Y:S02]  /*0cb0*/  IMAD R11, R18, R13, RZ ;  /* 0x0000000d120b7224 */ /* 0x000fe400078e02ff */
[----:B------:R-:W-:-:S04]  /*0cc0*/  IMAD.HI.U32 R9, R12, R7, RZ ;  /* 0x000000070c097227 */ /* 0x000fc800078e00ff */
[----:B------:R-:W-:Y:S02]  /*0cd0*/  IMAD.HI.U32 R11, R15, R11, R14 ;  /* 0x0000000b0f0b7227 */ /* 0x000fe400078e000e */
[----:B------:R-:W1:Y:S02]  /*0ce0*/  LDC R15, c[0x0][0x3d4] ;  /* 0x0000f500ff0f7b82 */ /* 0x000e640000000800 */
[----:B------:R-:W-:Y:S02]  /*0cf0*/  IMAD.MOV R14, RZ, RZ, -R9 ;  /* 0x000000ffff0e7224 */ /* 0x000fe400078e0a09 */
[----:B------:R-:W-:-:S04]  /*0d00*/  IMAD.HI.U32 R11, R11, R2, RZ ;  /* 0x000000020b0b7227 */ /* 0x000fc800078e00ff */
[----:B------:R-:W-:Y:S01]  /*0d10*/  IMAD R14, R14, UR4, R7 ;  /* 0x000000040e0e7c24 */ /* 0x000fe2000f8e0207 */
[----:B------:R-:W-:-:S04]  /*0d20*/  IADD3 R12, PT, PT, -R11, RZ, RZ ;  /* 0x000000ff0b0c7210 */ /* 0x000fc80007ffe1ff */
[----:B------:R-:W-:Y:S01]  /*0d30*/  ISETP.GE.U32.AND P2, PT, R14, UR4, PT ;  /* 0x000000040e007c0c */ /* 0x000fe2000bf46070 */
[----:B------:R-:W-:-:S05]  /*0d40*/  IMAD R12, R13, R12, R2 ;  /* 0x0000000c0d0c7224 */ /* 0x000fca00078e0202 */
[----:B------:R-:W-:Y:S02]  /*0d50*/  ISETP.GE.U32.AND P0, PT, R12, R13, PT ;  /* 0x0000000d0c00720c */ /* 0x000fe40003f06070 */
[----:B-1----:R-:W-:-:S05]  /*0d60*/  VIADDMNMX.U32 R10, R10, 0x1, R15, PT ;  /* 0x000000010a0a7846 */ /* 0x002fca000380000f */
[----:B------:R-:W-:Y:S02]  /*0d70*/  @P2 VIADD R14, R14, -UR4 ;  /* 0x800000040e0e2c36 */ /* 0x000fe40008000000 */
[----:B------:R-:W-:Y:S01]  /*0d80*/  @P2 VIADD R9, R9, 0x1 ;  /* 0x0000000109092836 */ /* 0x000fe20000000000 */
[----:B------:R-:W-:Y:S02]  /*0d90*/  ISETP.NE.U32.AND P2, PT, R13, RZ, PT ;  /* 0x000000ff0d00720c */ /* 0x000fe40003f45070 */
[----:B------:R-:W-:Y:S01]  /*0da0*/  ISETP.GE.U32.AND P3, PT, R14, UR4, PT ;  /* 0x000000040e007c0c */ /* 0x000fe2000bf66070 */
[----:B------:R-:W-:Y:S01]  /*0db0*/  @P0 VIADD R11, R11, 0x1 ;  /* 0x000000010b0b0836 */ /* 0x000fe20000000000 */
[----:B------:R-:W1:Y:S01]  /*0dc0*/  LDC R14, c[0x0][0x3d8] ;  /* 0x0000f600ff0e7b82 */ /* 0x000e620000000800 */
[----:B------:R-:W-:-:S04]  /*0dd0*/  @P0 IADD3 R12, PT, PT, R12, -R13, RZ ;  /* 0x8000000d0c0c0210 */ /* 0x000fc80007ffe0ff */
[----:B------:R-:W-:-:S06]  /*0de0*/  ISETP.GE.U32.AND P1, PT, R12, R13, PT ;  /* 0x0000000d0c00720c */ /* 0x000fcc0003f26070 */
[----:B------:R-:W-:Y:S02]  /*0df0*/  @P3 IADD3 R9, PT, PT, R9, 0x1, RZ ;  /* 0x0000000109093810 */ /* 0x000fe40007ffe0ff */
[----:B------:R-:W-:-:S04]  /*0e00*/  @!P4 LOP3.LUT R9, RZ, UR4, RZ, 0x33, !PT ;  /* 0x00000004ff09cc12 */ /* 0x000fc8000f8e33ff */
[----:B0-----:R-:W-:Y:S02]  /*0e10*/  VIADDMNMX.U32 R9, R9, 0x1, R16, PT ;  /* 0x0000000109097846 */ /* 0x001fe40003800010 */
[----:B------:R-:W-:Y:S02]  /*0e20*/  @P1 IADD3 R11, PT, PT, R11, 0x1, RZ ;  /* 0x000000010b0b1810 */ /* 0x000fe40007ffe0ff */
[----:B------:R-:W-:Y:S02]  /*0e30*/  ISETP.GE.U32.AND P0, PT, R8, R9, PT ;  /* 0x000000090800720c */ /* 0x000fe40003f06070 */
[----:B------:R-:W-:-:S04]  /*0e40*/  @!P2 LOP3.LUT R11, RZ, R13, RZ, 0x33, !PT ;  /* 0x0000000dff0ba212 */ /* 0x000fc800078e33ff */
[----:B-1----:R-:W-:-:S07]  /*0e50*/  VIADDMNMX.U32 R11, R11, 0x1, R14, PT ;  /* 0x000000010b0b7846 */ /* 0x002fce000380000e */
[----:B------:R-:W-:Y:S05]  /*0e60*/  @P0 BRA `(.L_x_120) ;  /* 0x0000001800380947 */ /* 0x000fea0003800000 */
[----:B------:R-:W0:Y:S01]  /*0e70*/  LDCU.64 UR4, c[0x0][0x390] ;  /* 0x00007200ff0477ac */ /* 0x000e220008000a00 */
[----:B------:R-:W-:Y:S01]  /*0e80*/  PRMT R27, RZ, 0x7610, R27 ;  /* 0x00007610ff1b7816 */ /* 0x000fe2000000001b */
[----:B------:R-:W1:Y:S01]  /*0e90*/  LDCU UR6, c[0x0][0x398] ;  /* 0x00007300ff0677ac */ /* 0x000e620008000800 */
[----:B0-----:R-:W-:Y:S01]  /*0ea0*/  UIMAD UR4, UR5, UR4, URZ ;  /* 0x00000004050472a4 */ /* 0x001fe2000f8e02ff */
[----:B------:R-:W0:Y:S03]  /*0eb0*/  LDCU UR5, c[0x0][0x3a0] ;  /* 0x00007400ff0577ac */ /* 0x000e260008000800 */
[----:B-1----:R-:W-:-:S06]  /*0ec0*/  UIMAD UR4, UR4, UR6, URZ ;  /* 0x00000006040472a4 */ /* 0x002fcc000f8e02ff */
[----:B------:R-:W-:Y:S02]  /*0ed0*/  IADD3 R17, PT, PT, RZ, -UR4, RZ ;  /* 0x80000004ff117c10 */ /* 0x000fe4000fffe0ff */
[----:B------:R-:W-:Y:S01]  /*0ee0*/  ISETP.NE.U32.AND P2, PT, RZ, UR4, PT ;  /* 0x00000004ff007c0c */ /* 0x000fe2000bf45070 */
[----:B------:R-:W1:Y:S08]  /*0ef0*/  I2F.U32.RP R12, UR4 ;  /* 0x00000004000c7d06 */ /* 0x000e700008209000 */
[----:B-1----:R-:W1:Y:S02]  /*0f00*/  MUFU.RCP R12, R12 ;  /* 0x0000000c000c7308 */ /* 0x002e640000001000 */
[----:B-1----:R-:W-:Y:S01]  /*0f10*/  VIADD R14, R12, 0xffffffe ;  /* 0x0ffffffe0c0e7836 */ /* 0x002fe20000000000 */
[----:B------:R-:W-:-:S05]  /*0f20*/  IADD3 R12, PT, PT, -R6, RZ, RZ ;  /* 0x000000ff060c7210 */ /* 0x000fca0007ffe1ff */
[----:B------:R1:W2:Y:S01]  /*0f30*/  F2I.FTZ.U32.TRUNC.NTZ R15, R14 ;  /* 0x0000000e000f7305 */ /* 0x0002a2000021f000 */
[----:B------:R-:W-:Y:S02]  /*0f40*/  IMAD R12, R13, R12, R2 ;  /* 0x0000000c0d0c7224 */ /* 0x000fe400078e0202 */
[----:B-1----:R-:W-:Y:S02]  /*0f50*/  IMAD.MOV.U32 R14, RZ, RZ, RZ ;  /* 0x000000ffff0e7224 */ /* 0x002fe400078e00ff */
[----:B--2---:R-:W-:-:S04]  /*0f60*/  IMAD R17, R17, R15, RZ ;  /* 0x0000000f11117224 */ /* 0x004fc800078e02ff */
[----:B------:R-:W-:-:S04]  /*0f70*/  IMAD.HI.U32 R15, R15, R17, R14 ;  /* 0x000000110f0f7227 */ /* 0x000fc800078e000e */
[----:B------:R-:W-:Y:S02]  /*0f80*/  VIADD R14, R6, 0x1 ;  /* 0x00000001060e7836 */ /* 0x000fe40000000000 */
        /* <DEDUP_REMOVED lines=8> */
[----:B------:R-:W-:-:S05]  /*1010*/  @!P2 LOP3.LUT R15, RZ, UR4, RZ, 0x33, !PT ;  /* 0x00000004ff0fac12 */ /* 0x000fca000f8e33ff */
[----:B0-----:R-:W-:-:S07]  /*1020*/  IMAD R15, R15, UR5, RZ ;  /* 0x000000050f0f7c24 */ /* 0x001fce000f8e02ff */
.L_x_133:
[----:B------:R-:W-:Y:S01]  /*1030*/  ISETP.GE.U32.AND P0, PT, R5, R10, PT ;  /* 0x0000000a0500720c */ /* 0x000fe20003f06070 */
[----:B------:R-:W-:-:S12]  /*1040*/  BSSY.RECONVERGENT B1, `(.L_x_121) ;  /* 0x000016d000017945 */ /* 0x000fd80003800200 */
[----:B------:R-:W-:Y:S05]  /*1050*/  @P0 BRA `(.L_x_122) ;  /* 0x0000001400ac0947 */ /* 0x000fea0003800000 */
[----:B------:R-:W0:Y:S01]  /*1060*/  LDCU UR4, c[0x0][0x3b8] ;  /* 0x00007700ff0477ac */ /* 0x000e220008000800 */
[----:B------:R-:W-:Y:S01]  /*1070*/  IADD3 R16, PT, PT, -R8, RZ, RZ ;  /* 0x000000ff08107210 */ /* 0x000fe20007ffe1ff */
[----:B------:R-:W-:-:S04]  /*1080*/  IMAD.MOV.U32 R22, RZ, RZ, R5 ;  /* 0x000000ffff167224 */ /* 0x000fc800078e0005 */
[----:B0-----:R-:W-:-:S07]  /*1090*/  IMAD R23, R16, UR4, R7 ;  /* 0x0000000410177c24 */ /* 0x001fce000f8e0207 */
.L_x_132:
[----:B------:R-:W-:Y:S01]  /*10a0*/  ISETP.GT.U32.AND P0, PT, R11, R6, PT ;  /* 0x000000060b00720c */ /* 0x000fe20003f04070 */
[----:B------:R-:W-:-:S12]  /*10b0*/  BSSY.RECONVERGENT B0, `(.L_x_123) ;  /* 0x0000162000007945 */ /* 0x000fd80003800200 */
[----:B------:R-:W-:Y:S05]  /*10c0*/  @!P0 BRA `(.L_x_124) ;  /* 0x0000001400808947 */ /* 0x000fea0003800000 */
[----:B------:R-:W0:Y:S01]  /*10d0*/  LDCU UR5, c[0x0][0x3c4] ;  /* 0x00007880ff0577ac */ /* 0x000e220008000800 */
[----:B------:R-:W-:Y:S01]  /*10e0*/  BSSY.RECONVERGENT B3, `(.L_x_125) ;  /* 0x000007d000037945 */ /* 0x000fe20003800200 */
[----:B------:R-:W1:Y:S01]  /*10f0*/  LDCU UR4, c[0x0][0x3bc] ;  /* 0x00007780ff0477ac */ /* 0x000e620008000800 */
[----:B0-----:R-:W0:Y:S01]  /*1100*/  I2F.U32.RP R13, UR5 ;  /* 0x00000005000d7d06 */ /* 0x001e220008209000 */
[----:B------:R-:W-:-:S04]  /*1110*/  ISETP.NE.U32.AND P1, PT, RZ, UR5, PT ;  /* 0x00000005ff007c0c */ /* 0x000fc8000bf25070 */
[----:B------:R-:W-:-:S03]  /*1120*/  P2R R29, PR, RZ, 0x2 ;  /* 0x00000002ff1d7803 */ /* 0x000fc60000000000 */
[----:B0-----:R-:W0:Y:S02]  /*1130*/  MUFU.RCP R13, R13 ;  /* 0x0000000d000d7308 */ /* 0x001e240000001000 */
[----:B0-----:R-:W-:Y:S02]  /*1140*/  IADD3 R16, PT, PT, R13, 0xffffffe, RZ ;  /* 0x0ffffffe0d107810 */ /* 0x001fe40007ffe0ff */
[----:B------:R-:W-:-:S04]  /*1150*/  LOP3.LUT R13, RZ, UR5, RZ, 0x33, !PT ;  /* 0x00000005ff0d7c12 */ /* 0x000fc8000f8e33ff */
[----:B------:R0:W2:Y:S02]  /*1160*/  F2I.FTZ.U32.TRUNC.NTZ R17, R16 ;  /* 0x0000001000117305 */ /* 0x0000a4000021f000 */
[----:B0-----:R-:W-:Y:S01]  /*1170*/  MOV R16, RZ ;  /* 0x000000ff00107202 */ /* 0x001fe20000000f00 */
[----:B--2---:R-:W-:-:S04]  /*1180*/  IMAD.MOV R19, RZ, RZ, -R17 ;  /* 0x000000ffff137224 */ /* 0x004fc800078e0a11 */
[----:B------:R-:W-:-:S04]  /*1190*/  IMAD R19, R19, UR5, RZ ;  /* 0x0000000513137c24 */ /* 0x000fc8000f8e02ff */
[----:B------:R-:W-:Y:S01]  /*11a0*/  IMAD.HI.U32 R18, R17, R19, R16 ;  /* 0x0000001311127227 */ /* 0x000fe200078e0010 */
[----:B------:R-:W-:-:S03]  /*11b0*/  IADD3 R16, PT, PT, R11, -R6, RZ ;  /* 0x800000060b107210 */ /* 0x000fc60007ffe0ff */
[----:B------:R-:W-:Y:S01]  /*11c0*/  IMAD.MOV R17, RZ, RZ, -R22 ;  /* 0x000000ffff117224 */ /* 0x000fe200078e0a16 */
[----:B------:R-:W-:Y:S01]  /*11d0*/  LOP3.LUT R19, R16, 0x1, RZ, 0xc0, !PT ;  /* 0x0000000110137812 */ /* 0x000fe200078ec0ff */
[----:B------:R-:W-:-:S03]  /*11e0*/  IMAD.HI.U32 R18, R18, R23, RZ ;  /* 0x0000001712127227 */ /* 0x000fc600078e00ff */
[----:B------:R-:W-:Y:S01]  /*11f0*/  IADD3 R26, PT, PT, R19, R6, RZ ;  /* 0x00000006131a7210 */ /* 0x000fe20007ffe0ff */
[----:B------:R-:W-:Y:S02]  /*1200*/  IMAD.MOV R20, RZ, RZ, -R18 ;  /* 0x000000ffff147224 */ /* 0x000fe400078e0a12 */
[----:B-1----:R-:W-:Y:S02]  /*1210*/  IMAD R24, R17, UR4, R4 ;  /* 0x0000000411187c24 */ /* 0x002fe4000f8e0204 */
[----:B------:R-:W-:-:S05]  /*1220*/  IMAD R20, R20, UR5, R23 ;  /* 0x0000000514147c24 */ /* 0x000fca000f8e0217 */
[----:B------:R-:W-:-:S13]  /*1230*/  ISETP.GE.U32.AND P6, PT, R20, UR5, PT ;  /* 0x0000000514007c0c */ /* 0x000fda000bfc6070 */
[----:B------:R-:W-:-:S04]  /*1240*/  @P6 IADD3 R20, PT, PT, R20, -UR5, RZ ;  /* 0x8000000514146c10 */ /* 0x000fc8000fffe0ff */
[----:B------:R-:W-:-:S13]  /*1250*/  ISETP.GE.U32.AND P0, PT, R20, UR5, PT ;  /* 0x0000000514007c0c */ /* 0x000fda000bf06070 */
[----:B------:R-:W-:-:S05]  /*1260*/  @P0 VIADD R20, R20, -UR5 ;  /* 0x8000000514140c36 */ /* 0x000fca0008000000 */
[----:B------:R-:W-:-:S04]  /*1270*/  SEL R20, R13, R20, !P1 ;  /* 0x000000140d147207 */ /* 0x000fc80004800000 */
[----:B------:R-:W-:-:S04]  /*1280*/  ISETP.NE.AND P1, PT, R20, RZ, PT ;  /* 0x000000ff1400720c */ /* 0x000fc80003f25270 */
[----:B------:R-:W-:Y:S02]  /*1290*/  P2R R25, PR, RZ, 0x2 ;  /* 0x00000002ff197803 */ /* 0x000fe40000000000 */
[----:B------:R-:W-:-:S13]  /*12a0*/  ISETP.EQ.OR P1, PT, R19, RZ, P1 ;  /* 0x000000ff1300720c */ /* 0x000fda0000f22670 */
[----:B------:R-:W-:Y:S05]  /*12b0*/  @P1 BRA `(.L_x_126) ;  /* 0x00000004007c1947 */ /* 0x000fea0003800000 */
[----:B------:R-:W0:Y:S01]  /*12c0*/  LDCU UR4, c[0x0][0x3c8] ;  /* 0x00007900ff0477ac */ /* 0x000e220008000800 */
[----:B------:R-:W-:Y:S01]  /*12d0*/  IMAD.MOV.U32 R26, RZ, RZ, R14 ;  /* 0x000000ffff1a7224 */ /* 0x000fe200078e000e */
[----:B0-----:R-:W0:Y:S01]  /*12e0*/  I2F.U32.RP R20, UR4 ;  /* 0x0000000400147d06 */ /* 0x001e220008209000 */
[----:B------:R-:W-:-:S04]  /*12f0*/  ISETP.NE.U32.AND P3, PT, RZ, UR4, PT ;  /* 0x00000004ff007c0c */ /* 0x000fc8000bf65070 */
[----:B------:R-:W-:-:S03]  /*1300*/  P2R R30, PR, RZ, 0x8 ;  /* 0x00000008ff1e7803 */ /* 0x000fc60000000000 */
[----:B0-----:R-:W0:Y:S02]  /*1310*/  MUFU.RCP R20, R20 ;  /* 0x0000001400147308 */ /* 0x001e240000001000 */
[----:B0-----:R-:W-:Y:S01]  /*1320*/  VIADD R16, R20, 0xffffffe ;  /* 0x0ffffffe14107836 */ /* 0x001fe20000000000 */
[----:B------:R-:W-:-:S05]  /*1330*/  LOP3.LUT R20, RZ, UR4, RZ, 0x33, !PT ;  /* 0x00000004ff147c12 */ /* 0x000fca000f8e33ff */
        /* <DEDUP_REMOVED lines=11> */
[----:B------:R-:W-:-:S04]  /*13f0*/  @P2 IADD3 R17, PT, PT, R17, -UR4, RZ ;  /* 0x8000000411112c10 */ /* 0x000fc8000fffe0ff */
[----:B------:R-:W-:-:S04]  /*1400*/  SEL R17, R20, R17, !P3 ;  /* 0x0000001114117207 */ /* 0x000fc80005800000 */
[----:B------:R-:W-:-:S13]  /*1410*/  ISETP.NE.AND P3, PT, R17, RZ, PT ;  /* 0x000000ff1100720c */ /* 0x000fda0003f65270 */
[----:B------:R-:W-:Y:S05]  /*1420*/  @P3 BRA `(.L_x_126) ;  /* 0x0000000400203947 */ /* 0x000fea0003800000 */
[----:B------:R-:W0:Y:S02]  /*1430*/  LDCU UR4, c[0x0][0x3cc] ;  /* 0x00007980ff0477ac */ /* 0x000e240008000800 */
[----:B0-----:R-:W0:Y:S01]  /*1440*/  I2F.U32.RP R21, UR4 ;  /* 0x0000000400157d06 */ /* 0x001e220008209000 */
[----:B------:R-:W-:-:S07]  /*1450*/  ISETP.NE.U32.AND P5, PT, RZ, UR4, PT ;  /* 0x00000004ff007c0c */ /* 0x000fce000bfa5070 */
[----:B0-----:R-:W0:Y:S02]  /*1460*/  MUFU.RCP R21, R21 ;  /* 0x0000001500157308 */ /* 0x001e240000001000 */
[----:B0-----:R-:W-:Y:S02]  /*1470*/  IADD3 R16, PT, PT, R21, 0xffffffe, RZ ;  /* 0x0ffffffe15107810 */ /* 0x001fe40007ffe0ff */
[----:B------:R-:W-:-:S04]  /*1480*/  LOP3.LUT R21, RZ, UR4, RZ, 0x33, !PT ;  /* 0x00000004ff157c12 */ /* 0x000fc8000f8e33ff */
[----:B------:R0:W1:Y:S02]  /*1490*/  F2I.FTZ.U32.TRUNC.NTZ R17, R16 ;  /* 0x0000001000117305 */ /* 0x000064000021f000 */
[----:B0-----:R-:W-:Y:S02]  /*14a0*/  HFMA2 R16, -RZ, RZ, 0, 0 ;  /* 0x00000000ff107431 */ /* 0x001fe400000001ff */
[----:B-1----:R-:W-:-:S04]  /*14b0*/  IMAD.MOV R31, RZ, RZ, -R17 ;  /* 0x000000ffff1f7224 */ /* 0x002fc800078e0a11 */
[----:B------:R-:W-:-:S04]  /*14c0*/  IMAD R31, R31, UR4, RZ ;  /* 0x000000041f1f7c24 */ /* 0x000fc8000f8e02ff */
[----:B------:R-:W-:-:S06]  /*14d0*/  IMAD.HI.U32 R17, R17, R31, R16 ;  /* 0x0000001f11117227 */ /* 0x000fcc00078e0010 */
[----:B------:R-:W-:-:S04]  /*14e0*/  IMAD.HI.U32 R28, R17, R12, RZ ;  /* 0x0000000c111c7227 */ /* 0x000fc800078e00ff */
[----:B------:R-:W-:-:S04]  /*14f0*/  IMAD.MOV R17, RZ, RZ, -R28 ;  /* 0x000000ffff117224 */ /* 0x000fc800078e0a1c */
[----:B------:R-:W-:Y:S01]  /*1500*/  IMAD R26, R17, UR4, R12 ;  /* 0x00000004111a7c24 */ /* 0x000fe2000f8e020c */
[----:B------:R-:W-:-:S04]  /*1510*/  P2R R17, PR, RZ, 0x20 ;  /* 0x00000020ff117803 */ /* 0x000fc80000000000 */
[----:B------:R-:W-:-:S13]  /*1520*/  ISETP.GE.U32.AND P3, PT, R26, UR4, PT ;  /* 0x000000041a007c0c */ /* 0x000fda000bf66070 */
[----:B------:R-:W-:-:S04]  /*1530*/  @P3 IADD3 R26, PT, PT, R26, -UR4, RZ ;  /* 0x800000041a1a3c10 */ /* 0x000fc8000fffe0ff */
[----:B------:R-:W-:-:S13]  /*1540*/  ISETP.GE.U32.AND P4, PT, R26, UR4, PT ;  /* 0x000000041a007c0c */ /* 0x000fda000bf86070 */
[----:B------:R-:W-:-:S05]  /*1550*/  @P4 VIADD R26, R26, -UR4 ;  /* 0x800000041a1a4c36 */ /* 0x000fca0008000000 */
[----:B------:R-:W-:Y:S02]  /*1560*/  SEL R16, R21, R26, !P5 ;  /* 0x0000001a15107207 */ /* 0x000fe40006800000 */
[----:B------:R-:W-:Y:S02]  /*1570*/  MOV R26, R14 ;  /* 0x0000000e001a7202 */ /* 0x000fe40000000f00 */
[----:B------:R-:W-:-:S13]  /*1580*/  ISETP.NE.AND P5, PT, R16, RZ, PT ;  /* 0x000000ff1000720c */ /* 0x000fda0003fa5270 */
[----:B------:R-:W-:Y:S05]  /*1590*/  @P5 BRA `(.L_x_126) ;  /* 0x0000000000c45947 */ /* 0x000fea0003800000 */
[----:B------:R-:W-:Y:S01]  /*15a0*/  @P6 VIADD R18, R18, 0x1 ;  /* 0x0000000112126836 */ /* 0x000fe20000000000 */
[----:B------:R-:W0:Y:S01]  /*15b0*/  LDCU UR4, c[0x0][0x3a4] ;  /* 0x00007480ff0477ac */ /* 0x000e220008000800 */
[----:B------:R-:W-:Y:S01]  /*15c0*/  @P1 VIADD R19, R19, 0x1 ;  /* 0x0000000113131836 */ /* 0x000fe20000000000 */
[----:B------:R-:W-:Y:S01]  /*15d0*/  ISETP.NE.AND P6, PT, R30, RZ, PT ;  /* 0x000000ff1e00720c */ /* 0x000fe20003fc5270 */
[----:B------:R-:W-:Y:S01]  /*15e0*/  @P3 VIADD R28, R28, 0x1 ;  /* 0x000000011c1c3836 */ /* 0x000fe20000000000 */
[----:B------:R-:W-:Y:S01]  /*15f0*/  @P0 IADD3 R18, PT, PT, R18, 0x1, RZ ;  /* 0x0000000112120810 */ /* 0x000fe20007ffe0ff */
[----:B------:R-:W1:Y:S01]  /*1600*/  LDCU UR5, c[0x0][0x3a8] ;  /* 0x00007500ff0577ac */ /* 0x000e620008000800 */
[----:B------:R-:W-:Y:S02]  /*1610*/  ISETP.NE.AND P0, PT, R29, RZ, PT ;  /* 0x000000ff1d00720c */ /* 0x000fe40003f05270 */
[----:B------:R-:W-:Y:S01]  /*1620*/  @P2 IADD3 R19, PT, PT, R19, 0x1, RZ ;  /* 0x0000000113132810 */ /* 0x000fe20007ffe0ff */
[----:B------:R-:W2:Y:S01]  /*1630*/  LDCU.64 UR6, c[0x0][0x3d0] ;  /* 0x00007a00ff0677ac */ /* 0x000ea20008000a00 */
[----:B------:R-:W-:-:S02]  /*1640*/  SEL R18, R13, R18, !P0 ;  /* 0x000000120d127207 */ /* 0x000fc40004000000 */
[----:B------:R-:W-:Y:S01]  /*1650*/  ISETP.NE.AND P5, PT, R17, RZ, PT ;  /* 0x000000ff1100720c */ /* 0x000fe20003fa5270 */
[----:B------:R-:W-:Y:S01]  /*1660*/  IMAD.MOV.U32 R17, RZ, RZ, RZ ;  /* 0x000000ffff117224 */ /* 0x000fe200078e00ff */
[----:B------:R-:W-:Y:S02]  /*1670*/  IADD3 R13, P0, PT, R15, R18, RZ ;  /* 0x000000120f0d7210 */ /* 0x000fe40007f1e0ff */
[----:B------:R-:W-:Y:S02]  /*1680*/  SEL R16, R20, R19, !P6 ;  /* 0x0000001314107207 */ /* 0x000fe40007000000 */
[----:B------:R-:W-:Y:S02]  /*1690*/  IADD3.X R18, PT, PT, RZ, RZ, RZ, P0, !PT ;  /* 0x000000ffff127210 */ /* 0x000fe400007fe4ff */
[----:B------:R-:W-:Y:S01]  /*16a0*/  @P4 IADD3 R28, PT, PT, R28, 0x1, RZ ;  /* 0x000000011c1c4810 */ /* 0x000fe20007ffe0ff */
[----:B0-----:R-:W-:Y:S01]  /*16b0*/  IMAD.WIDE.U32 R16, R13, UR4, R16 ;  /* 0x000000040d107c25 */ /* 0x001fe2000f8e0010 */
[----:B------:R-:W-:-:S03]  /*16c0*/  MOV R19, RZ ;  /* 0x000000ff00137202 */ /* 0x000fc60000000f00 */
[----:B------:R-:W-:Y:S01]  /*16d0*/  IMAD R13, R18, UR4, RZ ;  /* 0x00000004120d7c24 */ /* 0x000fe2000f8e02ff */
[----:B------:R-:W-:-:S03]  /*16e0*/  SEL R18, R21, R28, !P5 ;  /* 0x0000001c15127207 */ /* 0x000fc60006800000 */
[----:B------:R-:W-:Y:S02]  /*16f0*/  IMAD.IADD R13, R17, 0x1, R13 ;  /* 0x00000001110d7824 */ /* 0x000fe400078e020d */
[----:B-1----:R-:W-:Y:S01]  /*1700*/  IMAD.WIDE.U32 R18, R16, UR5, R18 ;  /* 0x0000000510127c25 */ /* 0x002fe2000f8e0012 */
[----:B------:R-:W-:-:S03]  /*1710*/  MOV R16, R8 ;  /* 0x0000000800107202 */ /* 0x000fc60000000f00 */
[----:B------:R-:W-:Y:S01]  /*1720*/  IMAD R13, R13, UR5, RZ ;  /* 0x000000050d0d7c24 */ /* 0x000fe2000f8e02ff */
[----:B------:R-:W0:Y:S01]  /*1730*/  LDCU.64 UR4, c[0x0][0x388] ;  /* 0x00007100ff0477ac */ /* 0x000e220008000a00 */
[----:B------:R-:W-:Y:S02]  /*1740*/  IMAD.MOV.U32 R17, RZ, RZ, RZ ;  /* 0x000000ffff117224 */ /* 0x000fe400078e00ff */
[----:B------:R-:W-:Y:S02]  /*1750*/  IMAD.IADD R13, R19, 0x1, R13 ;  /* 0x00000001130d7824 */ /* 0x000fe400078e020d */
[----:B--2---:R-:W-:-:S04]  /*1760*/  IMAD.WIDE.U32 R18, R18, UR6, R16 ;  /* 0x0000000612127c25 */ /* 0x004fc8000f8e0010 */
[----:B------:R-:W-:Y:S01]  /*1770*/  IMAD R13, R13, UR6, RZ ;  /* 0x000000060d0d7c24 */ /* 0x000fe2000f8e02ff */
[----:B------:R-:W1:Y:S01]  /*1780*/  LDCU UR6, c[0x0][0x3d8] ;  /* 0x00007b00ff0677ac */ /* 0x000e620008000800 */
[----:B------:R-:W-:-:S03]  /*1790*/  IMAD.MOV.U32 R16, RZ, RZ, R22 ;  /* 0x000000ffff107224 */ /* 0x000fc600078e0016 */
[----:B------:R-:W-:Y:S01]  /*17a0*/  IADD3 R13, PT, PT, R19, R13, RZ ;  /* 0x0000000d130d7210 */ /* 0x000fe20007ffe0ff */
[----:B------:R-:W-:-:S04]  /*17b0*/  IMAD.WIDE.U32 R18, R18, UR7, R16 ;  /* 0x0000000712127c25 */ /* 0x000fc8000f8e0010 */
[----:B------:R-:W-:Y:S02]  /*17c0*/  IMAD R13, R13, UR7, RZ ;  /* 0x000000070d0d7c24 */ /* 0x000fe4000f8e02ff */
[----:B------:R-:W-:-:S03]  /*17d0*/  IMAD.MOV.U32 R16, RZ, RZ, R6 ;  /* 0x000000ffff107224 */ /* 0x000fc600078e0006 */
[----:B------:R-:W-:Y:S01]  /*17e0*/  IADD3 R13, PT, PT, R19, R13, RZ ;  /* 0x0000000d130d7210 */ /* 0x000fe20007ffe0ff */
[----:B-1----:R-:W-:-:S04]  /*17f0*/  IMAD.WIDE.U32 R18, R18, UR6, R16 ;  /* 0x0000000612127c25 */ /* 0x002fc8000f8e0010 */
[----:B------:R-:W-:Y:S01]  /*1800*/  IMAD R13, R13, UR6, RZ ;  /* 0x000000060d0d7c24 */ /* 0x000fe2000f8e02ff */
[----:B0-----:R-:W-:-:S04]  /*1810*/  LEA R16, P0, R18, UR4, 0x1 ;  /* 0x0000000412107c11 */ /* 0x001fc8000f8008ff */
[----:B------:R-:W-:-:S04]  /*1820*/  IADD3 R13, PT, PT, R19, R13, RZ ;  /* 0x0000000d130d7210 */ /* 0x000fc80007ffe0ff */
[----:B------:R-:W-:-:S05]  /*1830*/  LEA.HI.X R17, R18, UR5, R13, 0x1, P0 ;  /* 0x0000000512117c11 */ /* 0x000fca00080f0c0d */
[----:B------:R-:W2:Y:S01]  /*1840*/  LDG.E.U16 R16, desc[UR8][R16.64] ;  /* 0x0000000810107981 */ /* 0x000ea2000c1e1500 */
[----:B------:R-:W-:Y:S02]  /*1850*/  IMAD.U32 R27, R27, 0x10000, RZ ;  /* 0x000100001b1b7824 */ /* 0x000fe400078e00ff */
[----:B------:R-:W-:Y:S01]  /*1860*/  IMAD.MOV.U32 R26, RZ, RZ, R14 ;  /* 0x000000ffff1a7224 */ /* 0x000fe200078e000e */
[----:B--2---:R-:W-:-:S05]  /*1870*/  SHF.L.U32 R18, R16, 0x10, RZ ;  /* 0x0000001010127819 */ /* 0x004fca00000006ff */
[----:B------:R-:W-:-:S05]  /*1880*/  FADD.FTZ R18, R27, R18 ;  /* 0x000000121b127221 */ /* 0x000fca0000010000 */
[----:B------:R-:W-:-:S04]  /*1890*/  F2FP.BF16.F32.PACK_AB R18, RZ, R18 ;  /* 0x00000012ff12723e */ /* 0x000fc800000010ff */
[----:B------:R-:W-:-:S07]  /*18a0*/  PRMT R27, R18, 0x7610, R27 ;  /* 0x00007610121b7816 */ /* 0x000fce000000001b */
.L_x_126:
[----:B------:R-:W-:Y:S05]  /*18b0*/  BSYNC.RECONVERGENT B3 ;  /* 0x0000000000037941 */ /* 0x000fea0003800200 */
.L_x_125:
[----:B------:R-:W-:-:S13]  /*18c0*/  ISETP.NE.AND P0, PT, R11, R14, PT ;  /* 0x0000000e0b00720c */ /* 0x000fda0003f05270 */
[----:B------:R-:W-:Y:S05]  /*18d0*/  @!P0 BRA `(.L_x_124) ;  /* 0x0000000c007c8947 */ /* 0x000fea0003800000 */
.L_x_131:
[----:B------:R-:W0:Y:S01]  /*18e0*/  LDC R13, c[0x0][0x3c0] ;  /* 0x0000f000ff0d7b82 */ /* 0x000e220000000800 */
[----:B------:R-:W-:Y:S01]  /*18f0*/  ISETP.NE.AND P0, PT, R25, RZ, PT ;  /* 0x000000ff1900720c */ /* 0x000fe20003f05270 */
[----:B------:R-:W-:-:S12]  /*1900*/  BSSY.RECONVERGENT B3, `(.L_x_127) ;  /* 0x000006d000037945 */ /* 0x000fd80003800200 */
[----:B------:R-:W-:Y:S05]  /*1910*/  @P0 BRA `(.L_x_128) ;  /* 0x0000000400ac0947 */ /* 0x000fea0003800000 */
[----:B------:R-:W1:Y:S02]  /*1920*/  LDCU UR4, c[0x0][0x3c8] ;  /* 0x00007900ff0477ac */ /* 0x000e640008000800 */
[----:B-1----:R-:W1:Y:S01]  /*1930*/  I2F.U32.RP R19, UR4 ;  /* 0x0000000400137d06 */ /* 0x002e620008209000 */
[----:B------:R-:W-:-:S07]  /*1940*/  ISETP.NE.U32.AND P2, PT, RZ, UR4, PT ;  /* 0x00000004ff007c0c */ /* 0x000fce000bf45070 */
[----:B-1----:R-:W1:Y:S02]  /*1950*/  MUFU.RCP R19, R19 ;  /* 0x0000001300137308 */ /* 0x002e640000001000 */
[----:B-1----:R-:W-:Y:S02]  /*1960*/  IADD3 R16, PT, PT, R19, 0xffffffe, RZ ;  /* 0x0ffffffe13107810 */ /* 0x002fe40007ffe0ff */
[----:B------:R-:W-:-:S04]  /*1970*/  LOP3.LUT R19, RZ, UR4, RZ, 0x33, !PT ;  /* 0x00000004ff137c12 */ /* 0x000fc8000f8e33ff */
[----:B------:R1:W2:Y:S02]  /*1980*/  F2I.FTZ.U32.TRUNC.NTZ R17, R16 ;  /* 0x0000001000117305 */ /* 0x0002a4000021f000 */
[----:B-1----:R-:W-:Y:S02]  /*1990*/  HFMA2 R16, -RZ, RZ, 0, 0 ;  /* 0x00000000ff107431 */ /* 0x002fe400000001ff */
[----:B--2---:R-:W-:-:S04]  /*19a0*/  IMAD.MOV R21, RZ, RZ, -R17 ;  /* 0x000000ffff157224 */ /* 0x004fc800078e0a11 */
        /* <DEDUP_REMOVED lines=8> */
[----:B------:R-:W-:-:S05]  /*1a30*/  @P1 VIADD R20, R20, -UR4 ;  /* 0x8000000414141c36 */ /* 0x000fca0008000000 */
[----:B------:R-:W-:-:S04]  /*1a40*/  SEL R20, R19, R20, !P2 ;  /* 0x0000001413147207 */ /* 0x000fc80005000000 */
[----:B------:R-:W-:-:S13]  /*1a50*/  ISETP.NE.AND P3, PT, R20, RZ, PT ;  /* 0x000000ff1400720c */ /* 0x000fda0003f65270 */
[----:B------:R-:W-:Y:S05]  /*1a60*/  @P3 BRA `(.L_x_128) ;  /* 0x0000000400583947 */ /* 0x000fea0003800000 */
[----:B------:R-:W1:Y:S01]  /*1a70*/  LDCU UR4, c[0x0][0x3cc] ;  /* 0x00007980ff0477ac */ /* 0x000e620008000800 */
[----:B------:R-:W-:Y:S01]  /*1a80*/  MOV R16, RZ ;  /* 0x000000ff00107202 */ /* 0x000fe20000000f00 */
[----:B-1----:R-:W1:Y:S01]  /*1a90*/  I2F.U32.RP R21, UR4 ;  /* 0x0000000400157d06 */ /* 0x002e620008209000 */
[----:B------:R-:W-:-:S07]  /*1aa0*/  ISETP.NE.U32.AND P5, PT, RZ, UR4, PT ;  /* 0x00000004ff007c0c */ /* 0x000fce000bfa5070 */
[----:B-1----:R-:W1:Y:S02]  /*1ab0*/  MUFU.RCP R21, R21 ;  /* 0x0000001500157308 */ /* 0x002e640000001000 */
[----:B-1----:R-:W-:Y:S02]  /*1ac0*/  IADD3 R28, PT, PT, R21, 0xffffffe, RZ ;  /* 0x0ffffffe151c7810 */ /* 0x002fe40007ffe0ff */
[----:B------:R-:W-:-:S04]  /*1ad0*/  LOP3.LUT R21, RZ, UR4, RZ, 0x33, !PT ;  /* 0x00000004ff157c12 */ /* 0x000fc8000f8e33ff */
[----:B------:R-:W1:Y:S02]  /*1ae0*/  F2I.FTZ.U32.TRUNC.NTZ R17, R28 ;  /* 0x0000001c00117305 */ /* 0x000e64000021f000 */
[----:B-1----:R-:W-:-:S04]  /*1af0*/  IMAD.MOV R29, RZ, RZ, -R17 ;  /* 0x000000ffff1d7224 */ /* 0x002fc800078e0a11 */
[----:B------:R-:W-:-:S04]  /*1b00*/  IMAD R29, R29, UR4, RZ ;  /* 0x000000041d1d7c24 */ /* 0x000fc8000f8e02ff */
[----:B------:R-:W-:-:S04]  /*1b10*/  IMAD.HI.U32 R20, R17, R29, R16 ;  /* 0x0000001d11147227 */ /* 0x000fc800078e0010 */
[----:B------:R-:W-:-:S04]  /*1b20*/  IMAD.MOV R16, RZ, RZ, -R26 ;  /* 0x000000ffff107224 */ /* 0x000fc800078e0a1a */
[----:B0-----:R-:W-:-:S04]  /*1b30*/  IMAD R17, R13, R16, R2 ;  /* 0x000000100d117224 */ /* 0x001fc800078e0202 */
        /* <DEDUP_REMOVED lines=10> */
[----:B------:R-:W0:Y:S01]  /*1be0*/  LDCU UR4, c[0x0][0x3c4] ;  /* 0x00007880ff0477ac */ /* 0x000e220008000800 */
[----:B------:R-:W-:Y:S01]  /*1bf0*/  @P0 IADD3 R18, PT, PT, R18, 0x1, RZ ;  /* 0x0000000112120810 */ /* 0x000fe20007ffe0ff */
[----:B------:R-:W-:Y:S01]  /*1c00*/  @P3 VIADD R20, R20, 0x1 ;  /* 0x0000000114143836 */ /* 0x000fe20000000000 */
[----:B------:R-:W1:Y:S03]  /*1c10*/  LDCU UR5, c[0x0][0x3a4] ;  /* 0x00007480ff0577ac */ /* 0x000e660008000800 */
[----:B------:R-:W-:Y:S01]  /*1c20*/  @P1 VIADD R18, R18, 0x1 ;  /* 0x0000000112121836 */ /* 0x000fe20000000000 */
[----:B------:R-:W-:Y:S01]  /*1c30*/  @P4 IADD3 R20, PT, PT, R20, 0x1, RZ ;  /* 0x0000000114144810 */ /* 0x000fe20007ffe0ff */
[----:B------:R-:W2:Y:S03]  /*1c40*/  LDCU.64 UR6, c[0x0][0x3d0] ;  /* 0x00007a00ff0677ac */ /* 0x000ea60008000a00 */
[----:B------:R-:W-:Y:S01]  /*1c50*/  SEL R18, R19, R18, !P2 ;  /* 0x0000001213127207 */ /* 0x000fe20005000000 */
[----:B------:R-:W3:Y:S01]  /*1c60*/  LDCU.64 UR10, c[0x0][0x388] ;  /* 0x00007100ff0a77ac */ /* 0x000ee20008000a00 */
[----:B------:R-:W-:Y:S01]  /*1c70*/  SEL R20, R21, R20, !P5 ;  /* 0x0000001415147207 */ /* 0x000fe20006800000 */
[----:B------:R-:W-:Y:S01]  /*1c80*/  IMAD.MOV.U32 R21, RZ, RZ, RZ ;  /* 0x000000ffff157224 */ /* 0x000fe200078e00ff */
[----:B0-----:R-:W0:Y:S01]  /*1c90*/  I2F.U32.RP R28, UR4 ;  /* 0x00000004001c7d06 */ /* 0x001e220008209000 */
[----:B------:R-:W-:-:S07]  /*1ca0*/  ISETP.NE.U32.AND P2, PT, RZ, UR4, PT ;  /* 0x00000004ff007c0c */ /* 0x000fce000bf45070 */
[----:B0-----:R-:W0:Y:S02]  /*1cb0*/  MUFU.RCP R28, R28 ;  /* 0x0000001c001c7308 */ /* 0x001e240000001000 */
[----:B0-----:R-:W-:-:S06]  /*1cc0*/  VIADD R16, R28, 0xffffffe ;  /* 0x0ffffffe1c107836 */ /* 0x001fcc0000000000 */
[----:B------:R0:W4:Y:S02]  /*1cd0*/  F2I.FTZ.U32.TRUNC.NTZ R17, R16 ;  /* 0x0000001000117305 */ /* 0x000124000021f000 */
[----:B0-----:R-:W-:Y:S01]  /*1ce0*/  IMAD.MOV.U32 R16, RZ, RZ, RZ ;  /* 0x000000ffff107224 */ /* 0x001fe200078e00ff */
[----:B----4-:R-:W-:-:S05]  /*1cf0*/  IADD3 R19, PT, PT, RZ, -R17, RZ ;  /* 0x80000011ff137210 */ /* 0x010fca0007ffe0ff */
[----:B------:R-:W-:-:S04]  /*1d00*/  IMAD R19, R19, UR4, RZ ;  /* 0x0000000413137c24 */ /* 0x000fc8000f8e02ff */
[----:B------:R-:W-:-:S04]  /*1d10*/  IMAD.HI.U32 R16, R17, R19, R16 ;  /* 0x0000001311107227 */ /* 0x000fc800078e0010 */
[----:B------:R-:W-:Y:S02]  /*1d20*/  IMAD.MOV.U32 R19, RZ, RZ, RZ ;  /* 0x000000ffff137224 */ /* 0x000fe400078e00ff */
        /* <DEDUP_REMOVED lines=9> */
[----:B------:R-:W0:Y:S03]  /*1dc0*/  LDCU UR4, c[0x0][0x3a8] ;  /* 0x00007500ff0477ac */ /* 0x000e260008000800 */
[----:B------:R-:W-:-:S04]  /*1dd0*/  IADD3 R17, P0, PT, R15, R16, RZ ;  /* 0x000000100f117210 */ /* 0x000fc80007f1e0ff */
[----:B------:R-:W-:Y:S01]  /*1de0*/  IADD3.X R16, PT, PT, RZ, RZ, RZ, P0, !PT ;  /* 0x000000ffff107210 */ /* 0x000fe200007fe4ff */
[----:B-1----:R-:W-:-:S04]  /*1df0*/  IMAD.WIDE.U32 R18, R17, UR5, R18 ;  /* 0x0000000511127c25 */ /* 0x002fc8000f8e0012 */
[----:B------:R-:W-:Y:S02]  /*1e00*/  IMAD R17, R16, UR5, RZ ;  /* 0x0000000510117c24 */ /* 0x000fe4000f8e02ff */
[----:B------:R-:W-:-:S03]  /*1e10*/  IMAD.MOV.U32 R16, RZ, RZ, R8 ;  /* 0x000000ffff107224 */ /* 0x000fc600078e0008 */
[----:B------:R-:W-:Y:S01]  /*1e20*/  IADD3 R17, PT, PT, R19, R17, RZ ;  /* 0x0000001113117210 */ /* 0x000fe20007ffe0ff */
[----:B0-----:R-:W-:-:S04]  /*1e30*/  IMAD.WIDE.U32 R18, R18, UR4, R20 ;  /* 0x0000000412127c25 */ /* 0x001fc8000f8e0014 */
[----:B------:R-:W-:Y:S01]  /*1e40*/  IMAD R17, R17, UR4, RZ ;  /* 0x0000000411117c24 */ /* 0x000fe2000f8e02ff */
[----:B------:R-:W0:Y:S04]  /*1e50*/  LDCU UR4, c[0x0][0x3d8] ;  /* 0x00007b00ff0477ac */ /* 0x000e280008000800 */
[----:B------:R-:W-:Y:S02]  /*1e60*/  IADD3 R20, PT, PT, R17, R19, RZ ;  /* 0x0000001311147210 */ /* 0x000fe40007ffe0ff */
[----:B------:R-:W-:-:S03]  /*1e70*/  MOV R17, RZ ;  /* 0x000000ff00117202 */ /* 0x000fc60000000f00 */
[----:B--2---:R-:W-:Y:S01]  /*1e80*/  IMAD.WIDE.U32 R18, R18, UR6, R16 ;  /* 0x0000000612127c25 */ /* 0x004fe2000f8e0010 */
[----:B------:R-:W-:-:S03]  /*1e90*/  MOV R16, R22 ;  /* 0x0000001600107202 */ /* 0x000fc60000000f00 */
[----:B------:R-:W-:-:S04]  /*1ea0*/  IMAD R17, R20, UR6, RZ ;  /* 0x0000000614117c24 */ /* 0x000fc8000f8e02ff */
[----:B------:R-:W-:Y:S02]  /*1eb0*/  IMAD.IADD R19, R19, 0x1, R17 ;  /* 0x0000000113137824 */ /* 0x000fe400078e0211 */
[----:B------:R-:W-:Y:S02]  /*1ec0*/  IMAD.MOV.U32 R17, RZ, RZ, RZ ;  /* 0x000000ffff117224 */ /* 0x000fe400078e00ff */
[----:B------:R-:W-:Y:S02]  /*1ed0*/  IMAD R19, R19, UR7, RZ ;  /* 0x0000000713137c24 */ /* 0x000fe4000f8e02ff */
[----:B------:R-:W-:-:S04]  /*1ee0*/  IMAD.WIDE.U32 R16, R18, UR7, R16 ;  /* 0x0000000712107c25 */ /* 0x000fc8000f8e0010 */
[----:B------:R-:W-:Y:S01]  /*1ef0*/  IMAD.MOV.U32 R18, RZ, RZ, R26 ;  /* 0x000000ffff127224 */ /* 0x000fe200078e001a */
[----:B------:R-:W-:Y:S01]  /*1f00*/  IADD3 R20, PT, PT, R17, R19, RZ ;  /* 0x0000001311147210 */ /* 0x000fe20007ffe0ff */
[----:B------:R-:W-:-:S03]  /*1f10*/  HFMA2 R19, -RZ, RZ, 0, 0 ;  /* 0x00000000ff137431 */ /* 0x000fc600000001ff */
[----:B0-----:R-:W-:-:S04]  /*1f20*/  IMAD.WIDE.U32 R16, R16, UR4, R18 ;  /* 0x0000000410107c25 */ /* 0x001fc8000f8e0012 */
[----:B------:R-:W-:Y:S01]  /*1f30*/  IMAD R19, R20, UR4, RZ ;  /* 0x0000000414137c24 */ /* 0x000fe2000f8e02ff */
[----:B---3--:R-:W-:-:S03]  /*1f40*/  LEA R18, P0, R16, UR10, 0x1 ;  /* 0x0000000a10127c11 */ /* 0x008fc6000f8008ff */
        /* <DEDUP_REMOVED lines=8> */
.L_x_128:
[----:B------:R-:W-:Y:S05]  /*1fd0*/  BSYNC.RECONVERGENT B3 ;  /* 0x0000000000037941 */ /* 0x000fea0003800200 */
.L_x_127:
[----:B------:R-:W-:Y:S01]  /*1fe0*/  ISETP.NE.AND P0, PT, R25, RZ, PT ;  /* 0x000000ff1900720c */ /* 0x000fe20003f05270 */
[----:B------:R-:W-:Y:S01]  /*1ff0*/  BSSY.RECONVERGENT B3, `(.L_x_129) ;  /* 0x000006a000037945 */ /* 0x000fe20003800200 */
[----:B0-----:R-:W-:-:S11]  /*2000*/  IMAD R13, R26, R13, R13 ;  /* 0x0000000d1a0d7224 */ /* 0x001fd600078e020d */
        /* <DEDUP_REMOVED lines=22> */
[----:B------:R-:W0:Y:S01]  /*2170*/  LDCU UR4, c[0x0][0x3cc] ;  /* 0x00007980ff0477ac */ /* 0x000e220008000800 */
[----:B------:R-:W-:Y:S01]  /*2180*/  HFMA2 R16, -RZ, RZ, 0, 0 ;  /* 0x00000000ff107431 */ /* 0x000fe200000001ff */
[----:B0-----:R-:W0:Y:S01]  /*2190*/  I2F.U32.RP R20, UR4 ;  /* 0x0000000400147d06 */ /* 0x001e220008209000 */
[----:B------:R-:W-:-:S07]  /*21a0*/  ISETP.NE.U32.AND P5, PT, RZ, UR4, PT ;  /* 0x00000004ff007c0c */ /* 0x000fce000bfa5070 */
[----:B0-----:R-:W0:Y:S02]  /*21b0*/  MUFU.RCP R20, R20 ;  /* 0x0000001400147308 */ /* 0x001e240000001000 */
[----:B0-----:R-:W-:Y:S02]  /*21c0*/  IADD3 R21, PT, PT, R20, 0xffffffe, RZ ;  /* 0x0ffffffe14157810 */ /* 0x001fe40007ffe0ff */
[----:B------:R-:W-:-:S04]  /*21d0*/  LOP3.LUT R20, RZ, UR4, RZ, 0x33, !PT ;  /* 0x00000004ff147c12 */ /* 0x000fc8000f8e33ff */
[----:B------:R-:W0:Y:S02]  /*21e0*/  F2I.FTZ.U32.TRUNC.NTZ R17, R21 ;  /* 0x0000001500117305 */ /* 0x000e24000021f000 */
[----:B0-----:R-:W-:-:S04]  /*21f0*/  IMAD.MOV R29, RZ, RZ, -R17 ;  /* 0x000000ffff1d7224 */ /* 0x001fc800078e0a11 */
[----:B------:R-:W-:-:S04]  /*2200*/  IMAD R29, R29, UR4, RZ ;  /* 0x000000041d1d7c24 */ /* 0x000fc8000f8e02ff */
[----:B------:R-:W-:-:S04]  /*2210*/  IMAD.HI.U32 R29, R17, R29, R16 ;  /* 0x0000001d111d7227 */ /* 0x000fc800078e0010 */
[----:B------:R-:W-:-:S04]  /*2220*/  IMAD.IADD R16, R2, 0x1, -R13 ;  /* 0x0000000102107824 */ /* 0x000fc800078e0a0d */
        /* <DEDUP_REMOVED lines=11> */
[----:B------:R-:W-:Y:S01]  /*22e0*/  @P0 VIADD R18, R18, 0x1 ;  /* 0x0000000112120836 */ /* 0x000fe20000000000 */
[----:B------:R-:W-:Y:S01]  /*22f0*/  @P3 IADD3 R13, PT, PT, R13, 0x1, RZ ;  /* 0x000000010d0d3810 */ /* 0x000fe20007ffe0ff */
[----:B------:R-:W1:Y:S03]  /*2300*/  LDCU UR5, c[0x0][0x3a4] ;  /* 0x00007480ff0577ac */ /* 0x000e660008000800 */
[----:B------:R-:W-:Y:S01]  /*2310*/  @P1 IADD3 R18, PT, PT, R18, 0x1, RZ ;  /* 0x0000000112121810 */ /* 0x000fe20007ffe0ff */
[----:B------:R-:W-:Y:S01]  /*2320*/  @P4 VIADD R13, R13, 0x1 ;  /* 0x000000010d0d4836 */ /* 0x000fe20000000000 */
[----:B------:R-:W2:Y:S02]  /*2330*/  LDCU.64 UR6, c[0x0][0x3d0] ;  /* 0x00007a00ff0677ac */ /* 0x000ea40008000a00 */
[----:B------:R-:W-:-:S02]  /*2340*/  SEL R18, R19, R18, !P2 ;  /* 0x0000001213127207 */ /* 0x000fc40005000000 */
[----:B------:R-:W-:Y:S01]  /*2350*/  MOV R19, RZ ;  /* 0x000000ff00137202 */ /* 0x000fe20000000f00 */
[----:B------:R-:W3:Y:S01]  /*2360*/  LDCU.64 UR10, c[0x0][0x388] ;  /* 0x00007100ff0a77ac */ /* 0x000ee20008000a00 */
        /* <DEDUP_REMOVED lines=19> */
[----:B------:R-:W-:-:S05]  /*24a0*/  IADD3 R17, P0, PT, R15, R28, RZ ;  /* 0x0000001c0f117210 */ /* 0x000fca0007f1e0ff */
[----:B------:R-:W-:Y:S02]  /*24b0*/  IMAD.X R16, RZ, RZ, RZ, P0 ;  /* 0x000000ffff107224 */ /* 0x000fe400000e06ff */
[----:B-1----:R-:W-:-:S04]  /*24c0*/  IMAD.WIDE.U32 R18, R17, UR5, R18 ;  /* 0x0000000511127c25 */ /* 0x002fc8000f8e0012 */
[----:B------:R-:W-:Y:S01]  /*24d0*/  IMAD R17, R16, UR5, RZ ;  /* 0x0000000510117c24 */ /* 0x000fe2000f8e02ff */
[----:B------:R-:W-:-:S04]  /*24e0*/  SEL R16, R20, R13, !P5 ;  /* 0x0000000d14107207 */ /* 0x000fc80006800000 */
[----:B------:R-:W-:Y:S01]  /*24f0*/  IADD3 R13, PT, PT, R19, R17, RZ ;  /* 0x00000011130d7210 */ /* 0x000fe20007ffe0ff */
[----:B------:R-:W-:Y:S02]  /*2500*/  IMAD.MOV.U32 R17, RZ, RZ, RZ ;  /* 0x000000ffff117224 */ /* 0x000fe400078e00ff */
[----:B0-----:R-:W-:-:S04]  /*2510*/  IMAD.WIDE.U32 R18, R18, UR4, R16 ;  /* 0x0000000412127c25 */ /* 0x001fc8000f8e0010 */
[----:B------:R-:W-:Y:S01]  /*2520*/  IMAD R13, R13, UR4, RZ ;  /* 0x000000040d0d7c24 */ /* 0x000fe2000f8e02ff */
[----:B------:R-:W0:Y:S01]  /*2530*/  LDCU UR4, c[0x0][0x3d8] ;  /* 0x00007b00ff0477ac */ /* 0x000e220008000800 */
[----:B------:R-:W-:-:S03]  /*2540*/  IMAD.MOV.U32 R16, RZ, RZ, R8 ;  /* 0x000000ffff107224 */ /* 0x000fc600078e0008 */
[----:B------:R-:W-:Y:S01]  /*2550*/  IADD3 R13, PT, PT, R13, R19, RZ ;  /* 0x000000130d0d7210 */ /* 0x000fe20007ffe0ff */
[----:B--2---:R-:W-:-:S04]  /*2560*/  IMAD.WIDE.U32 R18, R18, UR6, R16 ;  /* 0x0000000612127c25 */ /* 0x004fc8000f8e0010 */
[----:B------:R-:W-:Y:S02]  /*2570*/  IMAD R13, R13, UR6, RZ ;  /* 0x000000060d0d7c24 */ /* 0x000fe4000f8e02ff */
[----:B------:R-:W-:-:S03]  /*2580*/  IMAD.MOV.U32 R16, RZ, RZ, R22 ;  /* 0x000000ffff107224 */ /* 0x000fc600078e0016 */
[----:B------:R-:W-:Y:S01]  /*2590*/  IADD3 R13, PT, PT, R19, R13, RZ ;  /* 0x0000000d130d7210 */ /* 0x000fe20007ffe0ff */
[----:B------:R-:W-:-:S04]  /*25a0*/  IMAD.WIDE.U32 R18, R18, UR7, R16 ;  /* 0x0000000712127c25 */ /* 0x000fc8000f8e0010 */
[----:B------:R-:W-:Y:S02]  /*25b0*/  IMAD R13, R13, UR7, RZ ;  /* 0x000000070d0d7c24 */ /* 0x000fe4000f8e02ff */
[----:B------:R-:W-:-:S03]  /*25c0*/  IMAD.MOV.U32 R16, RZ, RZ, R26 ;  /* 0x000000ffff107224 */ /* 0x000fc600078e001a */
[----:B------:R-:W-:Y:S01]  /*25d0*/  IADD3 R13, PT, PT, R19, R13, RZ ;  /* 0x0000000d130d7210 */ /* 0x000fe20007ffe0ff */
[----:B0-----:R-:W-:-:S04]  /*25e0*/  IMAD.WIDE.U32 R18, R18, UR4, R16 ;  /* 0x0000000412127c25 */ /* 0x001fc8000f8e0010 */
[----:B------:R-:W-:Y:S01]  /*25f0*/  IMAD R13, R13, UR4, RZ ;  /* 0x000000040d0d7c24 */ /* 0x000fe2000f8e02ff */
[----:B---3--:R-:W-:-:S04]  /*2600*/  LEA R16, P0, R18, UR10, 0x1 ;  /* 0x0000000a12107c11 */ /* 0x008fc8000f8008ff */
[----:B------:R-:W-:-:S04]  /*2610*/  IADD3 R13, PT, PT, R19, R13, RZ ;  /* 0x0000000d130d7210 */ /* 0x000fc80007ffe0ff */
[----:B------:R-:W-:-:S05]  /*2620*/  LEA.HI.X R17, R18, UR11, R13, 0x1, P0 ;  /* 0x0000000b12117c11 */ /* 0x000fca00080f0c0d */
[----:B------:R-:W2:Y:S01]  /*2630*/  LDG.E.U16 R16, desc[UR8][R16.64+0x2] ;  /* 0x0000020810107981 */ /* 0x000ea2000c1e1500 */
[----:B------:R-:W-:Y:S01]  /*2640*/  IMAD.U32 R18, R27, 0x10000, RZ ;  /* 0x000100001b127824 */ /* 0x000fe200078e00ff */
[----:B--2---:R-:W-:-:S05]  /*2650*/  SHF.L.U32 R13, R16, 0x10, RZ ;  /* 0x00000010100d7819 */ /* 0x004fca00000006ff */
[----:B------:R-:W-:-:S05]  /*2660*/  FADD.FTZ R13, R18, R13 ;  /* 0x0000000d120d7221 */ /* 0x000fca0000010000 */
[----:B------:R-:W-:-:S04]  /*2670*/  F2FP.BF16.F32.PACK_AB R13, RZ, R13 ;  /* 0x0000000dff0d723e */ /* 0x000fc800000010ff */
[----:B------:R-:W-:-:S07]  /*2680*/  PRMT R27, R13, 0x7610, R27 ;  /* 0x000076100d1b7816 */ /* 0x000fce000000001b */
.L_x_130:
[----:B------:R-:W-:Y:S05]  /*2690*/  BSYNC.RECONVERGENT B3 ;  /* 0x0000000000037941 */ /* 0x000fea0003800200 */
.L_x_129:
[----:B------:R-:W-:-:S05]  /*26a0*/  VIADD R26, R26, 0x2 ;  /* 0x000000021a1a7836 */ /* 0x000fca0000000000 */
[----:B------:R-:W-:-:S13]  /*26b0*/  ISETP.GE.U32.AND P0, PT, R26, R11, PT ;  /* 0x0000000b1a00720c */ /* 0x000fda0003f06070 */
[----:B------:R-:W-:Y:S05]  /*26c0*/  @!P0 BRA `(.L_x_131) ;  /* 0xfffffff000848947 */ /* 0x000fea000383ffff */
.L_x_124:
[----:B------:R-:W-:Y:S05]  /*26d0*/  BSYNC.RECONVERGENT B0 ;  /* 0x0000000000007941 */ /* 0x000fea0003800200 */
.L_x_123:
[----:B------:R-:W-:-:S04]  /*26e0*/  IADD3 R22, PT, PT, R22, 0x1, RZ ;  /* 0x0000000116167810 */ /* 0x000fc80007ffe0ff */
[----:B------:R-:W-:-:S13]  /*26f0*/  ISETP.GE.U32.AND P0, PT, R22, R10, PT ;  /* 0x0000000a1600720c */ /* 0x000fda0003f06070 */
[----:B------:R-:W-:Y:S05]  /*2700*/  @!P0 BRA `(.L_x_132) ;  /* 0xffffffe800648947 */ /* 0x000fea000383ffff */
.L_x_122:
[----:B------:R-:W-:Y:S05]  /*2710*/  BSYNC.RECONVERGENT B1 ;  /* 0x0000000000017941 */ /* 0x000fea0003800200 */
.L_x_121:
[----:B------:R-:W-:-:S05]  /*2720*/  VIADD R8, R8, 0x1 ;  /* 0x0000000108087836 */ /* 0x000fca0000000000 */
[----:B------:R-:W-:-:S13]  /*2730*/  ISETP.GE.U32.AND P0, PT, R8, R9, PT ;  /* 0x000000090800720c */ /* 0x000fda0003f06070 */
[----:B------:R-:W-:Y:S05]  /*2740*/  @!P0 BRA `(.L_x_133) ;  /* 0xffffffe800388947 */ /* 0x000fea000383ffff */
.L_x_120:
[----:B------:R-:W-:Y:S05]  /*2750*/  BSYNC.RECONVERGENT B2 ;  /* 0x0000000000027941 */ /* 0x000fea0003800200 */
.L_x_119:
[----:B------:R-:W0:Y:S01]  /*2760*/  LDCU UR4, c[0x0][0x360] ;  /* 0x00006c00ff0477ac */ /* 0x000e220008000800 */
[----:B------:R-:W0:Y:S01]  /*2770*/  LDC R2, c[0x0][0x370] ;  /* 0x0000dc00ff027b82 */ /* 0x000e220000000800 */
[----:B------:R-:W-:Y:S01]  /*2780*/  SHF.R.S64 R4, RZ, 0x1f, R0 ;  /* 0x0000001fff047819 */ /* 0x000fe20000001000 */
[----:B------:R-:W1:Y:S01]  /*2790*/  LDCU.64 UR6, c[0x0][0x3e0] ;  /* 0x00007c00ff0677ac */ /* 0x000e620008000a00 */
[----:B------:R-:W2:Y:S02]  /*27a0*/  LDCU.64 UR10, c[0x0][0x380] ;  /* 0x00007000ff0a77ac */ /* 0x000ea40008000a00 */
[----:B-1----:R-:W-:Y:S01]  /*27b0*/  IADD3 R4, P0, PT, R4, UR6, RZ ;  /* 0x0000000604047c10 */ /* 0x002fe2000ff1e0ff */
[----:B0-----:R-:W-:-:S03]  /*27c0*/  IMAD R7, R2, UR4, RZ ;  /* 0x0000000402077c24 */ /* 0x001fc6000f8e02ff */
[----:B------:R-:W-:Y:S02]  /*27d0*/  LEA.HI.X.SX32 R5, R0, UR7, 0x1, P0 ;  /* 0x0000000700057c11 */ /* 0x000fe400080f0eff */
[----:B------:R-:W-:-:S03]  /*27e0*/  IADD3 R0, P0, PT, R7, R0, RZ ;  /* 0x0000000007007210 */ /* 0x000fc60007f1e0ff */
[----:B------:R1:W-:Y:S01]  /*27f0*/  STG.E.U16 desc[UR8][R4.64], R27 ;  /* 0x0000001b04007986 */ /* 0x0003e2000c101508 */
[----:B------:R-:W-:Y:S02]  /*2800*/  IADD3.X R3, PT, PT, RZ, R3, RZ, P0, !PT ;  /* 0x00000003ff037210 */ /* 0x000fe400007fe4ff */
[----:B--2---:R-:W-:-:S04]  /*2810*/  ISETP.GE.U32.AND P0, PT, R0, UR10, PT ;  /* 0x0000000a00007c0c */ /* 0x004fc8000bf06070 */
[----:B------:R-:W-:-:S13]  /*2820*/  ISETP.GE.AND.EX P0, PT, R3, UR11, PT, P0 ;  /* 0x0000000b03007c0c */ /* 0x000fda000bf06300 */
[----:B-1----:R-:W-:Y:S05]  /*2830*/  @!P0 BRA `(.L_x_134) ;  /* 0xffffffd800208947 */ /* 0x002fea000383ffff */
[----:B------:R-:W-:Y:S05]  /*2840*/  EXIT ;  /* 0x000000000000794d */ /* 0x000fea0003800000 */
.L_x_135:
        /* <DEDUP_REMOVED lines=11> */
.L_x_721:


//--------------------- .text._ZN2at6native13im2col_kernelIN3c108BFloat16EEEvlPKT_llllllllllllPS4_ --------------------------
	.section	.text._ZN2at6native13im2col_kernelIN3c108BFloat16EEEvlPKT_llllllllllllPS4_,"ax",@progbits
	.align	128
        .global         _ZN2at6native13im2col_kernelIN3c108BFloat16EEEvlPKT_llllllllllllPS4_
        .type           _ZN2at6native13im2col_kernelIN3c108BFloat16EEEvlPKT_llllllllllllPS4_,@function
        .size           _ZN2at6native13im2col_kernelIN3c108BFloat16EEEvlPKT_llllllllllllPS4_,(.L_x_706 - _ZN2at6native13im2col_kernelIN3c108BFloat16EEEvlPKT_llllllllllllPS4_)
        .other          _ZN2at6native13im2col_kernelIN3c108BFloat16EEEvlPKT_llllllllllllPS4_,@"STO_CUDA_ENTRY STV_DEFAULT"
_ZN2at6native13im2col_kernelIN3c108BFloat16EEEvlPKT_llllllllllllPS4_:
.text._ZN2at6native13im2col_kernelIN3c108BFloat16EEEvlPKT_llllllllllllPS4_:
        /* <DEDUP_REMOVED lines=11> */
[----:B------:R-:W0:Y:S08]  /*00b0*/  LDC.64 R4, c[0x0][0x3a0] ;  /* 0x0000e800ff047b82 */ /* 0x000e300000000a00 */
[----:B------:R-:W0:Y:S02]  /*00c0*/  LDC.64 R6, c[0x0][0x3a8] ;  /* 0x0000ea00ff067b82 */ /* 0x000e240000000a00 */
[----:B0-----:R-:W-:-:S04]  /*00d0*/  ISETP.LT.U32.AND P0, PT, R4, R6, PT ;  /* 0x000000060400720c */ /* 0x001fc80003f01070 */
[----:B------:R-:W-:-:S04]  /*00e0*/  ISETP.LT.AND.EX P0, PT, R5, R7, PT, P0 ;  /* 0x000000070500720c */ /* 0x000fc80003f01300 */
[----:B------:R-:W-:Y:S02]  /*00f0*/  SEL R0, R4, R6, P0 ;  /* 0x0000000604007207 */ /* 0x000fe40000000000 */
[----:B------:R-:W-:Y:S02]  /*0100*/  SEL R4, R5, R7, P0 ;  /* 0x0000000705047207 */ /* 0x000fe40000000000 */
[----:B------:R-:W-:-:S04]  /*0110*/  ISETP.GE.U32.AND P0, PT, R0, 0x1, PT ;  /* 0x000000010000780c */ /* 0x000fc80003f06070 */
[----:B------:R-:W-:-:S13]  /*0120*/  ISETP.GE.AND.EX P0, PT, R4, RZ, PT, P0 ;  /* 0x000000ff0400720c */ /* 0x000fda0003f06300 */
[----:B------:R-:W-:Y:S05]  /*0130*/  @!P0 EXIT ;  /* 0x000000000000894d */ /* 0x000fea0003800000 */
[----:B------:R0:W-:Y:S01]  /*0140*/  STL [R1+0x2c], R2 ;  /* 0x00002c0201007387 */ /* 0x0001e20000100800 */
[----:B------:R-:W1:Y:S03]  /*0150*/  LDCU.64 UR6, c[0x0][0x3d8] ;  /* 0x00007b00ff0677ac */ /* 0x000e660008000a00 */
[----:B------:R0:W-:Y:S01]  /*0160*/  STL [R1+0x30], R3 ;  /* 0x0000300301007387 */ /* 0x0001e20000100800 */
[----:B------:R-:W2:Y:S01]  /*0170*/  LDCU.64 UR16, c[0x0][0x358] ;  /* 0x00006b00ff1077ac */ /* 0x000ea20008000a00 */
[----:B-1----:R-:W-:Y:S02]  /*0180*/  USHF.L.U64.HI UR18, UR6, 0x1, UR7 ;  /* 0x0000000106127899 */ /* 0x002fe40008010207 */
[----:B------:R-:W-:Y:S02]  /*0190*/  USHF.L.U32 UR19, UR6, 0x1, URZ ;  /* 0x0000000106137899 */ /* 0x000fe400080006ff */
[----:B------:R-:W-:-:S02]  /*01a0*/  USHF.L.U64.HI UR4, UR6, 0x2, UR7 ;  /* 0x0000000206047899 */ /* 0x000fc40008010207 */
[----:B0-2---:R-:W-:-:S12]  /*01b0*/  USHF.L.U32 UR5, UR6, 0x2, URZ ;  /* 0x0000000206057899 */ /* 0x005fd800080006ff */
.L_x_150:
[----:B--2---:R-:W2:Y:S01]  /*01c0*/  LDL R6, [R1+0x30] ;  /* 0x0000300001067983 */ /* 0x004ea20000100800 */
[----:B------:R-:W2:Y:S03]  /*01d0*/  LDCU UR6, c[0x0][0x3ec] ;  /* 0x00007d80ff0677ac */ /* 0x000ea60008000800 */
[----:B0-----:R0:W5:Y:S01]  /*01e0*/  LDL R7, [R1+0x2c] ;  /* 0x00002c0001077983 */ /* 0x0011620000100800 */
[----:B------:R-:W-:Y:S01]  /*01f0*/  BSSY.RECONVERGENT B0, `(.L_x_136) ;  /* 0x000002f000007945 */ /* 0x000fe20003800200 */
[----:B--2---:R-:W-:-:S04]  /*0200*/  LOP3.LUT R0, R6, UR6, RZ, 0xfc, !PT ;  /* 0x0000000606007c12 */ /* 0x004fc8000f8efcff */
[----:B------:R-:W-:-:S13]  /*0210*/  ISETP.NE.U32.AND P0, PT, R0, RZ, PT ;  /* 0x000000ff0000720c */ /* 0x000fda0003f05070 */
[----:B0-----:R-:W-:Y:S05]  /*0220*/  @P0 BRA `(.L_x_137) ;  /* 0x0000000000600947 */ /* 0x001fea0003800000 */
[----:B------:R-:W0:Y:S02]  /*0230*/  LDCU UR6, c[0x0][0x3e8] ;  /* 0x00007d00ff0677ac */ /* 0x000e240008000800 */
[----:B0-----:R-:W0:Y:S01]  /*0240*/  I2F.U32.RP R0, UR6 ;  /* 0x0000000600007d06 */ /* 0x001e220008209000 */
[----:B------:R-:W-:-:S07]  /*0250*/  ISETP.NE.U32.AND P2, PT, RZ, UR6, PT ;  /* 0x00000006ff007c0c */ /* 0x000fce000bf45070 */
[----:B0-----:R-:W0:Y:S02]  /*0260*/  MUFU.RCP R0, R0 ;  /* 0x0000000000007308 */ /* 0x001e240000001000 */
[----:B0-----:R-:W-:-:S06]  /*0270*/  VIADD R2, R0, 0xffffffe ;  /* 0x0ffffffe00027836 */ /* 0x001fcc0000000000 */
[----:B------:R0:W1:Y:S02]  /*0280*/  F2I.FTZ.U32.TRUNC.NTZ R3, R2 ;  /* 0x0000000200037305 */ /* 0x000064000021f000 */
[----:B0-----:R-:W-:Y:S02]  /*0290*/  IMAD.MOV.U32 R2, RZ, RZ, RZ ;  /* 0x000000ffff027224 */ /* 0x001fe400078e00ff */
[----:B-1----:R-:W-:-:S04]  /*02a0*/  IMAD.MOV R5, RZ, RZ, -R3 ;  /* 0x000000ffff057224 */ /* 0x002fc800078e0a03 */
[----:B------:R-:W-:-:S04]  /*02b0*/  IMAD R5, R5, UR6, RZ ;  /* 0x0000000605057c24 */ /* 0x000fc8000f8e02ff */
[----:B------:R-:W-:-:S04]  /*02c0*/  IMAD.HI.U32 R3, R3, R5, R2 ;  /* 0x0000000503037227 */ /* 0x000fc800078e0002 */
[----:B------:R-:W-:Y:S02]  /*02d0*/  IMAD.MOV.U32 R5, RZ, RZ, RZ ;  /* 0x000000ffff057224 */ /* 0x000fe400078e00ff */
[----:B-----5:R-:W-:-:S04]  /*02e0*/  IMAD.HI.U32 R4, R3, R7, RZ ;  /* 0x0000000703047227 */ /* 0x020fc800078e00ff */
[----:B------:R-:W-:-:S04]  /*02f0*/  IMAD.MOV R3, RZ, RZ, -R4 ;  /* 0x000000ffff037224 */ /* 0x000fc800078e0a04 */
[----:B------:R-:W-:-:S05]  /*0300*/  IMAD R3, R3, UR6, R7 ;  /* 0x0000000603037c24 */ /* 0x000fca000f8e0207 */
[----:B------:R-:W-:-:S13]  /*0310*/  ISETP.GE.U32.AND P0, PT, R3, UR6, PT ;  /* 0x0000000603007c0c */ /* 0x000fda000bf06070 */
[----:B------:R-:W-:Y:S01]  /*0320*/  @P0 IADD3 R3, PT, PT, R3, -UR6, RZ ;  /* 0x8000000603030c10 */ /* 0x000fe2000fffe0ff */
[----:B------:R-:W-:-:S03]  /*0330*/  @P0 VIADD R4, R4, 0x1 ;  /* 0x0000000104040836 */ /* 0x000fc60000000000 */
[----:B------:R-:W-:Y:S01]  /*0340*/  ISETP.GE.U32.AND P1, PT, R3, UR6, PT ;  /* 0x0000000603007c0c */ /* 0x000fe2000bf26070 */
[----:B------:R-:W-:-:S12]  /*0350*/  IMAD.MOV.U32 R3, RZ, RZ, RZ ;  /* 0x000000ffff037224 */ /* 0x000fd800078e00ff */
[----:B------:R-:W-:Y:S01]  /*0360*/  @P1 VIADD R4, R4, 0x1 ;  /* 0x0000000104041836 */ /* 0x000fe20000000000 */
[----:B------:R-:W-:-:S05]  /*0370*/  @!P2 LOP3.LUT R4, RZ, UR6, RZ, 0x33, !PT ;  /* 0x00000006ff04ac12 */ /* 0x000fca000f8e33ff */
[----:B------:R-:W-:-:S04]  /*0380*/  IMAD.MOV R0, RZ, RZ, -R4 ;  /* 0x000000ffff007224 */ /* 0x000fc800078e0a04 */
[----:B------:R-:W-:Y:S01]  /*0390*/  IMAD R0, R0, UR6, R7 ;  /* 0x0000000600007c24 */ /* 0x000fe2000f8e0207 */
[----:B------:R-:W-:Y:S06]  /*03a0*/  BRA `(.L_x_138) ;  /* 0x00000000004c7947 */ /* 0x000fec0003800000 */
.L_x_137:
[----:B------:R-:W0:Y:S01]  /*03b0*/  LDCU.64 UR6, c[0x0][0x3e8] ;  /* 0x00007d00ff0677ac */ /* 0x000e220008000a00 */
[----:B-----5:R-:W-:Y:S01]  /*03c0*/  IMAD.MOV.U32 R16, RZ, RZ, R7 ;  /* 0x000000ffff107224 */ /* 0x020fe200078e0007 */
[----:B------:R-:W-:Y:S01]  /*03d0*/  MOV R2, 0x420 ;  /* 0x0000042000027802 */ /* 0x000fe20000000f00 */
[----:B------:R-:W-:Y:S01]  /*03e0*/  IMAD.MOV.U32 R11, RZ, RZ, R6 ;  /* 0x000000ffff0b7224 */ /* 0x000fe200078e0006 */
[----:B0-----:R-:W-:Y:S01]  /*03f0*/  MOV R9, UR6 ;  /* 0x0000000600097c02 */ /* 0x001fe20008000f00 */
[----:B------:R-:W-:-:S07]  /*0400*/  IMAD.U32 R8, RZ, RZ, UR7 ;  /* 0x00000007ff087e24 */ /* 0x000fce000f8e00ff */
[----:B------:R-:W-:Y:S05]  /*0410*/  CALL.REL.NOINC `($__internal_2_$__cuda_sm20_div_s64) ;  /* 0x00000028005c7944 */ /* 0x000fea0003c00000 */
[----:B------:R-:W2:Y:S01]  /*0420*/  LDL R3, [R1+0x30] ;  /* 0x0000300001037983 */ /* 0x000ea20000100800 */
[----:B------:R-:W0:Y:S03]  /*0430*/  LDCU.64 UR6, c[0x0][0x3e8] ;  /* 0x00007d00ff0677ac */ /* 0x000e260008000a00 */
[----:B------:R-:W2:Y:S01]  /*0440*/  LDL R2, [R1+0x2c] ;  /* 0x00002c0001027983 */ /* 0x000ea20000100800 */
[----:B------:R-:W-:Y:S01]  /*0450*/  IADD3 R5, P0, PT, RZ, -R22, RZ ;  /* 0x80000016ff057210 */ /* 0x000fe20007f1e0ff */
[----:B------:R-:W-:-:S04]  /*0460*/  IMAD.MOV.U32 R4, RZ, RZ, R22 ;  /* 0x000000ffff047224 */ /* 0x000fc800078e0016 */
[----:B------:R-:W-:-:S04]  /*0470*/  IMAD.X R0, RZ, RZ, ~R23, P0 ;  /* 0x000000ffff007224 */ /* 0x000fc800000e0e17 */
[----:B0-----:R-:W-:Y:S02]  /*0480*/  IMAD R0, R0, UR6, RZ ;  /* 0x0000000600007c24 */ /* 0x001fe4000f8e02ff */
[----:B--2---:R-:W-:-:S04]  /*0490*/  IMAD.WIDE.U32 R2, R5, UR6, R2 ;  /* 0x0000000605027c25 */ /* 0x004fc8000f8e0002 */
[----:B------:R-:W-:Y:S02]  /*04a0*/  IMAD R5, R5, UR7, R0 ;  /* 0x0000000705057c24 */ /* 0x000fe4000f8e0200 */
[----:B------:R-:W-:Y:S02]  /*04b0*/  IMAD.MOV.U32 R0, RZ, RZ, R2 ;  /* 0x000000ffff007224 */ /* 0x000fe400078e0002 */
[----:B------:R-:W-:Y:S01]  /*04c0*/  IMAD.IADD R3, R3, 0x1, R5 ;  /* 0x0000000103037824 */ /* 0x000fe200078e0205 */
[----:B------:R-:W-:-:S07]  /*04d0*/  MOV R5, R23 ;  /* 0x0000001700057202 */ /* 0x000fce0000000f00 */
.L_x_138:
[----:B------:R-:W-:Y:S05]  /*04e0*/  BSYNC.RECONVERGENT B0 ;  /* 0x0000000000007941 */ /* 0x000fea0003800200 */
.L_x_136:
[----:B------:R-:W0:Y:S01]  /*04f0*/  LDCU UR6, c[0x0][0x3e4] ;  /* 0x00007c80ff0677ac */ /* 0x000e220008000800 */
[----:B------:R-:W-:Y:S01]  /*0500*/  BSSY.RECONVERGENT B0, `(.L_x_139) ;  /* 0x000002f000007945 */ /* 0x000fe20003800200 */
[----:B0-----:R-:W-:-:S05]  /*0510*/  IMAD.U32 R9, RZ, RZ, UR6 ;  /* 0x00000006ff097e24 */ /* 0x001fca000f8e00ff */
[----:B------:R-:W-:-:S04]  /*0520*/  LOP3.LUT R2, R5, R9, RZ, 0xfc, !PT ;  /* 0x0000000905027212 */ /* 0x000fc800078efcff */
[----:B------:R-:W-:-:S13]  /*0530*/  ISETP.NE.U32.AND P0, PT, R2, RZ, PT ;  /* 0x000000ff0200720c */ /* 0x000fda0003f05070 */
[----:B------:R-:W-:Y:S05]  /*0540*/  @P0 BRA `(.L_x_140) ;  /* 0x0000000000640947 */ /* 0x000fea0003800000 */
[----:B------:R-:W0:Y:S01]  /*0550*/  LDCU UR6, c[0x0][0x3e0] ;  /* 0x00007c00ff0677ac */ /* 0x000e220008000800 */
[----:B------:R-:W-:Y:S02]  /*0560*/  IMAD.MOV.U32 R8, RZ, RZ, RZ ;  /* 0x000000ffff087224 */ /* 0x000fe400078e00ff */
[----:B------:R-:W-:Y:S02]  /*0570*/  IMAD.MOV.U32 R23, RZ, RZ, RZ ;  /* 0x000000ffff177224 */ /* 0x000fe400078e00ff */
[----:B0-----:R-:W-:-:S04]  /*0580*/  IMAD.U32 R11, RZ, RZ, UR6 ;  /* 0x00000006ff0b7e24 */ /* 0x001fc8000f8e00ff */
[----:B------:R-:W0:Y:S01]  /*0590*/  I2F.U32.RP R2, R11 ;  /* 0x0000000b00027306 */ /* 0x000e220000209000 */
[----:B------:R-:W-:-:S07]  /*05a0*/  ISETP.NE.U32.AND P2, PT, R11, RZ, PT ;  /* 0x000000ff0b00720c */ /* 0x000fce0003f45070 */
[----:B0-----:R-:W0:Y:S02]  /*05b0*/  MUFU.RCP R2, R2 ;  /* 0x0000000200027308 */ /* 0x001e240000001000 */
[----:B0-----:R-:W-:-:S06]  /*05c0*/  VIADD R6, R2, 0xffffffe ;  /* 0x0ffffffe02067836 */ /* 0x001fcc0000000000 */
[----:B------:R0:W1:Y:S02]  /*05d0*/  F2I.FTZ.U32.TRUNC.NTZ R7, R6 ;  /* 0x0000000600077305 */ /* 0x000064000021f000 */
[----:B0-----:R-:W-:Y:S02]  /*05e0*/  IMAD.MOV.U32 R6, RZ, RZ, RZ ;  /* 0x000000ffff067224 */ /* 0x001fe400078e00ff */
[----:B-1----:R-:W-:-:S04]  /*05f0*/  IMAD R5, R7, R11, RZ ;  /* 0x0000000b07057224 */ /* 0x002fc800078e02ff */
[----:B------:R-:W-:-:S04]  /*0600*/  IMAD.MOV R5, RZ, RZ, -R5 ;  /* 0x000000ffff057224 */ /* 0x000fc800078e0a05 */
[----:B------:R-:W-:-:S06]  /*0610*/  IMAD.HI.U32 R7, R7, R5, R6 ;  /* 0x0000000507077227 */ /* 0x000fcc00078e0006 */
[----:B------:R-:W-:-:S04]  /*0620*/  IMAD.HI.U32 R22, R7, R4, RZ ;  /* 0x0000000407167227 */ /* 0x000fc800078e00ff */
[----:B------:R-:W-:-:S04]  /*0630*/  IMAD.MOV R5, RZ, RZ, -R22 ;  /* 0x000000ffff057224 */ /* 0x000fc800078e0a16 */
[----:B------:R-:W-:-:S05]  /*0640*/  IMAD R5, R11, R5, R4 ;  /* 0x000000050b057224 */ /* 0x000fca00078e0204 */
[----:B------:R-:W-:-:S13]  /*0650*/  ISETP.GE.U32.AND P0, PT, R5, R11, PT ;  /* 0x0000000b0500720c */ /* 0x000fda0003f06070 */
[----:B------:R-:W-:Y:S01]  /*0660*/  @P0 IADD3 R5, PT, PT, R5, -R11, RZ ;  /* 0x8000000b05050210 */ /* 0x000fe20007ffe0ff */
[----:B------:R-:W-:-:S03]  /*0670*/  @P0 VIADD R22, R22, 0x1 ;  /* 0x0000000116160836 */ /* 0x000fc60000000000 */
[----:B------:R-:W-:-:S13]  /*0680*/  ISETP.GE.U32.AND P1, PT, R5, R11, PT ;  /* 0x0000000b0500720c */ /* 0x000fda0003f26070 */
[----:B------:R-:W-:Y:S01]  /*0690*/  @P1 VIADD R22, R22, 0x1 ;  /* 0x0000000116161836 */ /* 0x000fe20000000000 */
[----:B------:R-:W-:-:S05]  /*06a0*/  @!P2 LOP3.LUT R22, RZ, R11, RZ, 0x33, !PT ;  /* 0x0000000bff16a212 */ /* 0x000fca00078e33ff */
[----:B------:R-:W-:-:S04]  /*06b0*/  IMAD.MOV R13, RZ, RZ, -R22 ;  /* 0x000000ffff0d7224 */ /* 0x000fc800078e0a16 */
[----:B------:R-:W-:Y:S01]  /*06c0*/  IMAD R13, R11, R13, R4 ;  /* 0x0000000d0b0d7224 */ /* 0x000fe200078e0204 */
[----:B------:R-:W-:Y:S06]  /*06d0*/  BRA `(.L_x_141) ;  /* 0x0000000000447947 */ /* 0x000fec0003800000 */
.L_x_140:
[----:B------:R-:W0:Y:S01]  /*06e0*/  LDCU.64 UR6, c[0x0][0x3e0] ;  /* 0x00007c00ff0677ac */ /* 0x000e220008000a00 */
[----:B------:R-:W-:Y:S01]  /*06f0*/  IMAD.MOV.U32 R16, RZ, RZ, R4 ;  /* 0x000000ffff107224 */ /* 0x000fe200078e0004 */
[----:B------:R-:W-:Y:S01]  /*0700*/  MOV R2, 0x750 ;  /* 0x0000075000027802 */ /* 0x000fe20000000f00 */
[----:B------:R-:W-:Y:S01]  /*0710*/  IMAD.MOV.U32 R11, RZ, RZ, R5 ;  /* 0x000000ffff0b7224 */ /* 0x000fe200078e0005 */
[----:B0-----:R-:W-:Y:S01]  /*0720*/  MOV R9, UR6 ;  /* 0x0000000600097c02 */ /* 0x001fe20008000f00 */
[----:B------:R-:W-:-:S07]  /*0730*/  IMAD.U32 R8, RZ, RZ, UR7 ;  /* 0x00000007ff087e24 */ /* 0x000fce000f8e00ff */
[----:B------:R-:W-:Y:S05]  /*0740*/  CALL.REL.NOINC `($__internal_2_$__cuda_sm20_div_s64) ;  /* 0x0000002400907944 */ /* 0x000fea0003c00000 */
[----:B------:R-:W0:Y:S01]  /*0750*/  LDCU.64 UR6, c[0x0][0x3e0] ;  /* 0x00007c00ff0677ac */ /* 0x000e220008000a00 */
[----:B------:R-:W-:-:S05]  /*0760*/  IADD3 R7, P0, PT, RZ, -R22, RZ ;  /* 0x80000016ff077210 */ /* 0x000fca0007f1e0ff */
[----:B------:R-:W-:Y:S02]  /*0770*/  IMAD.X R2, RZ, RZ, ~R23, P0 ;  /* 0x000000ffff027224 */ /* 0x000fe400000e0e17 */
[----:B0-----:R-:W-:Y:S02]  /*0780*/  IMAD.U32 R11, RZ, RZ, UR6 ;  /* 0x00000006ff0b7e24 */ /* 0x001fe4000f8e00ff */
[----:B------:R-:W-:Y:S02]  /*0790*/  IMAD.U32 R9, RZ, RZ, UR7 ;  /* 0x00000007ff097e24 */ /* 0x000fe4000f8e00ff */
[-C--:B------:R-:W-:Y:S02]  /*07a0*/  IMAD R2, R2, R11.reuse, RZ ;  /* 0x0000000b02027224 */ /* 0x080fe400078e02ff */
[----:B------:R-:W-:-:S04]  /*07b0*/  IMAD.WIDE.U32 R4, R7, R11, R4 ;  /* 0x0000000b07047225 */ /* 0x000fc800078e0004 */
[----:B------:R-:W-:Y:S02]  /*07c0*/  IMAD R7, R7, R9, R2 ;  /* 0x0000000907077224 */ /* 0x000fe400078e0202 */
[----:B------:R-:W-:-:S03]  /*07d0*/  IMAD.MOV.U32 R13, RZ, RZ, R4 ;  /* 0x000000ffff0d7224 */ /* 0x000fc600078e0004 */
[----:B------:R-:W-:-:S07]  /*07e0*/  IADD3 R8, PT, PT, R5, R7, RZ ;  /* 0x0000000705087210 */ /* 0x000fce0007ffe0ff */
.L_x_141:
[----:B------:R-:W-:Y:S05]  /*07f0*/  BSYNC.RECONVERGENT B0 ;  /* 0x0000000000007941 */ /* 0x000fea0003800200 */
.L_x_139:
[----:B------:R-:W0:Y:S01]  /*0800*/  LDCU.128 UR12, c[0x0][0x3a0] ;  /* 0x00007400ff0c77ac */ /* 0x000e220008000c00 */
[----:B------:R-:W-:Y:S01]  /*0810*/  IMAD.MOV.U32 R6, RZ, RZ, R13 ;  /* 0x000000ffff067224 */ /* 0x000fe200078e000d */
[----:B------:R-:W1:Y:S01]  /*0820*/  LDC.64 R50, c[0x0][0x3b8] ;  /* 0x0000ee00ff327b82 */ /* 0x000e620000000a00 */
[----:B------:R-:W-:-:S07]  /*0830*/  CS2R R52, SRZ ;  /* 0x0000000000347805 */ /* 0x000fce000001ff00 */
[----:B------:R-:W2:Y:S01]  /*0840*/  LDC.64 R54, c[0x0][0x3b0] ;  /* 0x0000ec00ff367b82 */ /* 0x000ea20000000a00 */
[----:B0-----:R-:W-:Y:S02]  /*0850*/  UIMAD UR8, UR15, UR12, URZ ;  /* 0x0000000c0f0872a4 */ /* 0x001fe4000f8e02ff */
[----:B------:R-:W-:Y:S02]  /*0860*/  UIMAD.WIDE.U32 UR6, UR14, UR12, URZ ;  /* 0x0000000c0e0672a5 */ /* 0x000fe4000f8e00ff */
[----:B------:R-:W-:Y:S01]  /*0870*/  UIMAD UR8, UR14, UR13, UR8 ;  /* 0x0000000d0e0872a4 */ /* 0x000fe2000f8e0208 */
[----:B------:R-:W0:Y:S03]  /*0880*/  LDCU.64 UR12, c[0x0][0x3e8] ;  /* 0x00007d00ff0c77ac */ /* 0x000e260008000a00 */
[----:B------:R-:W-:Y:S01]  /*0890*/  IMAD.WIDE.U32 R4, R11, UR6, RZ ;  /* 0x000000060b047c25 */ /* 0x000fe2000f8e00ff */
[----:B-1----:R-:W-:Y:S01]  /*08a0*/  SHF.L.U64.HI R57, R50, 0x1, R51 ;  /* 0x0000000132397819 */ /* 0x002fe20000010233 */
[----:B------:R-:W-:-:S05]  /*08b0*/  UIADD3 UR7, UPT, UPT, UR7, UR8, URZ ;  /* 0x0000000807077290 */ /* 0x000fca000fffe0ff */
[----:B------:R-:W1:Y:S01]  /*08c0*/  LDCU.128 UR8, c[0x0][0x3c0] ;  /* 0x00007800ff0877ac */ /* 0x000e620008000c00 */
[----:B------:R-:W-:-:S04]  /*08d0*/  IMAD R2, R11, UR7, RZ ;  /* 0x000000070b027c24 */ /* 0x000fc8000f8e02ff */
[----:B------:R-:W-:Y:S01]  /*08e0*/  IMAD R7, R9, UR6, R2 ;  /* 0x0000000609077c24 */ /* 0x000fe2000f8e0202 */
[----:B------:R-:W3:Y:S03]  /*08f0*/  LDCU.64 UR6, c[0x0][0x3f0] ;  /* 0x00007e00ff0677ac */ /* 0x000ee60008000a00 */
[----:B------:R-:W-:Y:S02]  /*0900*/  IMAD.IADD R5, R5, 0x1, R7 ;  /* 0x0000000105057824 */ /* 0x000fe400078e0207 */
[----:B------:R-:W-:Y:S02]  /*0910*/  IMAD.MOV.U32 R7, RZ, RZ, R8 ;  /* 0x000000ffff077224 */ /* 0x000fe400078e0008 */
[----:B------:R-:W-:Y:S02]  /*0920*/  IMAD R5, R5, R22, RZ ;  /* 0x0000001605057224 */ /* 0x000fe400078e02ff */
[----:B------:R-:W-:-:S04]  /*0930*/  IMAD.WIDE.U32 R6, R22, R4, R6 ;  /* 0x0000000416067225 */ /* 0x000fc800078e0006 */
[----:B------:R-:W-:Y:S02]  /*0940*/  IMAD R5, R23, R4, R5 ;  /* 0x0000000417057224 */ /* 0x000fe400078e0205 */
[----:B-1----:R-:W-:Y:S02]  /*0950*/  IMAD R8, R8, UR8, RZ ;  /* 0x0000000808087c24 */ /* 0x002fe4000f8e02ff */
[----:B------:R-:W-:Y:S02]  /*0960*/  IMAD.IADD R2, R7, 0x1, R5 ;  /* 0x0000000107027824 */ /* 0x000fe400078e0205 */
[----:B------:R-:W1:Y:S01]  /*0970*/  LDC.64 R4, c[0x0][0x3d8] ;  /* 0x0000f600ff047b82 */ /* 0x000e620000000a00 */
[----:B------:R-:W-:Y:S02]  /*0980*/  IMAD R15, R13, UR9, R8 ;  /* 0x000000090d0f7c24 */ /* 0x000fe4000f8e0208 */
[----:B0-----:R-:W-:Y:S02]  /*0990*/  IMAD R7, R2, UR12, RZ ;  /* 0x0000000c02077c24 */ /* 0x001fe4000f8e02ff */
[----:B------:R-:W-:-:S02]  /*09a0*/  IMAD.MOV.U32 R2, RZ, RZ, R0 ;  /* 0x000000ffff027224 */ /* 0x000fc400078e0000 */
[C---:B------:R-:W-:Y:S02]  /*09b0*/  IMAD R7, R6.reuse, UR13, R7 ;  /* 0x0000000d06077c24 */ /* 0x040fe4000f8e0207 */
[----:B------:R-:W-:Y:S01]  /*09c0*/  IMAD.WIDE.U32 R18, R6, UR12, R2 ;  /* 0x0000000c06127c25 */ /* 0x000fe2000f8e0002 */
[----:B------:R-:W-:-:S03]  /*09d0*/  IADD3 R6, P1, PT, RZ, -R50, RZ ;  /* 0x80000032ff067210 */ /* 0x000fc60007f3e0ff */
[----:B------:R-:W-:Y:S01]  /*09e0*/  IMAD R3, R3, UR10, RZ ;  /* 0x0000000a03037c24 */ /* 0x000fe2000f8e02ff */
[----:B---3--:R-:W-:Y:S01]  /*09f0*/  LEA R17, P0, R18, UR6, 0x1 ;  /* 0x0000000612117c11 */ /* 0x008fe2000f8008ff */
[----:B------:R-:W-:Y:S02]  /*0a00*/  IMAD.IADD R7, R19, 0x1, R7 ;  /* 0x0000000113077824 */ /* 0x000fe400078e0207 */
[C---:B------:R-:W-:Y:S02]  /*0a10*/  IMAD R9, R0.reuse, UR11, R3 ;  /* 0x0000000b00097c24 */ /* 0x040fe4000f8e0203 */
[----:B------:R-:W-:Y:S01]  /*0a20*/  IMAD.WIDE.U32 R2, R0, UR10, RZ ;  /* 0x0000000a00027c25 */ /* 0x000fe2000f8e00ff */
[----:B------:R-:W-:Y:S02]  /*0a30*/  LEA.HI.X R18, R18, UR7, R7, 0x1, P0 ;  /* 0x0000000712127c11 */ /* 0x000fe400080f0c07 */
[----:B--2---:R-:W-:Y:S01]  /*0a40*/  IADD3 R54, P0, PT, RZ, -R54, RZ ;  /* 0x80000036ff367210 */ /* 0x004fe20007f1e0ff */
[C---:B------:R-:W-:Y:S01]  /*0a50*/  IMAD.SHL.U32 R11, R2.reuse, 0x2, RZ ;  /* 0x00000002020b7824 */ /* 0x040fe200078e00ff */
[----:B-1----:R-:W-:Y:S01]  /*0a60*/  IADD3 R20, P2, P3, R2, R4, -R50 ;  /* 0x0000000402147210 */ /* 0x002fe20007b5e832 */
[----:B------:R-:W-:Y:S01]  /*0a70*/  IMAD.X R7, RZ, RZ, ~R51, P1 ;  /* 0x000000ffff077224 */ /* 0x000fe200008e0e33 */
[----:B------:R-:W-:Y:S01]  /*0a80*/  IADD3.X R55, PT, PT, RZ, ~R55, RZ, P0, !PT ;  /* 0x80000037ff377210 */ /* 0x000fe200007fe4ff */
[----:B------:R-:W-:Y:S01]  /*0a90*/  IMAD.IADD R3, R3, 0x1, R9 ;  /* 0x0000000103037824 */ /* 0x000fe200078e0209 */
[----:B------:R-:W-:Y:S01]  /*0aa0*/  LEA R10, P0, -R50, R11, 0x1 ;  /* 0x0000000b320a7211 */ /* 0x000fe200078009ff */
[----:B------:R-:W-:-:S03]  /*0ab0*/  IMAD.WIDE.U32 R8, R4, 0x7, R6 ;  /* 0x0000000704087825 */ /* 0x000fc600078e0006 */
[C---:B------:R-:W-:Y:S01]  /*0ac0*/  SHF.L.U64.HI R0, R2.reuse, 0x1, R3 ;  /* 0x0000000102007819 */ /* 0x040fe20000010203 */
[----:B------:R-:W-:Y:S01]  /*0ad0*/  IMAD.WIDE.U32 R54, R13, UR8, R54 ;  /* 0x000000080d367c25 */ /* 0x000fe2000f8e0036 */
[----:B------:R0:W-:Y:S01]  /*0ae0*/  STL [R1+0x28], R10 ;  /* 0x0000280a01007387 */ /* 0x0001e20000100800 */
[----:B------:R-:W-:Y:S02]  /*0af0*/  IADD3 R58, P1, PT, R2, R8, RZ ;  /* 0x00000008023a7210 */ /* 0x000fe40007f3e0ff */
[----:B------:R-:W-:Y:S01]  /*0b00*/  IMAD R14, R5, 0x7, RZ ;  /* 0x00000007050e7824 */ /* 0x000fe200078e02ff */
[----:B------:R-:W-:Y:S01]  /*0b10*/  IADD3.X R21, PT, PT, R3, R5, ~R51, P2, P3 ;  /* 0x0000000503157210 */ /* 0x000fe200017e6c33 */
[----:B------:R-:W-:-:S03]  /*0b20*/  IMAD.WIDE.U32 R12, R4, 0x5, R6 ;  /* 0x00000005040c7825 */ /* 0x000fc600078e0006 */
[----:B------:R-:W-:Y:S01]  /*0b30*/  IADD3.X R59, PT, PT, R3, R9, R14, P1, !PT ;  /* 0x00000009033b7210 */ /* 0x000fe20000ffe40e */
[----:B------:R-:W-:Y:S01]  /*0b40*/  IMAD.X R57, R0, 0x1, ~R57, P0 ;  /* 0x0000000100397824 */ /* 0x000fe200000e0e39 */
[----:B------:R-:W-:Y:S01]  /*0b50*/  IADD3 R24, P1, PT, R2, R12, RZ ;  /* 0x0000000c02187210 */ /* 0x000fe20007f3e0ff */
[----:B0-----:R-:W-:-:S04]  /*0b60*/  IMAD.WIDE.U32 R10, R4, 0x6, R6 ;  /* 0x00000006040a7825 */ /* 0x001fc800078e0006 */
[C---:B------:R-:W-:Y:S01]  /*0b70*/  IMAD R8, R5.reuse, 0x5, RZ ;  /* 0x0000000505087824 */ /* 0x040fe200078e02ff */
[C---:B------:R-:W-:Y:S01]  /*0b80*/  IADD3 R60, P0, PT, R2.reuse, R10, RZ ;  /* 0x0000000a023c7210 */ /* 0x040fe20007f1e0ff */
[----:B------:R-:W-:Y:S01]  /*0b90*/  IMAD R0, R5, 0x6, RZ ;  /* 0x0000000605007824 */ /* 0x000fe200078e02ff */
[----:B------:R-:W-:Y:S01]  /*0ba0*/  IADD3 R10, P4, P5, R2, UR19, -R50 ;  /* 0x00000013020a7c10 */ /* 0x000fe2000fd9e832 */
[----:B------:R-:W-:Y:S01]  /*0bb0*/  IMAD.WIDE.U32 R6, R4, 0x3, R6 ;  /* 0x0000000304067825 */ /* 0x000fe200078e0006 */
[C---:B------:R-:W-:Y:S02]  /*0bc0*/  IADD3.X R25, PT, PT, R3.reuse, R13, R8, P1, !PT ;  /* 0x0000000d03197210 */ /* 0x040fe40000ffe408 */
[----:B------:R-:W-:Y:S01]  /*0bd0*/  IADD3.X R61, PT, PT, R3, R11, R0, P0, !PT ;  /* 0x0000000b033d7210 */ /* 0x000fe200007fe400 */
[----:B------:R-:W-:Y:S01]  /*0be0*/  IMAD R0, R5, 0x3, RZ ;  /* 0x0000000305007824 */ /* 0x000fe200078e02ff */
[C---:B------:R-:W-:Y:S01]  /*0bf0*/  IADD3 R12, P1, P2, R2.reuse, UR5, -R50 ;  /* 0x00000005020c7c10 */ /* 0x040fe2000fa3e832 */
[----:B------:R0:W-:Y:S01]  /*0c00*/  STL.64 [R1], R24 ;  /* 0x0000001801007387 */ /* 0x0001e20000100a00 */
[----:B------:R-:W-:Y:S01]  /*0c10*/  IADD3 R8, P3, PT, R2, R6, RZ ;  /* 0x0000000602087210 */ /* 0x000fe20007f7e0ff */
[----:B------:R-:W-:Y:S01]  /*0c20*/  IMAD.IADD R56, R55, 0x1, R15 ;  /* 0x0000000137387824 */ /* 0x000fe200078e020f */
[C-C-:B------:R-:W-:Y:S01]  /*0c30*/  IADD3.X R13, PT, PT, R3.reuse, UR4, ~R51.reuse, P1, P2 ;  /* 0x00000004030d7c10 */ /* 0x140fe20008fe4c33 */
[----:B------:R0:W-:Y:S01]  /*0c40*/  STL.64 [R1+0x20], R20 ;  /* 0x0000201401007387 */ /* 0x0001e20000100a00 */
[----:B------:R-:W-:-:S02]  /*0c50*/  IADD3.X R11, PT, PT, R3, UR18, ~R51, P4, P5 ;  /* 0x00000012030b7c10 */ /* 0x000fc4000a7eac33 */
[----:B------:R-:W-:Y:S01]  /*0c60*/  IADD3.X R9, PT, PT, R3, R7, R0, P3, !PT ;  /* 0x0000000703097210 */ /* 0x000fe20001ffe400 */
[----:B------:R0:W-:Y:S01]  /*0c70*/  STL.64 [R1+0x8], R12 ;  /* 0x0000080c01007387 */ /* 0x0001e20000100a00 */
[----:B------:R-:W-:-:S03]  /*0c80*/  IADD3 R50, P0, PT, R2, -R50, RZ ;  /* 0x8000003202327210 */ /* 0x000fc60007f1e0ff */
[----:B------:R0:W-:Y:S02]  /*0c90*/  STL.64 [R1+0x18], R10 ;  /* 0x0000180a01007387 */ /* 0x0001e40000100a00 */
[----:B------:R-:W-:Y:S02]  /*0ca0*/  IMAD.X R51, R3, 0x1, ~R51, P0 ;  /* 0x0000000103337824 */ /* 0x000fe400000e0e33 */
[----:B------:R0:W-:Y:S06]  /*0cb0*/  STL.64 [R1+0x10], R8 ;  /* 0x0000100801007387 */ /* 0x0001ec0000100a00 */
.L_x_149:
[----:B------:R-:W1:Y:S01]  /*0cc0*/  LDCU.64 UR6, c[0x0][0x3a8] ;  /* 0x00007500ff0677ac */ /* 0x000e620008000a00 */
[----:B---3--:R-:W-:Y:S01]  /*0cd0*/  MOV R2, R54 ;  /* 0x0000003600027202 */ /* 0x008fe20000000f00 */
[----:B------:R-:W-:Y:S01]  /*0ce0*/  IMAD.MOV.U32 R3, RZ, RZ, R56 ;  /* 0x000000ffff037224 */ /* 0x000fe200078e0038 */
[----:B--2---:R-:W2:Y:S01]  /*0cf0*/  LDCU.64 UR8, c[0x0][0x3d0] ;  /* 0x00007a00ff0877ac */ /* 0x004ea20008000a00 */
[----:B------:R-:W-:Y:S02]  /*0d00*/  IMAD.MOV.U32 R15, RZ, RZ, RZ ;  /* 0x000000ffff0f7224 */ /* 0x000fe400078e00ff */
[----:B------:R-:W-:Y:S01]  /*0d10*/  IMAD.MOV.U32 R0, RZ, RZ, RZ ;  /* 0x000000ffff007224 */ /* 0x000fe200078e00ff */
[----:B-1----:R-:W-:-:S04]  /*0d20*/  UISETP.GE.U32.AND UP0, UPT, UR6, 0x8, UPT ;  /* 0x000000080600788c */ /* 0x002fc8000bf06070 */
[----:B------:R-:W-:Y:S01]  /*0d30*/  UISETP.GE.U32.AND.EX UP0, UPT, UR7, URZ, UPT, UP0 ;  /* 0x000000ff0700728c */ /* 0x000fe2000bf06100 */
[----:B--2---:R-:W-:Y:S02]  /*0d40*/  IMAD R5, R53, UR8, RZ ;  /* 0x0000000835057c24 */ /* 0x004fe4000f8e02ff */
[----:B0-----:R-:W-:-:S04]  /*0d50*/  IMAD.WIDE.U32 R24, R52, UR8, R2 ;  /* 0x0000000834187c25 */ /* 0x001fc8000f8e0002 */
[----:B------:R-:W-:-:S04]  /*0d60*/  IMAD R3, R52, UR9, R5 ;  /* 0x0000000934037c24 */ /* 0x000fc8000f8e0205 */
[----:B------:R-:W-:Y:S01]  /*0d70*/  IMAD.IADD R3, R25, 0x1, R3 ;  /* 0x0000000119037824 */ /* 0x000fe200078e0203 */
[----:B------:R-:W-:Y:S06]  /*0d80*/  BRA.U !UP0, `(.L_x_142) ;  /* 0x0000000d08887547 */ /* 0x000fec000b800000 */
[----:B------:R-:W2:Y:S01]  /*0d90*/  LDL R10, [R1+0x28] ;  /* 0x00002800010a7983 */ /* 0x000ea20000100800 */
[----:B------:R-:W0:Y:S03]  /*0da0*/  LDCU.128 UR8, c[0x0][0x390] ;  /* 0x00007200ff0877ac */ /* 0x000e260008000c00 */
[----:B------:R-:W3:Y:S04]  /*0db0*/  LDL.64 R28, [R1+0x10] ;  /* 0x00001000011c7983 */ /* 0x000ee80000100a00 */
[----:B------:R-:W4:Y:S04]  /*0dc0*/  LDL.64 R26, [R1+0x20] ;  /* 0x00002000011a7983 */ /* 0x000f280000100a00 */
[----:B------:R-:W5:Y:S04]  /*0dd0*/  LDL.64 R20, [R1+0x18] ;  /* 0x0000180001147983 */ /* 0x000f680000100a00 */
[----:B------:R-:W5:Y:S04]  /*0de0*/  LDL.64 R6, [R1+0x8] ;  /* 0x0000080001067983 */ /* 0x000f680000100a00 */
[----:B------:R-:W5:Y:S01]  /*0df0*/  LDL.64 R8, [R1] ;  /* 0x0000000001087983 */ /* 0x000f620000100a00 */
[----:B0-----:R-:W-:-:S02]  /*0e00*/  IMAD R5, R23, UR8, RZ ;  /* 0x0000000817057c24 */ /* 0x001fc4000f8e02ff */
[----:B------:R-:W-:Y:S02]  /*0e10*/  IMAD.MOV.U32 R2, RZ, RZ, R24 ;  /* 0x000000ffff027224 */ /* 0x000fe400078e0018 */
[C---:B------:R-:W-:Y:S02]  /*0e20*/  IMAD R5, R22.reuse, UR9, R5 ;  /* 0x0000000916057c24 */ /* 0x040fe4000f8e0205 */
[----:B------:R-:W-:Y:S01]  /*0e30*/  IMAD.WIDE.U32 R12, R22, UR8, R2 ;  /* 0x00000008160c7c25 */ /* 0x000fe2000f8e0002 */
[----:B------:R-:W0:Y:S03]  /*0e40*/  LDCU.64 UR8, c[0x0][0x388] ;  /* 0x00007100ff0877ac */ /* 0x000e260008000a00 */
[----:B------:R-:W-:-:S04]  /*0e50*/  IMAD.IADD R0, R13, 0x1, R5 ;  /* 0x000000010d007824 */ /* 0x000fc800078e0205 */
[----:B------:R-:W-:Y:S02]  /*0e60*/  IMAD R5, R0, UR10, RZ ;  /* 0x0000000a00057c24 */ /* 0x000fe4000f8e02ff */
[----:B------:R-:W-:-:S04]  /*0e70*/  IMAD.WIDE.U32 R14, R12, UR10, RZ ;  /* 0x0000000a0c0e7c25 */ /* 0x000fc8000f8e00ff */
[----:B------:R-:W-:-:S05]  /*0e80*/  IMAD R0, R12, UR11, R5 ;  /* 0x0000000b0c007c24 */ /* 0x000fca000f8e0205 */
[----:B------:R-:W-:Y:S01]  /*0e90*/  IADD3 R47, PT, PT, R15, R0, RZ ;  /* 0x000000000f2f7210 */ /* 0x000fe20007ffe0ff */
[----:B------:R-:W-:Y:S02]  /*0ea0*/  ULOP3.LUT UR6, UR6, 0xfffffff8, URZ, 0xc0, !UPT ;  /* 0xfffffff806067892 */ /* 0x000fe4000f8ec0ff */
[----:B------:R-:W-:Y:S01]  /*0eb0*/  ULOP3.LUT UR7, UR7, 0x7fffffff, URZ, 0xc0, !UPT ;  /* 0x7fffffff07077892 */ /* 0x000fe2000f8ec0ff */
[----:B0-----:R-:W-:Y:S02]  /*0ec0*/  IMAD.U32 R2, RZ, RZ, UR9 ;  /* 0x00000009ff027e24 */ /* 0x001fe4000f8e00ff */
[----:B------:R-:W-:Y:S01]  /*0ed0*/  IMAD.MOV.U32 R16, RZ, RZ, R50 ;  /* 0x000000ffff107224 */ /* 0x000fe200078e0032 */
[----:B--2---:R-:W-:Y:S01]  /*0ee0*/  LEA R48, P0, R14, R10, 0x1 ;  /* 0x0000000a0e307211 */ /* 0x004fe200078008ff */
[----:B---3--:R-:W-:-:S03]  /*0ef0*/  IMAD.WIDE.U32 R4, R12, UR10, R28 ;  /* 0x0000000a0c047c25 */ /* 0x008fc6000f8e001c */
[----:B------:R-:W-:Y:S01]  /*0f00*/  LEA.HI.X R47, R14, R57, R47, 0x1, P0 ;  /* 0x000000390e2f7211 */ /* 0x000fe200000f0c2f */
[----:B------:R-:W0:Y:S01]  /*0f10*/  LDC.64 R28, c[0x0][0x3e0] ;  /* 0x0000f800ff1c7b82 */ /* 0x000e220000000a00 */
[----:B----4-:R-:W-:-:S07]  /*0f20*/  IMAD.WIDE.U32 R26, R12, UR10, R26 ;  /* 0x0000000a0c1a7c25 */ /* 0x010fce000f8e001a */
[----:B------:R-:W0:Y:S01]  /*0f30*/  LDC.64 R14, c[0x0][0x3e8] ;  /* 0x0000fa00ff0e7b82 */ /* 0x000e220000000a00 */
[----:B------:R-:W-:Y:S02]  /*0f40*/  IMAD.IADD R27, R0, 0x1, R27 ;  /* 0x00000001001b7824 */ /* 0x000fe400078e021b */
[----:B------:R-:W-:-:S03]  /*0f50*/  IMAD.SHL.U32 R45, R26, 0x2, RZ ;  /* 0x000000021a2d7824 */ /* 0x000fc600078e00ff */
[----:B------:R-:W-:Y:S02]  /*0f60*/  SHF.L.U64.HI R46, R26, 0x1, R27 ;  /* 0x000000011a2e7819 */ /* 0x000fe4000001021b */
[----:B------:R-:W1:Y:S01]  /*0f70*/  LDC.64 R26, c[0x0][0x3d8] ;  /* 0x0000f600ff1a7b82 */ /* 0x000e620000000a00 */
[----:B-----5:R-:W-:-:S04]  /*0f80*/  IMAD.WIDE.U32 R20, R12, UR10, R20 ;  /* 0x0000000a0c147c25 */ /* 0x020fc8000f8e0014 */
[----:B------:R-:W-:Y:S02]  /*0f90*/  IMAD.IADD R19, R0, 0x1, R21 ;  /* 0x0000000100137824 */ /* 0x000fe400078e0215 */
[----:B------:R-:W-:-:S03]  /*0fa0*/  IMAD.WIDE.U32 R6, R12, UR10, R6 ;  /* 0x0000000a0c067c25 */ /* 0x000fc6000f8e0006 */
[----:B------:R-:W-:Y:S01]  /*0fb0*/  SHF.L.U64.HI R44, R20, 0x1, R19 ;  /* 0x00000001142c7819 */ /* 0x000fe20000010213 */
[----:B------:R-:W-:-:S04]  /*0fc0*/  IMAD.WIDE.U32 R8, R12, UR10, R8 ;  /* 0x0000000a0c087c25 */ /* 0x000fc8000f8e0008 */
[----:B0-----:R-:W-:Y:S02]  /*0fd0*/  IMAD R15, R15, R28, RZ ;  /* 0x0000001c0f0f7224 */ /* 0x001fe400078e02ff */
[----:B------:R-:W-:-:S04]  /*0fe0*/  IMAD.WIDE.U32 R10, R12, UR10, R60 ;  /* 0x0000000a0c0a7c25 */ /* 0x000fc8000f8e003c */
[----:B------:R-:W-:Y:S02]  /*0ff0*/  IMAD R15, R14, R29, R15 ;  /* 0x0000001d0e0f7224 */ /* 0x000fe400078e020f */
[----:B------:R-:W-:-:S04]  /*1000*/  IMAD.WIDE.U32 R12, R12, UR10, R58 ;  /* 0x0000000a0c0c7c25 */ /* 0x000fc8000f8e003a */
[----:B------:R-:W-:Y:S02]  /*1010*/  IMAD.IADD R19, R0, 0x1, R5 ;  /* 0x0000000100137824 */ /* 0x000fe400078e0205 */
[----:B------:R-:W-:-:S04]  /*1020*/  IMAD.WIDE.U32 R28, R14, R28, RZ ;  /* 0x0000001c0e1c7225 */ /* 0x000fc800078e00ff */
[C---:B------:R-:W-:Y:S02]  /*1030*/  IMAD.IADD R5, R0.reuse, 0x1, R7 ;  /* 0x0000000100057824 */ /* 0x040fe400078e0207 */
[C---:B------:R-:W-:Y:S02]  /*1040*/  IMAD.IADD R7, R0.reuse, 0x1, R9 ;  /* 0x0000000100077824 */ /* 0x040fe400078e0209 */
[C---:B------:R-:W-:Y:S02]  /*1050*/  IMAD.IADD R9, R0.reuse, 0x1, R11 ;  /* 0x0000000100097824 */ /* 0x040fe400078e020b */
[----:B------:R-:W-:Y:S02]  /*1060*/  IMAD.IADD R11, R0, 0x1, R13 ;  /* 0x00000001000b7824 */ /* 0x000fe400078e020d */
[----:B------:R-:W-:Y:S01]  /*1070*/  IMAD.IADD R15, R29, 0x1, R15 ;  /* 0x000000011d0f7824 */ /* 0x000fe200078e020f */
[----:B------:R-:W-:Y:S01]  /*1080*/  SHF.L.U64.HI R42, R4, 0x1, R19 ;  /* 0x00000001042a7819 */ /* 0x000fe20000010213 */
[----:B------:R-:W-:Y:S01]  /*1090*/  IMAD.SHL.U32 R43, R20, 0x2, RZ ;  /* 0x00000002142b7824 */ /* 0x000fe200078e00ff */
[C---:B------:R-:W-:Y:S01]  /*10a0*/  SHF.L.U64.HI R5, R6.reuse, 0x1, R5 ;  /* 0x0000000106057819 */ /* 0x040fe20000010205 */
[----:B------:R-:W-:Y:S01]  /*10b0*/  IMAD.SHL.U32 R6, R6, 0x2, RZ ;  /* 0x0000000206067824 */ /* 0x000fe200078e00ff */
[C---:B------:R-:W-:Y:S01]  /*10c0*/  SHF.L.U64.HI R7, R8.reuse, 0x1, R7 ;  /* 0x0000000108077819 */ /* 0x040fe20000010207 */
[----:B------:R-:W-:Y:S01]  /*10d0*/  IMAD.SHL.U32 R8, R8, 0x2, RZ ;  /* 0x0000000208087824 */ /* 0x000fe200078e00ff */
[C---:B------:R-:W-:Y:S01]  /*10e0*/  SHF.L.U64.HI R9, R10.reuse, 0x1, R9 ;  /* 0x000000010a097819 */ /* 0x040fe20000010209 */
[----:B------:R-:W-:Y:S01]  /*10f0*/  IMAD.SHL.U32 R10, R10, 0x2, RZ ;  /* 0x000000020a0a7824 */ /* 0x000fe200078e00ff */
[----:B------:R-:W-:Y:S01]  /*1100*/  SHF.L.U64.HI R11, R12, 0x1, R11 ;  /* 0x000000010c0b7819 */ /* 0x000fe2000001020b */
[----:B------:R-:W-:Y:S01]  /*1110*/  IMAD.U32 R0, RZ, RZ, UR8 ;  /* 0x00000008ff007e24 */ /* 0x000fe2000f8e00ff */
[----:B------:R-:W-:Y:S01]  /*1120*/  SHF.L.U64.HI R14, R28, 0x4, R15 ;  /* 0x000000041c0e7819 */ /* 0x000fe2000001020f */
[----:B------:R-:W-:Y:S01]  /*1130*/  IMAD.MOV.U32 R15, RZ, RZ, R51 ;  /* 0x000000ffff0f7224 */ /* 0x000fe200078e0033 */
[----:B------:R-:W-:Y:S01]  /*1140*/  SHF.L.U32 R4, R4, 0x1, RZ ;  /* 0x0000000104047819 */ /* 0x000fe200000006ff */
[----:B------:R-:W-:Y:S01]  /*1150*/  IMAD.U32 R19, RZ, RZ, UR6 ;  /* 0x00000006ff137e24 */ /* 0x000fe2000f8e00ff */
[----:B------:R-:W-:-:S02]  /*1160*/  SHF.L.U32 R12, R12, 0x1, RZ ;  /* 0x000000010c0c7819 */ /* 0x000fc400000006ff */
[C-C-:B-1----:R-:W-:Y:S02]  /*1170*/  SHF.L.U64.HI R49, R26.reuse, 0x4, R27.reuse ;  /* 0x000000041a317819 */ /* 0x142fe4000001021b */
[----:B------:R-:W-:Y:S02]  /*1180*/  SHF.L.U64.HI R13, R26, 0x3, R27 ;  /* 0x000000031a0d7819 */ /* 0x000fe4000001021b */
[----:B------:R-:W-:-:S07]  /*1190*/  MOV R20, UR7 ;  /* 0x0000000700147c02 */ /* 0x000fce0008000f00 */
.L_x_143:
[----:B0-----:R-:W0:Y:S01]  /*11a0*/  LDCU.128 UR8, c[0x0][0x390] ;  /* 0x00007200ff0877ac */ /* 0x001e220008000c00 */
[----:B------:R-:W-:Y:S01]  /*11b0*/  LOP3.LUT R21, R24, R16, RZ, 0xfc, !PT ;  /* 0x0000001018157212 */ /* 0x000fe200078efcff */
[----:B------:R-:W1:Y:S03]  /*11c0*/  LDC.64 R34, c[0x0][0x3d8] ;  /* 0x0000f600ff227b82 */ /* 0x000e660000000a00 */
[----:B------:R-:W-:Y:S02]  /*11d0*/  ISETP.GT.U32.AND P2, PT, R21, -0x1, PT ;  /* 0xffffffff1500780c */ /* 0x000fe40003f44070 */
[----:B------:R-:W-:Y:S01]  /*11e0*/  LOP3.LUT R21, R3, R15, RZ, 0xfc, !PT ;  /* 0x0000000f03157212 */ /* 0x000fe200078efcff */
[----:B------:R-:W-:Y:S02]  /*11f0*/  IMAD.MOV.U32 R32, RZ, RZ, R17 ;  /* 0x000000ffff207224 */ /* 0x000fe400078e0011 */
[----:B------:R-:W-:Y:S01]  /*1200*/  IMAD.MOV.U32 R33, RZ, RZ, R18 ;  /* 0x000000ffff217224 */ /* 0x000fe200078e0012 */
[----:B------:R-:W2:Y:S01]  /*1210*/  LDC.64 R36, c[0x0][0x3e0] ;  /* 0x0000f800ff247b82 */ /* 0x000ea20000000a00 */
[----:B0-----:R-:W-:-:S07]  /*1220*/  ISETP.GE.U32.AND P1, PT, R16, UR10, PT ;  /* 0x0000000a10007c0c */ /* 0x001fce000bf26070 */
[----:B------:R-:W2:Y:S01]  /*1230*/  LDC.64 R38, c[0x0][0x3e8] ;  /* 0x0000fa00ff267b82 */ /* 0x000ea20000000a00 */
[----:B------:R-:W-:Y:S02]  /*1240*/  ISETP.LT.U32.AND P0, PT, R24, UR8, PT ;  /* 0x0000000818007c0c */ /* 0x000fe4000bf01070 */
[----:B------:R-:W-:-:S04]  /*1250*/  ISETP.GE.AND.EX P1, PT, R15, UR11, PT, P1 ;  /* 0x0000000b0f007c0c */ /* 0x000fc8000bf26310 */
[----:B------:R-:W-:-:S04]  /*1260*/  ISETP.LT.AND.EX P1, PT, R3, UR9, !P1, P0 ;  /* 0x0000000903007c0c */ /* 0x000fc8000cf21300 */
[----:B------:R-:W-:-:S13]  /*1270*/  ISETP.GT.AND.EX P1, PT, R21, -0x1, P1, P2 ;  /* 0xffffffff1500780c */ /* 0x000fda0000f24320 */
[----:B------:R-:W-:Y:S02]  /*1280*/  @P1 IADD3 R30, P2, PT, R0, R48, RZ ;  /* 0x00000030001e1210 */ /* 0x000fe40007f5e0ff */
[----:B------:R-:W-:-:S03]  /*1290*/  @!P1 PRMT R21, RZ, 0x7610, R21 ;  /* 0x00007610ff159816 */ /* 0x000fc60000000015 */
[----:B------:R-:W-:-:S05]  /*12a0*/  @P1 IMAD.X R31, R2, 0x1, R47, P2 ;  /* 0x00000001021f1824 */ /* 0x000fca00010e062f */
[----:B------:R1:W3:Y:S02]  /*12b0*/  @P1 LDG.E.U16 R21, desc[UR16][R30.64] ;  /* 0x000000101e151981 */ /* 0x0002e4000c1e1500 */
[----:B-1----:R-:W-:-:S04]  /*12c0*/  IADD3 R30, P2, PT, R16, R34, RZ ;  /* 0x00000022101e7210 */ /* 0x002fc80007f5e0ff */
[----:B------:R-:W-:Y:S01]  /*12d0*/  ISETP.GE.U32.AND P1, PT, R30, UR10, PT ;  /* 0x0000000a1e007c0c */ /* 0x000fe2000bf26070 */
[----:B------:R-:W-:Y:S01]  /*12e0*/  IMAD.X R27, R15, 0x1, R35, P2 ;  /* 0x000000010f1b7824 */ /* 0x000fe200010e0623 */
[----:B------:R-:W-:-:S04]  /*12f0*/  LOP3.LUT R30, R24, R30, RZ, 0xfc, !PT ;  /* 0x0000001e181e7212 */ /* 0x000fc800078efcff */
[----:B------:R-:W-:Y:S02]  /*1300*/  ISETP.GE.AND.EX P1, PT, R27, UR11, PT, P1 ;  /* 0x0000000b1b007c0c */ /* 0x000fe4000bf26310 */
[----:B------:R-:W-:Y:S02]  /*1310*/  ISETP.GT.U32.AND P2, PT, R30, -0x1, PT ;  /* 0xffffffff1e00780c */ /* 0x000fe40003f44070 */
[C---:B------:R-:W-:Y:S02]  /*1320*/  LOP3.LUT R27, R3.reuse, R27, RZ, 0xfc, !PT ;  /* 0x0000001b031b7212 */ /* 0x040fe400078efcff */
[----:B------:R-:W-:-:S04]  /*1330*/  ISETP.LT.AND.EX P1, PT, R3, UR9, !P1, P0 ;  /* 0x0000000903007c0c */ /* 0x000fc8000cf21300 */
[----:B------:R-:W-:-:S13]  /*1340*/  ISETP.GT.AND.EX P1, PT, R27, -0x1, P1, P2 ;  /* 0xffffffff1b00780c */ /* 0x000fda0000f24320 */
[----:B------:R-:W-:Y:S02]  /*1350*/  @P1 IADD3 R30, P2, PT, R0, R45, RZ ;  /* 0x0000002d001e1210 */ /* 0x000fe40007f5e0ff */
[----:B------:R-:W-:-:S03]  /*1360*/  @!P1 PRMT R40, RZ, 0x7610, R40 ;  /* 0x00007610ff289816 */ /* 0x000fc60000000028 */
[----:B------:R-:W-:Y:S01]  /*1370*/  @P1 IMAD.X R31, R2, 0x1, R46, P2 ;  /* 0x00000001021f1824 */ /* 0x000fe200010e062e */
[----:B---3--:R0:W-:Y:S04]  /*1380*/  STG.E.U16 desc[UR16][R32.64], R21 ;  /* 0x0000001520007986 */ /* 0x0081e8000c101510 */
[----:B------:R1:W3:Y:S01]  /*1390*/  @P1 LDG.E.U16 R40, desc[UR16][R30.64] ;  /* 0x000000101e281981 */ /* 0x0002e2000c1e1500 */
[----:B------:R-:W-:Y:S01]  /*13a0*/  IADD3 R27, P2, PT, R16, UR19, RZ ;  /* 0x00000013101b7c10 */ /* 0x000fe2000ff5e0ff */
[----:B--2---:R-:W-:-:S03]  /*13b0*/  IMAD R39, R39, R36, RZ ;  /* 0x0000002427277224 */ /* 0x004fc600078e02ff */
[----:B------:R-:W-:Y:S02]  /*13c0*/  ISETP.GE.U32.AND P1, PT, R27, UR10, PT ;  /* 0x0000000a1b007c0c */ /* 0x000fe4000bf26070 */
[----:B------:R-:W-:Y:S02]  /*13d0*/  LOP3.LUT R27, R24, R27, RZ, 0xfc, !PT ;  /* 0x0000001b181b7212 */ /* 0x000fe400078efcff */
[----:B0-----:R-:W-:Y:S01]  /*13e0*/  IADD3.X R21, PT, PT, R15, UR18, RZ, P2, !PT ;  /* 0x000000120f157c10 */ /* 0x001fe200097fe4ff */
[----:B-1----:R-:W-:Y:S01]  /*13f0*/  IMAD.WIDE.U32 R30, R38, R36, RZ ;  /* 0x00000024261e7225 */ /* 0x002fe200078e00ff */
[----:B------:R-:W-:Y:S02]  /*1400*/  ISETP.GT.U32.AND P2, PT, R27, -0x1, PT ;  /* 0xffffffff1b00780c */ /* 0x000fe40003f44070 */
[----:B------:R-:W-:Y:S02]  /*1410*/  ISETP.GE.AND.EX P1, PT, R21, UR11, PT, P1 ;  /* 0x0000000b15007c0c */ /* 0x000fe4000bf26310 */
[----:B------:R-:W-:-:S02]  /*1420*/  LOP3.LUT R21, R3, R21, RZ, 0xfc, !PT ;  /* 0x0000001503157212 */ /* 0x000fc400078efcff */
[----:B------:R-:W-:-:S04]  /*1430*/  ISETP.LT.AND.EX P1, PT, R3, UR9, !P1, P0 ;  /* 0x0000000903007c0c */ /* 0x000fc8000cf21300 */
[----:B------:R-:W-:Y:S01]  /*1440*/  ISETP.GT.AND.EX P1, PT, R21, -0x1, P1, P2 ;  /* 0xffffffff1500780c */ /* 0x000fe20000f24320 */
[----:B------:R-:W-:Y:S01]  /*1450*/  IMAD R21, R38, R37, R39 ;  /* 0x0000002526157224 */ /* 0x000fe200078e0227 */
[----:B------:R-:W-:-:S04]  /*1460*/  LEA R36, P2, R30, R17, 0x1 ;  /* 0x000000111e247211 */ /* 0x000fc800078408ff */
[----:B------:R-:W-:-:S04]  /*1470*/  IADD3 R21, PT, PT, R31, R21, RZ ;  /* 0x000000151f157210 */ /* 0x000fc80007ffe0ff */
[----:B------:R-:W-:-:S03]  /*1480*/  LEA.HI.X R37, R30, R18, R21, 0x1, P2 ;  /* 0x000000121e257211 */ /* 0x000fc600010f0c15 */
[----:B------:R-:W-:Y:S02]  /*1490*/  @P1 IADD3 R38, P3, PT, R0, R43, RZ ;  /* 0x0000002b00261210 */ /* 0x000fe40007f7e0ff */
[----:B------:R-:W-:-:S03]  /*14a0*/  @!P1 PRMT R27, RZ, 0x7610, R27 ;  /* 0x00007610ff1b9816 */ /* 0x000fc6000000001b */
[----:B------:R-:W-:Y:S01]  /*14b0*/  @P1 IMAD.X R39, R2, 0x1, R44, P3 ;  /* 0x0000000102271824 */ /* 0x000fe200018e062c */
[----:B---3--:R0:W-:Y:S04]  /*14c0*/  STG.E.U16 desc[UR16][R36.64], R40 ;  /* 0x0000002824007986 */ /* 0x0081e8000c101510 */
[----:B------:R1:W2:Y:S01]  /*14d0*/  @P1 LDG.E.U16 R27, desc[UR16][R38.64] ;  /* 0x00000010261b1981 */ /* 0x0002a2000c1e1500 */
[----:B------:R-:W-:Y:S02]  /*14e0*/  IMAD R31, R35, 0x3, RZ ;  /* 0x00000003231f7824 */ /* 0x000fe400078e02ff */
[----:B0-----:R-:W-:Y:S02]  /*14f0*/  IMAD.MOV.U32 R36, RZ, RZ, R16 ;  /* 0x000000ffff247224 */ /* 0x001fe400078e0010 */
[----:B------:R-:W-:-:S02]  /*1500*/  IMAD.MOV.U32 R37, RZ, RZ, R15 ;  /* 0x000000ffff257224 */ /* 0x000fc400078e000f */
[----:B-1----:R-:W-:-:S04]  /*1510*/  IMAD.WIDE.U32 R38, R34, 0x3, R36 ;  /* 0x0000000322267825 */ /* 0x002fc800078e0024 */
[----:B------:R-:W-:Y:S01]  /*1520*/  IMAD.IADD R31, R31, 0x1, R39 ;  /* 0x000000011f1f7824 */ /* 0x000fe200078e0227 */
[----:B------:R-:W-:Y:S02]  /*1530*/  ISETP.GE.U32.AND P1, PT, R38, UR10, PT ;  /* 0x0000000a26007c0c */ /* 0x000fe4000bf26070 */
[----:B------:R-:W-:Y:S02]  /*1540*/  LOP3.LUT R38, R24, R38, RZ, 0xfc, !PT ;  /* 0x0000002618267212 */ /* 0x000fe400078efcff */
[----:B------:R-:W-:Y:S02]  /*1550*/  ISETP.GE.AND.EX P1, PT, R31, UR11, PT, P1 ;  /* 0x0000000b1f007c0c */ /* 0x000fe4000bf26310 */
[----:B------:R-:W-:Y:S02]  /*1560*/  ISETP.GT.U32.AND P2, PT, R38, -0x1, PT ;  /* 0xffffffff2600780c */ /* 0x000fe40003f44070 */
[C---:B------:R-:W-:Y:S02]  /*1570*/  LOP3.LUT R31, R3.reuse, R31, RZ, 0xfc, !PT ;  /* 0x0000001f031f7212 */ /* 0x040fe400078efcff */
[----:B------:R-:W-:-:S04]  /*1580*/  ISETP.LT.AND.EX P1, PT, R3, UR9, !P1, P0 ;  /* 0x0000000903007c0c */ /* 0x000fc8000cf21300 */
[----:B------:R-:W-:Y:S02]  /*1590*/  ISETP.GT.AND.EX P1, PT, R31, -0x1, P1, P2 ;  /* 0xffffffff1f00780c */ /* 0x000fe40000f24320 */
[----:B------:R-:W-:-:S04]  /*15a0*/  LEA R38, P2, R30, R17, 0x2 ;  /* 0x000000111e267211 */ /* 0x000fc800078410ff */
[----:B------:R-:W-:-:S07]  /*15b0*/  LEA.HI.X R39, R30, R18, R21, 0x2, P2 ;  /* 0x000000121e277211 */ /* 0x000fce00010f1415 */
[----:B------:R-:W-:-:S05]  /*15c0*/  @P1 IADD3 R40, P2, PT, R0, R4, RZ ;  /* 0x0000000400281210 */ /* 0x000fca0007f5e0ff */
[----:B------:R-:W-:Y:S01]  /*15d0*/  @P1 IMAD.X R41, R2, 0x1, R42, P2 ;  /* 0x0000000102291824 */ /* 0x000fe200010e062a */
[----:B--2---:R0:W-:Y:S02]  /*15e0*/  STG.E.U16 desc[UR16][R38.64], R27 ;  /* 0x0000001b26007986 */ /* 0x0041e4000c101510 */
[----:B0-----:R-:W-:-:S06]  /*15f0*/  @!P1 PRMT R27, RZ, 0x7610, R27 ;  /* 0x00007610ff1b9816 */ /* 0x001fcc000000001b */
[----:B------:R0:W2:Y:S01]  /*1600*/  @P1 LDG.E.U16 R27, desc[UR16][R40.64] ;  /* 0x00000010281b1981 */ /* 0x0000a2000c1e1500 */
[----:B------:R-:W-:-:S04]  /*1610*/  IADD3 R31, P2, PT, R16, UR5, RZ ;  /* 0x00000005101f7c10 */ /* 0x000fc8000ff5e0ff */
[----:B------:R-:W-:Y:S02]  /*1620*/  ISETP.GE.U32.AND P1, PT, R31, UR10, PT ;  /* 0x0000000a1f007c0c */ /* 0x000fe4000bf26070 */
[----:B------:R-:W-:Y:S02]  /*1630*/  IADD3.X R38, PT, PT, R15, UR4, RZ, P2, !PT ;  /* 0x000000040f267c10 */ /* 0x000fe400097fe4ff */
[----:B------:R-:W-:Y:S02]  /*1640*/  LOP3.LUT R31, R24, R31, RZ, 0xfc, !PT ;  /* 0x0000001f181f7212 */ /* 0x000fe400078efcff */
[----:B------:R-:W-:Y:S02]  /*1650*/  ISETP.GE.AND.EX P1, PT, R38, UR11, PT, P1 ;  /* 0x0000000b26007c0c */ /* 0x000fe4000bf26310 */
[----:B------:R-:W-:Y:S01]  /*1660*/  ISETP.GT.U32.AND P2, PT, R31, -0x1, PT ;  /* 0xffffffff1f00780c */ /* 0x000fe20003f44070 */
[----:B------:R-:W-:Y:S01]  /*1670*/  IMAD R31, R21, 0x6, RZ ;  /* 0x00000006151f7824 */ /* 0x000fe200078e02ff */
[----:B------:R-:W-:-:S02]  /*1680*/  LOP3.LUT R38, R3, R38, RZ, 0xfc, !PT ;  /* 0x0000002603267212 */ /* 0x000fc400078efcff */
[----:B------:R-:W-:-:S04]  /*1690*/  ISETP.LT.AND.EX P1, PT, R3, UR9, !P1, P0 ;  /* 0x0000000903007c0c */ /* 0x000fc8000cf21300 */
[----:B------:R-:W-:Y:S01]  /*16a0*/  ISETP.GT.AND.EX P1, PT, R38, -0x1, P1, P2 ;  /* 0xffffffff2600780c */ /* 0x000fe20000f24320 */
[----:B------:R-:W-:-:S05]  /*16b0*/  IMAD.WIDE.U32 R38, R30, 0x6, R32 ;  /* 0x000000061e267825 */ /* 0x000fca00078e0020 */
[----:B------:R-:W-:-:S07]  /*16c0*/  IADD3 R39, PT, PT, R39, R31, RZ ;  /* 0x0000001f27277210 */ /* 0x000fce0007ffe0ff */
[----:B0-----:R-:W-:-:S05]  /*16d0*/  @P1 IADD3 R40, P2, PT, R0, R6, RZ ;  /* 0x0000000600281210 */ /* 0x001fca0007f5e0ff */
[----:B------:R-:W-:Y:S01]  /*16e0*/  @P1 IMAD.X R41, R2, 0x1, R5, P2 ;  /* 0x0000000102291824 */ /* 0x000fe200010e0605 */
[----:B--2---:R0:W-:Y:S02]  /*16f0*/  STG.E.U16 desc[UR16][R38.64], R27 ;  /* 0x0000001b26007986 */ /* 0x0041e4000c101510 */
[----:B0-----:R-:W-:-:S06]  /*1700*/  @!P1 PRMT R27, RZ, 0x7610, R27 ;  /* 0x00007610ff1b9816 */ /* 0x001fcc000000001b */
[----:B------:R0:W2:Y:S01]  /*1710*/  @P1 LDG.E.U16 R27, desc[UR16][R40.64] ;  /* 0x00000010281b1981 */ /* 0x0000a2000c1e1500 */
[----:B------:R-:W-:Y:S02]  /*1720*/  IMAD R31, R35, 0x5, RZ ;  /* 0x00000005231f7824 */ /* 0x000fe400078e02ff */
[----:B------:R-:W-:-:S04]  /*1730*/  IMAD.WIDE.U32 R38, R34, 0x5, R36 ;  /* 0x0000000522267825 */ /* 0x000fc800078e0024 */
        /* <DEDUP_REMOVED lines=21> */
[----:B------:R-:W-:Y:S01]  /*1890*/  ISETP.GT.U32.AND P2, PT, R38, -0x1, PT ;  /* 0xffffffff2600780c */ /* 0x000fe20003f44070 */
[----:B------:R-:W-:Y:S01]  /*18a0*/  IMAD.WIDE.U32 R38, R30, 0xa, R32 ;  /* 0x0000000a1e267825 */ /* 0x000fe200078e0020 */
[C---:B------:R-:W-:Y:S02]  /*18b0*/  LOP3.LUT R31, R3.reuse, R31, RZ, 0xfc, !PT ;  /* 0x0000001f031f7212 */ /* 0x040fe400078efcff */
[----:B------:R-:W-:-:S04]  /*18c0*/  ISETP.LT.AND.EX P1, PT, R3, UR9, !P1, P0 ;  /* 0x0000000903007c0c */ /* 0x000fc8000cf21300 */
[----:B------:R-:W-:Y:S01]  /*18d0*/  ISETP.GT.AND.EX P1, PT, R31, -0x1, P1, P2 ;  /* 0xffffffff1f00780c */ /* 0x000fe20000f24320 */
[----:B------:R-:W-:-:S04]  /*18e0*/  IMAD R31, R21, 0xa, RZ ;  /* 0x0000000a151f7824 */ /* 0x000fc800078e02ff */
[----:B------:R-:W-:-:S08]  /*18f0*/  IMAD.IADD R39, R39, 0x1, R31 ;  /* 0x0000000127277824 */ /* 0x000fd000078e021f */
[----:B0-----:R-:W-:-:S04]  /*1900*/  @P1 IADD3 R40, P2, PT, R0, R10, RZ ;  /* 0x0000000a00281210 */ /* 0x001fc80007f5e0ff */
[----:B------:R-:W-:Y:S01]  /*1910*/  @P1 IADD3.X R41, PT, PT, R2, R9, RZ, P2, !PT ;  /* 0x0000000902291210 */ /* 0x000fe200017fe4ff */
[----:B--2---:R0:W-:Y:S02]  /*1920*/  STG.E.U16 desc[UR16][R38.64], R27 ;  /* 0x0000001b26007986 */ /* 0x0041e4000c101510 */
[----:B0-----:R-:W-:-:S06]  /*1930*/  @!P1 PRMT R27, RZ, 0x7610, R27 ;  /* 0x00007610ff1b9816 */ /* 0x001fcc000000001b */
[----:B------:R-:W2:Y:S01]  /*1940*/  @P1 LDG.E.U16 R27, desc[UR16][R40.64] ;  /* 0x00000010281b1981 */ /* 0x000ea2000c1e1500 */
[----:B------:R-:W-:-:S04]  /*1950*/  IMAD.WIDE.U32 R36, R34, 0x7, R36 ;  /* 0x0000000722247825 */ /* 0x000fc800078e0024 */
[----:B------:R-:W-:Y:S01]  /*1960*/  IMAD R31, R35, 0x7, RZ ;  /* 0x00000007231f7824 */ /* 0x000fe200078e02ff */
[----:B------:R-:W-:Y:S02]  /*1970*/  ISETP.GE.U32.AND P1, PT, R36, UR10, PT ;  /* 0x0000000a24007c0c */ /* 0x000fe4000bf26070 */
[----:B------:R-:W-:Y:S01]  /*1980*/  LOP3.LUT R36, R24, R36, RZ, 0xfc, !PT ;  /* 0x0000002418247212 */ /* 0x000fe200078efcff */
[----:B------:R-:W-:-:S03]  /*1990*/  IMAD.IADD R31, R31, 0x1, R37 ;  /* 0x000000011f1f7824 */ /* 0x000fc600078e0225 */
[----:B------:R-:W-:Y:S01]  /*19a0*/  ISETP.GT.U32.AND P2, PT, R36, -0x1, PT ;  /* 0xffffffff2400780c */ /* 0x000fe20003f44070 */
[----:B------:R-:W-:Y:S01]  /*19b0*/  IMAD.WIDE.U32 R36, R30, 0xc, R32 ;  /* 0x0000000c1e247825 */ /* 0x000fe200078e0020 */
[----:B------:R-:W-:Y:S02]  /*19c0*/  ISETP.GE.AND.EX P1, PT, R31, UR11, PT, P1 ;  /* 0x0000000b1f007c0c */ /* 0x000fe4000bf26310 */
[C---:B------:R-:W-:Y:S02]  /*19d0*/  LOP3.LUT R31, R3.reuse, R31, RZ, 0xfc, !PT ;  /* 0x0000001f031f7212 */ /* 0x040fe400078efcff */
[----:B------:R-:W-:-:S04]  /*19e0*/  ISETP.LT.AND.EX P0, PT, R3, UR9, !P1, P0 ;  /* 0x0000000903007c0c */ /* 0x000fc8000cf01300 */
[----:B------:R-:W-:Y:S01]  /*19f0*/  ISETP.GT.AND.EX P0, PT, R31, -0x1, P0, P2 ;  /* 0xffffffff1f00780c */ /* 0x000fe20000704320 */
[----:B------:R-:W-:-:S04]  /*1a00*/  IMAD R31, R21, 0xc, RZ ;  /* 0x0000000c151f7824 */ /* 0x000fc800078e02ff */
[----:B------:R-:W-:-:S08]  /*1a10*/  IMAD.IADD R37, R37, 0x1, R31 ;  /* 0x0000000125257824 */ /* 0x000fd000078e021f */
[----:B------:R-:W-:Y:S02]  /*1a20*/  @P0 IADD3 R34, P1, PT, R0, R12, RZ ;  /* 0x0000000c00220210 */ /* 0x000fe40007f3e0ff */
[----:B------:R-:W-:-:S03]  /*1a30*/  @!P0 PRMT R38, RZ, 0x7610, R38 ;  /* 0x00007610ff268816 */ /* 0x000fc60000000026 */
[----:B------:R-:W-:Y:S01]  /*1a40*/  @P0 IMAD.X R35, R2, 0x1, R11, P1 ;  /* 0x0000000102230824 */ /* 0x000fe200008e060b */
[----:B--2---:R0:W-:Y:S04]  /*1a50*/  STG.E.U16 desc[UR16][R36.64], R27 ;  /* 0x0000001b24007986 */ /* 0x0041e8000c101510 */
[----:B------:R-:W2:Y:S01]  /*1a60*/  @P0 LDG.E.U16 R38, desc[UR16][R34.64] ;  /* 0x0000001022260981 */ /* 0x000ea2000c1e1500 */
[----:B------:R-:W-:Y:S01]  /*1a70*/  IMAD.WIDE.U32 R30, R30, 0xe, R32 ;  /* 0x0000000e1e1e7825 */ /* 0x000fe200078e0020 */
[----:B------:R-:W-:Y:S02]  /*1a80*/  IADD3 R19, P0, PT, R19, -0x8, RZ ;  /* 0xfffffff813137810 */ /* 0x000fe40007f1e0ff */
[----:B------:R-:W-:Y:S01]  /*1a90*/  LEA R16, P2, R26, R16, 0x3 ;  /* 0x000000101a107211 */ /* 0x000fe200078418ff */
[----:B------:R-:W-:Y:S01]  /*1aa0*/  IMAD R21, R21, 0xe, RZ ;  /* 0x0000000e15157824 */ /* 0x000fe200078e02ff */
[----:B------:R-:W-:-:S02]  /*1ab0*/  IADD3.X R20, PT, PT, R20, -0x1, RZ, P0, !PT ;  /* 0xffffffff14147810 */ /* 0x000fc400007fe4ff */
[----:B------:R-:W-:Y:S01]  /*1ac0*/  ISETP.NE.U32.AND P0, PT, R19, RZ, PT ;  /* 0x000000ff1300720c */ /* 0x000fe20003f05070 */
[----:B------:R-:W-:Y:S01]  /*1ad0*/  IMAD.IADD R31, R31, 0x1, R21 ;  /* 0x000000011f1f7824 */ /* 0x000fe200078e0215 */
[----:B------:R-:W-:Y:S01]  /*1ae0*/  LEA R0, P1, R26, R0, 0x4 ;  /* 0x000000001a007211 */ /* 0x000fe200078220ff */
[----:B------:R-:W-:Y:S01]  /*1af0*/  IMAD.X R15, R15, 0x1, R13, P2 ;  /* 0x000000010f0f7824 */ /* 0x000fe200010e060d */
[----:B------:R-:W-:Y:S02]  /*1b00*/  ISETP.NE.AND.EX P0, PT, R20, RZ, PT, P0 ;  /* 0x000000ff1400720c */ /* 0x000fe40003f05300 */
[----:B------:R-:W-:Y:S01]  /*1b10*/  LEA R17, P3, R28, R17, 0x4 ;  /* 0x000000111c117211 */ /* 0x000fe200078620ff */
[----:B------:R-:W-:-:S03]  /*1b20*/  IMAD.X R2, R2, 0x1, R49, P1 ;  /* 0x0000000102027824 */ /* 0x000fc600008e0631 */
[----:B------:R-:W-:Y:S01]  /*1b30*/  IADD3.X R18, PT, PT, R18, R14, RZ, P3, !PT ;  /* 0x0000000e12127210 */ /* 0x000fe20001ffe4ff */
[----:B--2---:R0:W-:Y:S06]  /*1b40*/  STG.E.U16 desc[UR16][R30.64], R38 ;  /* 0x000000261e007986 */ /* 0x0041ec000c101510 */
[----:B------:R-:W-:Y:S05]  /*1b50*/  @P0 BRA `(.L_x_143) ;  /* 0xfffffff400900947 */ /* 0x000fea000383ffff */
[----:B------:R-:W1:Y:S02]  /*1b60*/  LDCU.64 UR6, c[0x0][0x3a8] ;  /* 0x00007500ff0677ac */ /* 0x000e640008000a00 */
[----:B-1----:R-:W-:Y:S02]  /*1b70*/  ULOP3.LUT UR6, UR6, 0xfffffff8, URZ, 0xc0, !UPT ;  /* 0xfffffff806067892 */ /* 0x002fe4000f8ec0ff */
[----:B------:R-:W-:-:S04]  /*1b80*/  ULOP3.LUT UR7, UR7, 0x7fffffff, URZ, 0xc0, !UPT ;  /* 0x7fffffff07077892 */ /* 0x000fc8000f8ec0ff */
[----:B------:R-:W-:Y:S02]  /*1b90*/  IMAD.U32 R15, RZ, RZ, UR6 ;  /* 0x00000006ff0f7e24 */ /* 0x000fe4000f8e00ff */
[----:B------:R-:W-:-:S07]  /*1ba0*/  IMAD.U32 R0, RZ, RZ, UR7 ;  /* 0x00000007ff007e24 */ /* 0x000fce000f8e00ff */
.L_x_142:
[----:B------:R-:W1:Y:S02]  /*1bb0*/  LDCU UR7, c[0x0][0x3a8] ;  /* 0x00007500ff0777ac */ /* 0x000e640008000800 */
[----:B-1----:R-:W-:-:S09]  /*1bc0*/  ULOP3.LUT UP0, URZ, UR7, 0x7, URZ, 0xc0, !UPT ;  /* 0x0000000707ff7892 */ /* 0x002fd2000f80c0ff */
[----:B------:R-:W-:Y:S05]  /*1bd0*/  BRA.U !UP0, `(.L_x_144) ;  /* 0x00000011081c7547 */ /* 0x000fea000b800000 */
[----:B------:R-:W-:Y:S02]  /*1be0*/  ULOP3.LUT UR6, UR7, 0x7, URZ, 0xc0, !UPT ;  /* 0x0000000707067892 */ /* 0x000fe4000f8ec0ff */
[----:B------:R-:W-:Y:S02]  /*1bf0*/  ULOP3.LUT UR8, UR7, 0x3, URZ, 0xc0, !UPT ;  /* 0x0000000307087892 */ /* 0x000fe4000f8ec0ff */
[----:B------:R-:W-:Y:S02]  /*1c00*/  UIADD3 UR6, UP0, UPT, UR6, -0x1, URZ ;  /* 0xffffffff06067890 */ /* 0x000fe4000ff1e0ff */
[----:B------:R-:W-:Y:S02]  /*1c10*/  UISETP.NE.U32.AND UP1, UPT, UR8, URZ, UPT ;  /* 0x000000ff0800728c */ /* 0x000fe4000bf25070 */
[----:B------:R-:W-:Y:S02]  /*1c20*/  UIADD3.X UR9, UPT, UPT, URZ, -0x1, URZ, UP0, !UPT ;  /* 0xffffffffff097890 */ /* 0x000fe400087fe4ff */
[----:B------:R-:W-:-:S02]  /*1c30*/  UISETP.GE.U32.AND UP0, UPT, UR6, 0x3, UPT ;  /* 0x000000030600788c */ /* 0x000fc4000bf06070 */
[----:B------:R-:W-:Y:S02]  /*1c40*/  UISETP.NE.AND.EX UP1, UPT, URZ, URZ, UPT, UP1 ;  /* 0x000000ffff00728c */ /* 0x000fe4000bf25310 */
[----:B------:R-:W-:-:S09]  /*1c50*/  UISETP.GE.U32.AND.EX UP0, UPT, UR9, URZ, UPT, UP0 ;  /* 0x000000ff0900728c */ /* 0x000fd2000bf06100 */
[----:B------:R-:W-:Y:S05]  /*1c60*/  BRA.U !UP0, `(.L_x_145) ;  /* 0x0000000508e87547 */ /* 0x000fea000b800000 */
[----:B------:R-:W1:Y:S01]  /*1c70*/  LDCU.64 UR10, c[0x0][0x3d8] ;  /* 0x00007b00ff0a77ac */ /* 0x000e620008000a00 */
[----:B------:R-:W2:Y:S01]  /*1c80*/  LDCU.128 UR12, c[0x0][0x390] ;  /* 0x00007200ff0c77ac */ /* 0x000ea20008000c00 */
[----:B-1----:R-:W-:Y:S02]  /*1c90*/  IMAD R2, R0, UR10, RZ ;  /* 0x0000000a00027c24 */ /* 0x002fe4000f8e02ff */
[----:B------:R-:W-:Y:S01]  /*1ca0*/  IMAD.WIDE.U32 R4, R15, UR10, R50 ;  /* 0x0000000a0f047c25 */ /* 0x000fe2000f8e0032 */
[----:B--2---:R-:W-:-:S03]  /*1cb0*/  ISETP.LT.U32.AND P0, PT, R24, UR12, PT ;  /* 0x0000000c18007c0c */ /* 0x004fc6000bf01070 */
[----:B------:R-:W-:Y:S01]  /*1cc0*/  IMAD R7, R15, UR11, R2 ;  /* 0x0000000b0f077c24 */ /* 0x000fe2000f8e0202 */
[----:B------:R-:W-:Y:S02]  /*1cd0*/  ISETP.GE.U32.AND P1, PT, R4, UR14, PT ;  /* 0x0000000e04007c0c */ /* 0x000fe4000bf26070 */
[----:B------:R-:W-:Y:S01]  /*1ce0*/  LOP3.LUT R2, R24, R4, RZ, 0xfc, !PT ;  /* 0x0000000418027212 */ /* 0x000fe200078efcff */
[----:B------:R-:W-:-:S03]  /*1cf0*/  IMAD.IADD R5, R5, 0x1, R7 ;  /* 0x0000000105057824 */ /* 0x000fc600078e0207 */
[----:B------:R-:W-:Y:S02]  /*1d00*/  ISETP.GT.U32.AND P2, PT, R2, -0x1, PT ;  /* 0xffffffff0200780c */ /* 0x000fe40003f44070 */
[----:B------:R-:W-:Y:S02]  /*1d10*/  ISETP.GE.AND.EX P1, PT, R5, UR15, PT, P1 ;  /* 0x0000000f05007c0c */ /* 0x000fe4000bf26310 */
[C---:B------:R-:W-:Y:S02]  /*1d20*/  LOP3.LUT R2, R3.reuse, R5, RZ, 0xfc, !PT ;  /* 0x0000000503027212 */ /* 0x040fe400078efcff */
[----:B------:R-:W-:-:S04]  /*1d30*/  ISETP.LT.AND.EX P1, PT, R3, UR13, !P1, P0 ;  /* 0x0000000d03007c0c */ /* 0x000fc8000cf21300 */
[----:B------:R-:W-:-:S13]  /*1d40*/  ISETP.GT.AND.EX P1, PT, R2, -0x1, P1, P2 ;  /* 0xffffffff0200780c */ /* 0x000fda0000f24320 */
[----:B------:R-:W1:Y:S01]  /*1d50*/  @P1 LDC.64 R6, c[0x0][0x388] ;  /* 0x0000e200ff061b82 */ /* 0x000e620000000a00 */
[----:B------:R-:W-:Y:S02]  /*1d60*/  @P1 IMAD R11, R23, UR12, RZ ;  /* 0x0000000c170b1c24 */ /* 0x000fe4000f8e02ff */
[----:B------:R-:W-:Y:S02]  /*1d70*/  @P1 IMAD.MOV.U32 R2, RZ, RZ, R24 ;  /* 0x000000ffff021224 */ /* 0x000fe400078e0018 */
[C---:B------:R-:W-:Y:S02]  /*1d80*/  @P1 IMAD R11, R22.reuse, UR13, R11 ;  /* 0x0000000d160b1c24 */ /* 0x040fe4000f8e020b */
[----:B------:R-:W-:-:S05]  /*1d90*/  @P1 IMAD.WIDE.U32 R8, R22, UR12, R2 ;  /* 0x0000000c16081c25 */ /* 0x000fca000f8e0002 */
[----:B------:R-:W-:-:S05]  /*1da0*/  @P1 IADD3 R11, PT, PT, R9, R11, RZ ;  /* 0x0000000b090b1210 */ /* 0x000fca0007ffe0ff */
[----:B------:R-:W-:Y:S02]  /*1db0*/  @P1 IMAD R9, R11, UR14, RZ ;  /* 0x0000000e0b091c24 */ /* 0x000fe4000f8e02ff */
[----:B------:R-:W-:-:S04]  /*1dc0*/  @P1 IMAD.WIDE.U32 R10, R8, UR14, R4 ;  /* 0x0000000e080a1c25 */ /* 0x000fc8000f8e0004 */
[----:B------:R-:W-:Y:S01]  /*1dd0*/  @P1 IMAD R9, R8, UR15, R9 ;  /* 0x0000000f08091c24 */ /* 0x000fe2000f8e0209 */
[----:B-1----:R-:W-:-:S03]  /*1de0*/  @P1 LEA R6, P2, R10, R6, 0x1 ;  /* 0x000000060a061211 */ /* 0x002fc600078408ff */
[----:B------:R-:W-:-:S05]  /*1df0*/  @P1 IMAD.IADD R2, R9, 0x1, R11 ;  /* 0x0000000109021824 */ /* 0x000fca00078e020b */
[--C-:B------:R-:W-:Y:S02]  /*1e00*/  @P1 LEA.HI.X R7, R10, R7, R2.reuse, 0x1, P2 ;  /* 0x000000070a071211 */ /* 0x100fe400010f0c02 */
[----:B------:R-:W-:-:S06]  /*1e10*/  @!P1 PRMT R2, RZ, 0x7610, R2 ;  /* 0x00007610ff029816 */ /* 0x000fcc0000000002 */
[----:B------:R1:W2:Y:S01]  /*1e20*/  @P1 LDG.E.U16 R2, desc[UR16][R6.64] ;  /* 0x0000001006021981 */ /* 0x0002a2000c1e1500 */
[----:B------:R-:W-:-:S04]  /*1e30*/  IADD3 R4, P2, PT, R4, UR10, RZ ;  /* 0x0000000a04047c10 */ /* 0x000fc8000ff5e0ff */
[----:B------:R-:W-:Y:S02]  /*1e40*/  ISETP.GE.U32.AND P1, PT, R4, UR14, PT ;  /* 0x0000000e04007c0c */ /* 0x000fe4000bf26070 */
[----:B------:R-:W-:Y:S02]  /*1e50*/  IADD3.X R5, PT, PT, R5, UR11, RZ, P2, !PT ;  /* 0x0000000b05057c10 */ /* 0x000fe400097fe4ff */
[----:B------:R-:W-:Y:S02]  /*1e60*/  LOP3.LUT R8, R24, R4, RZ, 0xfc, !PT ;  /* 0x0000000418087212 */ /* 0x000fe400078efcff */
[----:B------:R-:W-:Y:S02]  /*1e70*/  ISETP.GE.AND.EX P1, PT, R5, UR15, PT, P1 ;  /* 0x0000000f05007c0c */ /* 0x000fe4000bf26310 */
[----:B------:R-:W-:Y:S02]  /*1e80*/  ISETP.GT.U32.AND P2, PT, R8, -0x1, PT ;  /* 0xffffffff0800780c */ /* 0x000fe40003f44070 */
[----:B------:R-:W-:-:S02]  /*1e90*/  LOP3.LUT R8, R3, R5, RZ, 0xfc, !PT ;  /* 0x0000000503087212 */ /* 0x000fc400078efcff */
[----:B------:R-:W-:-:S04]  /*1ea0*/  ISETP.LT.AND.EX P1, PT, R3, UR13, !P1, P0 ;  /* 0x0000000d03007c0c */ /* 0x000fc8000cf21300 */
[----:B------:R-:W-:-:S13]  /*1eb0*/  ISETP.GT.AND.EX P1, PT, R8, -0x1, P1, P2 ;  /* 0xffffffff0800780c */ /* 0x000fda0000f24320 */
[----:B------:R-:W3:Y:S01]  /*1ec0*/  @P1 LDC.64 R8, c[0x0][0x388] ;  /* 0x0000e200ff081b82 */ /* 0x000ee20000000a00 */
[----:B------:R-:W-:Y:S01]  /*1ed0*/  @P1 IMAD R11, R23, UR12, RZ ;  /* 0x0000000c170b1c24 */ /* 0x000fe2000f8e02ff */
[----:B------:R-:W-:Y:S01]  /*1ee0*/  @!P1 PRMT R19, RZ, 0x7610, R19 ;  /* 0x00007610ff139816 */ /* 0x000fe20000000013 */
[----:B-1----:R-:W-:Y:S02]  /*1ef0*/  @P1 IMAD.MOV.U32 R6, RZ, RZ, R24 ;  /* 0x000000ffff061224 */ /* 0x002fe400078e0018 */
[----:B------:R-:W-:Y:S02]  /*1f00*/  @P1 IMAD.MOV.U32 R7, RZ, RZ, R3 ;  /* 0x000000ffff071224 */ /* 0x000fe400078e0003 */
[C---:B------:R-:W-:Y:S02]  /*1f10*/  @P1 IMAD R11, R22.reuse, UR13, R11 ;  /* 0x0000000d160b1c24 */ /* 0x040fe4000f8e020b */
[----:B------:R-:W-:-:S04]  /*1f20*/  @P1 IMAD.WIDE.U32 R6, R22, UR12, R6 ;  /* 0x0000000c16061c25 */ /* 0x000fc8000f8e0006 */
[----:B------:R-:W-:-:S04]  /*1f30*/  @P1 IMAD.IADD R11, R7, 0x1, R11 ;  /* 0x00000001070b1824 */ /* 0x000fc800078e020b */
[----:B------:R-:W-:Y:S02]  /*1f40*/  @P1 IMAD R7, R11, UR14, RZ ;  /* 0x0000000e0b071c24 */ /* 0x000fe4000f8e02ff */
[----:B------:R-:W-:-:S04]  /*1f50*/  @P1 IMAD.WIDE.U32 R10, R6, UR14, R4 ;  /* 0x0000000e060a1c25 */ /* 0x000fc8000f8e0004 */
[----:B------:R-:W-:Y:S01]  /*1f60*/  @P1 IMAD R7, R6, UR15, R7 ;  /* 0x0000000f06071c24 */ /* 0x000fe2000f8e0207 */
[----:B---3--:R-:W-:-:S03]  /*1f70*/  @P1 LEA R8, P2, R10, R8, 0x1 ;  /* 0x000000080a081211 */ /* 0x008fc600078408ff */
[----:B------:R-:W-:Y:S02]  /*1f80*/  @P1 IMAD.IADD R6, R7, 0x1, R11 ;  /* 0x0000000107061824 */ /* 0x000fe400078e020b */
[----:B------:R-:W-:-:S03]  /*1f90*/  IMAD.MOV.U32 R11, RZ, RZ, R18 ;  /* 0x000000ffff0b7224 */ /* 0x000fc600078e0012 */
[----:B------:R-:W-:Y:S02]  /*1fa0*/  @P1 LEA.HI.X R9, R10, R9, R6, 0x1, P2 ;  /* 0x000000090a091211 */ /* 0x000fe400010f0c06 */
[----:B------:R-:W-:-:S05]  /*1fb0*/  MOV R10, R17 ;  /* 0x00000011000a7202 */ /* 0x000fca0000000f00 */
[----:B--2---:R1:W-:Y:S04]  /*1fc0*/  STG.E.U16 desc[UR16][R10.64], R2 ;  /* 0x000000020a007986 */ /* 0x0043e8000c101510 */
[----:B------:R2:W3:Y:S01]  /*1fd0*/  @P1 LDG.E.U16 R19, desc[UR16][R8.64] ;  /* 0x0000001008131981 */ /* 0x0004e2000c1e1500 */
[----:B------:R-:W-:-:S04]  /*1fe0*/  IADD3 R6, P2, PT, R4, UR10, RZ ;  /* 0x0000000a04067c10 */ /* 0x000fc8000ff5e0ff */
[----:B------:R-:W-:Y:S02]  /*1ff0*/  ISETP.GE.U32.AND P1, PT, R6, UR14, PT ;  /* 0x0000000e06007c0c */ /* 0x000fe4000bf26070 */
[----:B------:R-:W-:Y:S01]  /*2000*/  IADD3.X R7, PT, PT, R5, UR11, RZ, P2, !PT ;  /* 0x0000000b05077c10 */ /* 0x000fe200097fe4ff */
[----:B-1----:R-:W1:Y:S01]  /*2010*/  LDC.64 R10, c[0x0][0x3e8] ;  /* 0x0000fa00ff0a7b82 */ /* 0x002e620000000a00 */
[----:B------:R-:W-:Y:S02]  /*2020*/  LOP3.LUT R4, R24, R6, RZ, 0xfc, !PT ;  /* 0x0000000618047212 */ /* 0x000fe400078efcff */
[----:B------:R-:W-:Y:S02]  /*2030*/  ISETP.GE.AND.EX P1, PT, R7, UR15, PT, P1 ;  /* 0x0000000f07007c0c */ /* 0x000fe4000bf26310 */
[----:B------:R-:W-:Y:S02]  /*2040*/  ISETP.GT.U32.AND P2, PT, R4, -0x1, PT ;  /* 0xffffffff0400780c */ /* 0x000fe40003f44070 */
[C---:B------:R-:W-:Y:S01]  /*2050*/  LOP3.LUT R12, R3.reuse, R7, RZ, 0xfc, !PT ;  /* 0x00000007030c7212 */ /* 0x040fe200078efcff */
[----:B------:R-:W1:Y:S01]  /*2060*/  LDC.64 R4, c[0x0][0x3e0] ;  /* 0x0000f800ff047b82 */ /* 0x000e620000000a00 */
[----:B------:R-:W-:-:S04]  /*2070*/  ISETP.LT.AND.EX P1, PT, R3, UR13, !P1, P0 ;  /* 0x0000000d03007c0c */ /* 0x000fc8000cf21300 */
[----:B------:R-:W-:-:S13]  /*2080*/  ISETP.GT.AND.EX P1, PT, R12, -0x1, P1, P2 ;  /* 0xffffffff0c00780c */ /* 0x000fda0000f24320 */
[----:B--2---:R-:W2:Y:S01]  /*2090*/  @P1 LDC.64 R8, c[0x0][0x388] ;  /* 0x0000e200ff081b82 */ /* 0x004ea20000000a00 */
[----:B------:R-:W-:Y:S02]  /*20a0*/  @P1 IMAD R21, R23, UR12, RZ ;  /* 0x0000000c17151c24 */ /* 0x000fe4000f8e02ff */
[----:B------:R-:W-:Y:S02]  /*20b0*/  @P1 IMAD.MOV.U32 R2, RZ, RZ, R24 ;  /* 0x000000ffff021224 */ /* 0x000fe400078e0018 */
[C---:B------:R-:W-:Y:S02]  /*20c0*/  @P1 IMAD R21, R22.reuse, UR13, R21 ;  /* 0x0000000d16151c24 */ /* 0x040fe4000f8e0215 */
[----:B------:R-:W-:-:S04]  /*20d0*/  @P1 IMAD.WIDE.U32 R12, R22, UR12, R2 ;  /* 0x0000000c160c1c25 */ /* 0x000fc8000f8e0002 */
[----:B------:R-:W-:Y:S02]  /*20e0*/  @P1 IMAD.IADD R21, R13, 0x1, R21 ;  /* 0x000000010d151824 */ /* 0x000fe400078e0215 */
[-C--:B-1----:R-:W-:Y:S02]  /*20f0*/  IMAD R11, R11, R4.reuse, RZ ;  /* 0x000000040b0b7224 */ /* 0x082fe400078e02ff */
[----:B------:R-:W-:Y:S02]  /*2100*/  @P1 IMAD R21, R21, UR14, RZ ;  /* 0x0000000e15151c24 */ /* 0x000fe4000f8e02ff */
[C---:B------:R-:W-:Y:S02]  /*2110*/  IMAD R13, R10.reuse, R5, R11 ;  /* 0x000000050a0d7224 */ /* 0x040fe400078e020b */
[----:B------:R-:W-:-:S04]  /*2120*/  IMAD.WIDE.U32 R4, R10, R4, RZ ;  /* 0x000000040a047225 */ /* 0x000fc800078e00ff */
[----:B------:R-:W-:-:S04]  /*2130*/  @P1 IMAD.WIDE.U32 R10, R12, UR14, R6 ;  /* 0x0000000e0c0a1c25 */ /* 0x000fc8000f8e0006 */
[----:B------:R-:W-:Y:S01]  /*2140*/  @P1 IMAD R21, R12, UR15, R21 ;  /* 0x0000000f0c151c24 */ /* 0x000fe2000f8e0215 */
[----:B------:R-:W-:Y:S01]  /*2150*/  LEA R12, P2, R4, R17, 0x1 ;  /* 0x00000011040c7211 */ /* 0x000fe200078408ff */
[----:B------:R-:W-:Y:S01]  /*2160*/  IMAD.IADD R5, R5, 0x1, R13 ;  /* 0x0000000105057824 */ /* 0x000fe200078e020d */
[----:B--2---:R-:W-:Y:S01]  /*2170*/  @P1 LEA R8, P3, R10, R8, 0x1 ;  /* 0x000000080a081211 */ /* 0x004fe200078608ff */
[----:B------:R-:W-:Y:S01]  /*2180*/  @P1 IMAD.IADD R2, R21, 0x1, R11 ;  /* 0x0000000115021824 */ /* 0x000fe200078e020b */
[----:B------:R-:W-:Y:S02]  /*2190*/  @!P1 PRMT R21, RZ, 0x7610, R21 ;  /* 0x00007610ff159816 */ /* 0x000fe40000000015 */
[----:B------:R-:W-:Y:S02]  /*21a0*/  LEA.HI.X R13, R4, R18, R5, 0x1, P2 ;  /* 0x00000012040d7211 */ /* 0x000fe400010f0c05 */
[----:B------:R-:W-:-:S03]  /*21b0*/  @P1 LEA.HI.X R9, R10, R9, R2, 0x1, P3 ;  /* 0x000000090a091211 */ /* 0x000fc600018f0c02 */
[----:B---3--:R1:W-:Y:S04]  /*21c0*/  STG.E.U16 desc[UR16][R12.64], R19 ;  /* 0x000000130c007986 */ /* 0x0083e8000c101510 */
[----:B------:R2:W3:Y:S01]  /*21d0*/  @P1 LDG.E.U16 R21, desc[UR16][R8.64] ;  /* 0x0000001008151981 */ /* 0x0004e2000c1e1500 */
        /* <DEDUP_REMOVED lines=9> */
[----:B------:R-:W4:Y:S01]  /*2270*/  @P0 LDC.64 R6, c[0x0][0x388] ;  /* 0x0000e200ff060b82 */ /* 0x000f220000000a00 */
[----:B------:R-:W-:Y:S01]  /*2280*/  @P0 MOV R2, R24 ;  /* 0x0000001800020202 */ /* 0x000fe20000000f00 */
[----:B------:R-:W-:-:S04]  /*2290*/  @P0 IMAD R17, R23, UR12, RZ ;  /* 0x0000000c17110c24 */ /* 0x000fc8000f8e02ff */
[----:B--2---:R-:W-:-:S04]  /*22a0*/  @P0 IMAD.WIDE.U32 R8, R22, UR12, R2 ;  /* 0x0000000c16080c25 */ /* 0x004fc8000f8e0002 */
[----:B------:R-:W-:Y:S02]  /*22b0*/  @P0 IMAD R17, R22, UR13, R17 ;  /* 0x0000000d16110c24 */ /* 0x000fe4000f8e0211 */
[----:B------:R-:W-:-:S04]  /*22c0*/  @P0 IMAD.WIDE.U32 R10, R8, UR14, R10 ;  /* 0x0000000e080a0c25 */ /* 0x000fc8000f8e000a */
[----:B------:R-:W-:-:S04]  /*22d0*/  @P0 IMAD.IADD R17, R9, 0x1, R17 ;  /* 0x0000000109110824 */ /* 0x000fc800078e0211 */
[----:B------:R-:W-:-:S04]  /*22e0*/  @P0 IMAD R17, R17, UR14, RZ ;  /* 0x0000000e11110c24 */ /* 0x000fc8000f8e02ff */
[----:B------:R-:W-:Y:S01]  /*22f0*/  @P0 IMAD R17, R8, UR15, R17 ;  /* 0x0000000f08110c24 */ /* 0x000fe2000f8e0211 */
[----:B------:R-:W-:Y:S02]  /*2300*/  LEA R8, P1, R4, R12, 0x1 ;  /* 0x0000000c04087211 */ /* 0x000fe400078208ff */
[----:B----4-:R-:W-:Y:S01]  /*2310*/  @P0 LEA R6, P2, R10, R6, 0x1 ;  /* 0x000000060a060211 */ /* 0x010fe200078408ff */
[----:B------:R-:W-:Y:S01]  /*2320*/  @P0 IMAD.IADD R2, R17, 0x1, R11 ;  /* 0x0000000111020824 */ /* 0x000fe200078e020b */
[----:B------:R-:W-:Y:S02]  /*2330*/  LEA.HI.X R9, R4, R13, R5, 0x1, P1 ;  /* 0x0000000d04097211 */ /* 0x000fe400008f0c05 */
[----:B------:R-:W-:Y:S02]  /*2340*/  @!P0 PRMT R11, RZ, 0x7610, R11 ;  /* 0x00007610ff0b8816 */ /* 0x000fe4000000000b */
[----:B------:R-:W-:Y:S01]  /*2350*/  @P0 LEA.HI.X R7, R10, R7, R2, 0x1, P2 ;  /* 0x000000070a070211 */ /* 0x000fe200010f0c02 */
[----:B---3--:R2:W-:Y:S04]  /*2360*/  STG.E.U16 desc[UR16][R8.64], R21 ;  /* 0x0000001508007986 */ /* 0x0085e8000c101510 */
[----:B------:R-:W3:Y:S01]  /*2370*/  @P0 LDG.E.U16 R11, desc[UR16][R6.64] ;  /* 0x00000010060b0981 */ /* 0x000ee2000c1e1500 */
[C---:B------:R-:W-:Y:S01]  /*2380*/  IMAD.SHL.U32 R17, R4.reuse, 0x2, RZ ;  /* 0x0000000204117824 */ /* 0x040fe200078e00ff */
[----:B-1----:R-:W-:-:S02]  /*2390*/  SHF.L.U64.HI R13, R4, 0x1, R5 ;  /* 0x00000001040d7819 */ /* 0x002fc40000010205 */
[----:B------:R-:W-:Y:S02]  /*23a0*/  IADD3 R15, P1, PT, R15, 0x4, RZ ;  /* 0x000000040f0f7810 */ /* 0x000fe40007f3e0ff */
[----:B------:R-:W-:-:S03]  /*23b0*/  IADD3 R4, P0, PT, R17, R8, RZ ;  /* 0x0000000811047210 */ /* 0x000fc60007f1e0ff */
[----:B------:R-:W-:Y:S02]  /*23c0*/  IMAD.X R0, RZ, RZ, R0, P1 ;  /* 0x000000ffff007224 */ /* 0x000fe400008e0600 */
[----:B------:R-:W-:Y:S01]  /*23d0*/  IMAD.X R5, R13, 0x1, R9, P0 ;  /* 0x000000010d057824 */ /* 0x000fe200000e0609 */
[----:B------:R-:W-:-:S04]  /*23e0*/  IADD3 R17, P0, PT, R4, R17, RZ ;  /* 0x0000001104117210 */ /* 0x000fc80007f1e0ff */
[----:B------:R-:W-:Y:S01]  /*23f0*/  IADD3.X R18, PT, PT, R5, R13, RZ, P0, !PT ;  /* 0x0000000d05127210 */ /* 0x000fe200007fe4ff */
[----:B---3--:R2:W-:Y:S08]  /*2400*/  STG.E.U16 desc[UR16][R4.64], R11 ;  /* 0x0000000b04007986 */ /* 0x0085f0000c101510 */
.L_x_145:
[----:B------:R-:W-:Y:S05]  /*2410*/  BRA.U !UP1, `(.L_x_144) ;  /* 0x00000009090c7547 */ /* 0x000fea000b800000 */
[----:B------:R-:W-:Y:S02]  /*2420*/  UISETP.NE.U32.AND UP1, UPT, UR8, 0x1, UPT ;  /* 0x000000010800788c */ /* 0x000fe4000bf25070 */
[----:B------:R-:W-:Y:S02]  /*2430*/  ULOP3.LUT UR6, UR7, 0x1, URZ, 0xc0, !UPT ;  /* 0x0000000107067892 */ /* 0x000fe4000f8ec0ff */
[----:B------:R-:W-:Y:S02]  /*2440*/  UISETP.NE.AND.EX UP1, UPT, URZ, URZ, UPT, UP1 ;  /* 0x000000ffff00728c */ /* 0x000fe4000bf25310 */
[----:B------:R-:W-:-:S04]  /*2450*/  UISETP.NE.U32.AND UP0, UPT, UR6, 0x1, UPT ;  /* 0x000000010600788c */ /* 0x000fc8000bf05070 */
[----:B------:R-:W-:-:S03]  /*2460*/  UISETP.NE.U32.AND.EX UP0, UPT, URZ, URZ, UPT, UP0 ;  /* 0x000000ffff00728c */ /* 0x000fc6000bf05100 */
[----:B------:R-:W-:Y:S08]  /*2470*/  BRA.U !UP1, `(.L_x_146) ;  /* 0x00000005091c7547 */ /* 0x000ff0000b800000 */
[----:B------:R-:W1:Y:S01]  /*2480*/  LDCU.64 UR6, c[0x0][0x3d8] ;  /* 0x00007b00ff0677ac */ /* 0x000e620008000a00 */
[----:B--2---:R-:W-:Y:S02]  /*2490*/  IMAD.MOV.U32 R4, RZ, RZ, R50 ;  /* 0x000000ffff047224 */ /* 0x004fe400078e0032 */
[----:B------:R-:W-:Y:S01]  /*24a0*/  IMAD.MOV.U32 R5, RZ, RZ, R51 ;  /* 0x000000ffff057224 */ /* 0x000fe200078e0033 */
        /* <DEDUP_REMOVED lines=17> */
[----:B------:R-:W-:Y:S01]  /*25c0*/  @P1 IMAD.WIDE.U32 R8, R22, UR8, R2 ;  /* 0x0000000816081c25 */ /* 0x000fe2000f8e0002 */
[----:B------:R-:W-:-:S03]  /*25d0*/  @!P1 PRMT R2, RZ, 0x7610, R2 ;  /* 0x00007610ff029816 */ /* 0x000fc60000000002 */
[----:B------:R-:W-:-:S04]  /*25e0*/  @P1 IMAD.IADD R11, R9, 0x1, R11 ;  /* 0x00000001090b1824 */ /* 0x000fc800078e020b */
[----:B------:R-:W-:Y:S02]  /*25f0*/  @P1 IMAD R9, R11, UR10, RZ ;  /* 0x0000000a0b091c24 */ /* 0x000fe4000f8e02ff */
[----:B------:R-:W-:-:S04]  /*2600*/  @P1 IMAD.WIDE.U32 R10, R8, UR10, R4 ;  /* 0x0000000a080a1c25 */ /* 0x000fc8000f8e0004 */
[----:B------:R-:W-:Y:S01]  /*2610*/  @P1 IMAD R9, R8, UR11, R9 ;  /* 0x0000000b08091c24 */ /* 0x000fe2000f8e0209 */
[----:B-1----:R-:W-:-:S04]  /*2620*/  @P1 LEA R6, P2, R10, R6, 0x1 ;  /* 0x000000060a061211 */ /* 0x002fc800078408ff */
[----:B------:R-:W-:-:S04]  /*2630*/  @P1 IADD3 R9, PT, PT, R9, R11, RZ ;  /* 0x0000000b09091210 */ /* 0x000fc80007ffe0ff */
[----:B------:R-:W-:-:S05]  /*2640*/  @P1 LEA.HI.X R7, R10, R7, R9, 0x1, P2 ;  /* 0x000000070a071211 */ /* 0x000fca00010f0c09 */
        /* <DEDUP_REMOVED lines=11> */
[----:B------:R-:W-:Y:S02]  /*2700*/  @P0 IMAD R11, R23, UR8, RZ ;  /* 0x00000008170b0c24 */ /* 0x000fe4000f8e02ff */
[----:B-1----:R-:W-:Y:S02]  /*2710*/  @P0 IMAD.MOV.U32 R6, RZ, RZ, R24 ;  /* 0x000000ffff060224 */ /* 0x002fe400078e0018 */
[----:B------:R-:W-:Y:S02]  /*2720*/  @P0 IMAD.MOV.U32 R7, RZ, RZ, R3 ;  /* 0x000000ffff070224 */ /* 0x000fe400078e0003 */
[C---:B------:R-:W-:Y:S02]  /*2730*/  @P0 IMAD R11, R22.reuse, UR9, R11 ;  /* 0x00000009160b0c24 */ /* 0x040fe4000f8e020b */
[----:B------:R-:W-:-:S04]  /*2740*/  @P0 IMAD.WIDE.U32 R6, R22, UR8, R6 ;  /* 0x0000000816060c25 */ /* 0x000fc8000f8e0006 */
[----:B------:R-:W-:Y:S02]  /*2750*/  @P0 IMAD.IADD R11, R7, 0x1, R11 ;  /* 0x00000001070b0824 */ /* 0x000fe400078e020b */
[----:B------:R-:W-:-:S04]  /*2760*/  @P0 IMAD.WIDE.U32 R8, R6, UR10, R8 ;  /* 0x0000000a06080c25 */ /* 0x000fc8000f8e0008 */
[----:B------:R-:W-:-:S04]  /*2770*/  @P0 IMAD R11, R11, UR10, RZ ;  /* 0x0000000a0b0b0c24 */ /* 0x000fc8000f8e02ff */
[----:B------:R-:W-:Y:S01]  /*2780*/  @P0 IMAD R11, R6, UR11, R11 ;  /* 0x0000000b060b0c24 */ /* 0x000fe2000f8e020b */
[C---:B---3--:R-:W-:Y:S01]  /*2790*/  @P0 LEA R4, P1, R8.reuse, R4, 0x1 ;  /* 0x0000000408040211 */ /* 0x048fe200078208ff */
[----:B------:R-:W1:Y:S02]  /*27a0*/  LDCU.128 UR8, c[0x0][0x3e0] ;  /* 0x00007c00ff0877ac */ /* 0x000e640008000c00 */
[----:B------:R-:W-:Y:S01]  /*27b0*/  @P0 IMAD.IADD R6, R11, 0x1, R9 ;  /* 0x000000010b060824 */ /* 0x000fe200078e0209 */
[----:B------:R-:W-:Y:S02]  /*27c0*/  @!P0 PRMT R11, RZ, 0x7610, R11 ;  /* 0x00007610ff0b8816 */ /* 0x000fe4000000000b */
[----:B------:R-:W-:Y:S02]  /*27d0*/  MOV R9, R18 ;  /* 0x0000001200097202 */ /* 0x000fe40000000f00 */
[----:B------:R-:W-:Y:S01]  /*27e0*/  @P0 LEA.HI.X R5, R8, R5, R6, 0x1, P1 ;  /* 0x0000000508050211 */ /* 0x000fe200008f0c06 */
[----:B------:R-:W-:-:S05]  /*27f0*/  IMAD.MOV.U32 R8, RZ, RZ, R17 ;  /* 0x000000ffff087224 */ /* 0x000fca00078e0011 */
[----:B--2---:R3:W-:Y:S04]  /*2800*/  STG.E.U16 desc[UR16][R8.64], R2 ;  /* 0x0000000208007986 */ /* 0x0047e8000c101510 */
[----:B------:R-:W2:Y:S01]  /*2810*/  @P0 LDG.E.U16 R11, desc[UR16][R4.64] ;  /* 0x00000010040b0981 */ /* 0x000ea2000c1e1500 */
[----:B-1----:R-:W-:Y:S01]  /*2820*/  UIMAD UR11, UR11, UR8, URZ ;  /* 0x000000080b0b72a4 */ /* 0x002fe2000f8e02ff */
[----:B------:R-:W-:Y:S01]  /*2830*/  IADD3 R15, P1, PT, R15, 0x2, RZ ;  /* 0x000000020f0f7810 */ /* 0x000fe20007f3e0ff */
[----:B------:R-:W-:Y:S02]  /*2840*/  UIMAD.WIDE.U32 UR6, UR10, UR8, URZ ;  /* 0x000000080a0672a5 */ /* 0x000fe4000f8e00ff */
[----:B------:R-:W-:Y:S02]  /*2850*/  UIMAD UR9, UR10, UR9, UR11 ;  /* 0x000000090a0972a4 */ /* 0x000fe4000f8e020b */
[----:B------:R-:W-:Y:S01]  /*2860*/  USHF.L.U32 UR8, UR6, 0x1, URZ ;  /* 0x0000000106087899 */ /* 0x000fe200080006ff */
[----:B------:R-:W-:Y:S01]  /*2870*/  IMAD.X R0, RZ, RZ, R0, P1 ;  /* 0x000000ffff007224 */ /* 0x000fe200008e0600 */
[----:B------:R-:W-:-:S04]  /*2880*/  UIADD3 UR9, UPT, UPT, UR7, UR9, URZ ;  /* 0x0000000907097290 */ /* 0x000fc8000fffe0ff */
[----:B------:R-:W-:Y:S01]  /*2890*/  USHF.L.U64.HI UR9, UR6, 0x1, UR9 ;  /* 0x0000000106097899 */ /* 0x000fe20008010209 */
[----:B------:R-:W-:-:S05]  /*28a0*/  IADD3 R6, P0, PT, R17, UR8, RZ ;  /* 0x0000000811067c10 */ /* 0x000fca000ff1e0ff */
[----:B------:R-:W-:Y:S02]  /*28b0*/  IADD3.X R7, PT, PT, R18, UR9, RZ, P0, !PT ;  /* 0x0000000912077c10 */ /* 0x000fe400087fe4ff */
[----:B------:R-:W-:-:S04]  /*28c0*/  IADD3 R17, P0, PT, R6, UR8, RZ ;  /* 0x0000000806117c10 */ /* 0x000fc8000ff1e0ff */
[----:B------:R-:W-:Y:S01]  /*28d0*/  IADD3.X R18, PT, PT, R7, UR9, RZ, P0, !PT ;  /* 0x0000000907127c10 */ /* 0x000fe200087fe4ff */
[----:B--2---:R3:W-:Y:S08]  /*28e0*/  STG.E.U16 desc[UR16][R6.64], R11 ;  /* 0x0000000b06007986 */ /* 0x0047f0000c101510 */
.L_x_146:
[----:B------:R-:W-:Y:S05]  /*28f0*/  BRA.U UP0, `(.L_x_144) ;  /* 0x0000000100d47547 */ /* 0x000fea000b800000 */
[----:B------:R-:W1:Y:S01]  /*2900*/  LDCU.64 UR6, c[0x0][0x3d8] ;  /* 0x00007b00ff0677ac */ /* 0x000e620008000a00 */
[----:B--2---:R-:W2:Y:S01]  /*2910*/  LDC.64 R4, c[0x0][0x398] ;  /* 0x0000e600ff047b82 */ /* 0x004ea20000000a00 */
[----:B------:R-:W-:Y:S01]  /*2920*/  IMAD.MOV.U32 R12, RZ, RZ, R50 ;  /* 0x000000ffff0c7224 */ /* 0x000fe200078e0032 */
[----:B------:R-:W-:Y:S01]  /*2930*/  BSSY.RECONVERGENT B0, `(.L_x_147) ;  /* 0x0000028000007945 */ /* 0x000fe20003800200 */
[----:B------:R-:W-:-:S05]  /*2940*/  IMAD.MOV.U32 R13, RZ, RZ, R51 ;  /* 0x000000ffff0d7224 */ /* 0x000fca00078e0033 */
[----:B---3--:R-:W3:Y:S08]  /*2950*/  LDC.64 R10, c[0x0][0x390] ;  /* 0x0000e400ff0a7b82 */ /* 0x008ef00000000a00 */
[----:B------:R-:W4:Y:S01]  /*2960*/  LDC.64 R6, c[0x0][0x3e0] ;  /* 0x0000f800ff067b82 */ /* 0x000f220000000a00 */
[----:B-1----:R-:W-:Y:S02]  /*2970*/  IMAD R0, R0, UR6, RZ ;  /* 0x0000000600007c24 */ /* 0x002fe4000f8e02ff */
[----:B------:R-:W-:-:S04]  /*2980*/  IMAD.WIDE.U32 R12, R15, UR6, R12 ;  /* 0x000000060f0c7c25 */ /* 0x000fc8000f8e000c */
[----:B------:R-:W-:Y:S01]  /*2990*/  IMAD R15, R15, UR7, R0 ;  /* 0x000000070f0f7c24 */ /* 0x000fe2000f8e0200 */
[----:B--2---:R-:W-:Y:S01]  /*29a0*/  ISETP.GE.U32.AND P0, PT, R12, R4, PT ;  /* 0x000000040c00720c */ /* 0x004fe20003f06070 */
[----:B------:R-:W1:Y:S01]  /*29b0*/  LDC.64 R8, c[0x0][0x3e8] ;  /* 0x0000fa00ff087b82 */ /* 0x000e620000000a00 */
[----:B------:R-:W-:Y:S01]  /*29c0*/  LOP3.LUT R0, R24, R12, RZ, 0xfc, !PT ;  /* 0x0000000c18007212 */ /* 0x000fe200078efcff */
[----:B------:R-:W-:-:S03]  /*29d0*/  IMAD.IADD R14, R13, 0x1, R15 ;  /* 0x000000010d0e7824 */ /* 0x000fc600078e020f */
[----:B------:R-:W-:Y:S02]  /*29e0*/  ISETP.GT.U32.AND P1, PT, R0, -0x1, PT ;  /* 0xffffffff0000780c */ /* 0x000fe40003f24070 */
[----:B---3--:R-:W-:Y:S02]  /*29f0*/  ISETP.LT.U32.AND P2, PT, R24, R10, PT ;  /* 0x0000000a1800720c */ /* 0x008fe40003f41070 */
[----:B------:R-:W-:-:S04]  /*2a00*/  ISETP.GE.AND.EX P0, PT, R14, R5, PT, P0 ;  /* 0x000000050e00720c */ /* 0x000fc80003f06300 */
[C---:B------:R-:W-:Y:S02]  /*2a10*/  ISETP.LT.AND.EX P0, PT, R3.reuse, R11, !P0, P2 ;  /* 0x0000000b0300720c */ /* 0x040fe40004701320 */
[----:B------:R-:W-:-:S04]  /*2a20*/  LOP3.LUT R3, R3, R14, RZ, 0xfc, !PT ;  /* 0x0000000e03037212 */ /* 0x000fc800078efcff */
[----:B------:R-:W-:-:S13]  /*2a30*/  ISETP.GT.AND.EX P0, PT, R3, -0x1, P0, P1 ;  /* 0xffffffff0300780c */ /* 0x000fda0000704310 */
[----:B------:R-:W-:Y:S01]  /*2a40*/  @!P0 PRMT R15, RZ, 0x7610, R15 ;  /* 0x00007610ff0f8816 */ /* 0x000fe2000000000f */
[----:B----4-:R-:W-:Y:S06]  /*2a50*/  @!P0 BRA `(.L_x_148) ;  /* 0x0000000000548947 */ /* 0x010fec0003800000 */
[----:B------:R-:W2:Y:S01]  /*2a60*/  LDCU.64 UR6, c[0x0][0x3d0] ;  /* 0x00007a00ff0677ac */ /* 0x000ea20008000a00 */
[----:B------:R-:W-:Y:S01]  /*2a70*/  MOV R3, R56 ;  /* 0x0000003800037202 */ /* 0x000fe20000000f00 */
[----:B------:R-:W-:Y:S02]  /*2a80*/  IMAD.MOV.U32 R2, RZ, RZ, R54 ;  /* 0x000000ffff027224 */ /* 0x000fe400078e0036 */
[----:B------:R-:W-:Y:S02]  /*2a90*/  IMAD R0, R23, R10, RZ ;  /* 0x0000000a17007224 */ /* 0x000fe400078e02ff */
[----:B--2---:R-:W-:Y:S02]  /*2aa0*/  IMAD R13, R53, UR6, RZ ;  /* 0x00000006350d7c24 */ /* 0x004fe4000f8e02ff */
[----:B------:R-:W-:-:S04]  /*2ab0*/  IMAD.WIDE.U32 R2, R52, UR6, R2 ;  /* 0x0000000634027c25 */ /* 0x000fc8000f8e0002 */
[----:B------:R-:W-:Y:S01]  /*2ac0*/  IMAD R13, R52, UR7, R13 ;  /* 0x00000007340d7c24 */ /* 0x000fe2000f8e020d */
[----:B------:R-:W2:Y:S03]  /*2ad0*/  LDCU.64 UR6, c[0x0][0x388] ;  /* 0x00007100ff0677ac */ /* 0x000ea60008000a00 */
[----:B------:R-:W-:Y:S02]  /*2ae0*/  IMAD.IADD R3, R13, 0x1, R3 ;  /* 0x000000010d037824 */ /* 0x000fe400078e0203 */
[C---:B------:R-:W-:Y:S02]  /*2af0*/  IMAD R13, R22.reuse, R11, R0 ;  /* 0x0000000b160d7224 */ /* 0x040fe400078e0200 */
[----:B------:R-:W-:-:S04]  /*2b00*/  IMAD.WIDE.U32 R10, R22, R10, R2 ;  /* 0x0000000a160a7225 */ /* 0x000fc800078e0002 */
[----:B------:R-:W-:Y:S02]  /*2b10*/  IMAD.IADD R3, R13, 0x1, R11 ;  /* 0x000000010d037824 */ /* 0x000fe400078e020b */
[----:B------:R-:W-:Y:S02]  /*2b20*/  IMAD.MOV.U32 R2, RZ, RZ, R12 ;  /* 0x000000ffff027224 */ /* 0x000fe400078e000c */
[-C--:B------:R-:W-:Y:S02]  /*2b30*/  IMAD R0, R3, R4.reuse, RZ ;  /* 0x0000000403007224 */ /* 0x080fe400078e02ff */
[----:B------:R-:W-:Y:S02]  /*2b40*/  IMAD.MOV.U32 R3, RZ, RZ, R14 ;  /* 0x000000ffff037224 */ /* 0x000fe400078e000e */
[C---:B------:R-:W-:Y:S02]  /*2b50*/  IMAD R5, R10.reuse, R5, R0 ;  /* 0x000000050a057224 */ /* 0x040fe400078e0200 */
[----:B------:R-:W-:-:S04]  /*2b60*/  IMAD.WIDE.U32 R2, R10, R4, R2 ;  /* 0x000000040a027225 */ /* 0x000fc800078e0002 */
[----:B------:R-:W-:Y:S01]  /*2b70*/  IMAD.IADD R3, R3, 0x1, R5 ;  /* 0x0000000103037824 */ /* 0x000fe200078e0205 */
[----:B--2---:R-:W-:-:S04]  /*2b80*/  LEA R4, P0, R2, UR6, 0x1 ;  /* 0x0000000602047c11 */ /* 0x004fc8000f8008ff */
[----:B------:R-:W-:-:S05]  /*2b90*/  LEA.HI.X R5, R2, UR7, R3, 0x1, P0 ;  /* 0x0000000702057c11 */ /* 0x000fca00080f0c03 */
[----:B------:R2:W5:Y:S04]  /*2ba0*/  LDG.E.U16 R15, desc[UR16][R4.64] ;  /* 0x00000010040f7981 */ /* 0x000568000c1e1500 */
.L_x_148:
[----:B------:R-:W-:Y:S05]  /*2bb0*/  BSYNC.RECONVERGENT B0 ;  /* 0x0000000000007941 */ /* 0x000fea0003800200 */
.L_x_147:
[----:B------:R-:W-:Y:S01]  /*2bc0*/  MOV R2, R17 ;  /* 0x0000001100027202 */ /* 0x000fe20000000f00 */
[----:B------:R-:W-:Y:S02]  /*2bd0*/  IMAD.MOV.U32 R3, RZ, RZ, R18 ;  /* 0x000000ffff037224 */ /* 0x000fe400078e0012 */
[-C--:B-1----:R-:W-:Y:S02]  /*2be0*/  IMAD R9, R9, R6.reuse, RZ ;  /* 0x0000000609097224 */ /* 0x082fe400078e02ff */
[C---:B--2---:R-:W-:Y:S01]  /*2bf0*/  IMAD.WIDE.U32 R4, R8.reuse, R6, RZ ;  /* 0x0000000608047225 */ /* 0x044fe200078e00ff */
[----:B-----5:R1:W-:Y:S03]  /*2c00*/  STG.E.U16 desc[UR16][R2.64], R15 ;  /* 0x0000000f02007986 */ /* 0x0203e6000c101510 */
[----:B------:R-:W-:Y:S01]  /*2c10*/  IMAD R7, R8, R7, R9 ;  /* 0x0000000708077224 */ /* 0x000fe200078e0209 */
[----:B------:R-:W-:-:S03]  /*2c20*/  LEA R17, P0, R4, R17, 0x1 ;  /* 0x0000001104117211 */ /* 0x000fc600078008ff */
[----:B------:R-:W-:-:S05]  /*2c30*/  IMAD.IADD R7, R5, 0x1, R7 ;  /* 0x0000000105077824 */ /* 0x000fca00078e0207 */
[----:B-1----:R-:W-:-:S07]  /*2c40*/  LEA.HI.X R18, R4, R18, R7, 0x1, P0 ;  /* 0x0000001204127211 */ /* 0x002fce00000f0c07 */
.L_x_144:
[----:B------:R-:W1:Y:S01]  /*2c50*/  LDCU.64 UR6, c[0x0][0x3a0] ;  /* 0x00007400ff0677ac */ /* 0x000e620008000a00 */
[----:B------:R-:W-:-:S05]  /*2c60*/  IADD3 R52, P0, PT, R52, 0x1, RZ ;  /* 0x0000000134347810 */ /* 0x000fca0007f1e0ff */
[----:B------:R-:W-:Y:S01]  /*2c70*/  IMAD.X R53, RZ, RZ, R53, P0 ;  /* 0x000000ffff357224 */ /* 0x000fe200000e0635 */
[----:B-1----:R-:W-:-:S04]  /*2c80*/  ISETP.NE.U32.AND P0, PT, R52, UR6, PT ;  /* 0x0000000634007c0c */ /* 0x002fc8000bf05070 */
[----:B------:R-:W-:-:S13]  /*2c90*/  ISETP.NE.AND.EX P0, PT, R53, UR7, PT, P0 ;  /* 0x0000000735007c0c */ /* 0x000fda000bf05300 */
[----:B------:R-:W-:Y:S05]  /*2ca0*/  @P0 BRA `(.L_x_149) ;  /* 0xffffffe000040947 */ /* 0x000fea000383ffff */
[----:B------:R-:W4:Y:S01]  /*2cb0*/  LDL.LU R3, [R1+0x2c] ;  /* 0x00002c0001037983 */ /* 0x000f220000300800 */
[----:B------:R-:W1:Y:S03]  /*2cc0*/  LDCU UR6, c[0x0][0x360] ;  /* 0x00006c00ff0677ac */ /* 0x000e660008000800 */
[----:B---3--:R-:W3:Y:S01]  /*2cd0*/  LDL.LU R2, [R1+0x30] ;  /* 0x0000300001027983 */ /* 0x008ee20000300800 */
[----:B------:R-:W1:Y:S01]  /*2ce0*/  LDC R0, c[0x0][0x370] ;  /* 0x0000dc00ff007b82 */ /* 0x000e620000000800 */
[----:B------:R-:W5:Y:S01]  /*2cf0*/  LDCU.64 UR8, c[0x0][0x380] ;  /* 0x00007000ff0877ac */ /* 0x000f620008000a00 */
[----:B-1----:R-:W-:-:S05]  /*2d00*/  IMAD R0, R0, UR6, RZ ;  /* 0x0000000600007c24 */ /* 0x002fca000f8e02ff */
[----:B----4-:R-:W-:-:S05]  /*2d10*/  IADD3 R3, P0, PT, R0, R3, RZ ;  /* 0x0000000300037210 */ /* 0x010fca0007f1e0ff */
[----:B---3--:R-:W-:Y:S01]  /*2d20*/  IMAD.X R2, RZ, RZ, R2, P0 ;  /* 0x000000ffff027224 */ /* 0x008fe200000e0602 */
[----:B------:R1:W-:Y:S01]  /*2d30*/  STL [R1+0x2c], R3 ;  /* 0x00002c0301007387 */ /* 0x0003e20000100800 */
[----:B-----5:R-:W-:-:S03]  /*2d40*/  ISETP.GE.U32.AND P0, PT, R3, UR8, PT ;  /* 0x0000000803007c0c */ /* 0x020fc6000bf06070 */
[----:B------:R1:W-:Y:S01]  /*2d50*/  STL [R1+0x30], R2 ;  /* 0x0000300201007387 */ /* 0x0003e20000100800 */
[----:B------:R-:W-:-:S13]  /*2d60*/  ISETP.GE.AND.EX P0, PT, R2, UR9, PT, P0 ;  /* 0x0000000902007c0c */ /* 0x000fda000bf06300 */
[----:B-1----:R-:W-:Y:S05]  /*2d70*/  @!P0 BRA `(.L_x_150) ;  /* 0xffffffd400108947 */ /* 0x002fea000383ffff */
[----:B------:R-:W-:Y:S05]  /*2d80*/  EXIT ;  /* 0x000000000000794d */ /* 0x000fea0003800000 */
        .weak           $__internal_2_$__cuda_sm20_div_s64
        .type           $__internal_2_$__cuda_sm20_div_s64,@function
        .size           $__internal_2_$__cuda_sm20_div_s64,(.L_x_706 - $__internal_2_$__cuda_sm20_div_s64)
$__internal_2_$__cuda_sm20_div_s64:
        /* <DEDUP_REMOVED lines=15> */
[----:B------:R-:W-:Y:S02]  /*2e80*/  IMAD.X R19, RZ, RZ, ~R15, P0 ;  /* 0x000000ffff137224 */ /* 0x000fe400000e0e0f */
[----:B------:R-:W-:Y:S02]  /*2e90*/  IMAD.MOV.U32 R15, RZ, RZ, R12 ;  /* 0x000000ffff0f7224 */ /* 0x000fe400078e000c */
[-C--:B------:R-:W-:Y:S02]  /*2ea0*/  IMAD R21, R13, R19.reuse, RZ ;  /* 0x000000130d157224 */ /* 0x080fe400078e02ff */
[----:B------:R-:W-:-:S04]  /*2eb0*/  IMAD.WIDE.U32 R14, P0, R12, R19, R14 ;  /* 0x000000130c0e7225 */ /* 0x000fc8000780000e */
[----:B------:R-:W-:-:S04]  /*2ec0*/  IMAD.HI.U32 R19, R13, R19, RZ ;  /* 0x000000130d137227 */ /* 0x000fc800078e00ff */
[----:B------:R-:W-:-:S04]  /*2ed0*/  IMAD.HI.U32 R14, P1, R13, R17, R14 ;  /* 0x000000110d0e7227 */ /* 0x000fc8000782000e */
[----:B------:R-:W-:Y:S01]  /*2ee0*/  IMAD.X R10, R19, 0x1, R13, P0 ;  /* 0x00000001130a7824 */ /* 0x000fe200000e060d */
[----:B------:R-:W-:Y:S02]  /*2ef0*/  IADD3 R15, P2, PT, R21, R14, RZ ;  /* 0x0000000e150f7210 */ /* 0x000fe40007f5e0ff */
[----:B------:R-:W-:Y:S02]  /*2f00*/  IADD3 R21, P4, PT, RZ, -R16, RZ ;  /* 0x80000010ff157210 */ /* 0x000fe40007f9e0ff */
[----:B------:R-:W-:Y:S01]  /*2f10*/  IADD3.X R17, PT, PT, RZ, RZ, R10, P2, P1 ;  /* 0x000000ffff117210 */ /* 0x000fe200017e240a */
[----:B------:R-:W-:Y:S01]  /*2f20*/  IMAD.WIDE.U32 R12, R15, R6, RZ ;  /* 0x000000060f0c7225 */ /* 0x000fe200078e00ff */
[----:B------:R-:W-:-:S03]  /*2f30*/  SEL R21, R21, R16, !P3 ;  /* 0x0000001015157207 */ /* 0x000fc60005800000 */
[----:B------:R-:W-:Y:S01]  /*2f40*/  IMAD R10, R15, R7, R13 ;  /* 0x000000070f0a7224 */ /* 0x000fe200078e020d */
[----:B------:R-:W-:-:S03]  /*2f50*/  IADD3 R13, P0, PT, RZ, -R12, RZ ;  /* 0x8000000cff0d7210 */ /* 0x000fc60007f1e0ff */
[----:B------:R-:W-:Y:S02]  /*2f60*/  IMAD R10, R17, R6, R10 ;  /* 0x00000006110a7224 */ /* 0x000fe400078e020a */
[----:B------:R-:W-:-:S04]  /*2f70*/  IMAD.HI.U32 R14, R15, R13, RZ ;  /* 0x0000000d0f0e7227 */ /* 0x000fc800078e00ff */
[----:B------:R-:W-:-:S04]  /*2f80*/  IMAD.X R10, RZ, RZ, ~R10, P0 ;  /* 0x000000ffff0a7224 */ /* 0x000fc800000e0e0a */
[----:B------:R-:W-:-:S04]  /*2f90*/  IMAD.WIDE.U32 R14, P0, R15, R10, R14 ;  /* 0x0000000a0f0e7225 */ /* 0x000fc8000780000e */
[C---:B------:R-:W-:Y:S02]  /*2fa0*/  IMAD R12, R17.reuse, R10, RZ ;  /* 0x0000000a110c7224 */ /* 0x040fe400078e02ff */
[----:B------:R-:W-:-:S04]  /*2fb0*/  IMAD.HI.U32 R15, P1, R17, R13, R14 ;  /* 0x0000000d110f7227 */ /* 0x000fc8000782000e */
[----:B------:R-:W-:Y:S01]  /*2fc0*/  IMAD.X R14, RZ, RZ, ~R11, P4 ;  /* 0x000000ffff0e7224 */ /* 0x000fe200020e0e0b */
[----:B------:R-:W-:Y:S01]  /*2fd0*/  IADD3 R15, P2, PT, R12, R15, RZ ;  /* 0x0000000f0c0f7210 */ /* 0x000fe20007f5e0ff */
[----:B------:R-:W-:-:S03]  /*2fe0*/  IMAD.HI.U32 R10, R17, R10, RZ ;  /* 0x0000000a110a7227 */ /* 0x000fc600078e00ff */
[----:B------:R-:W-:Y:S01]  /*2ff0*/  SEL R14, R14, R11, !P3 ;  /* 0x0000000b0e0e7207 */ /* 0x000fe20005800000 */
[----:B------:R-:W-:Y:S01]  /*3000*/  IMAD.HI.U32 R12, R15, R21, RZ ;  /* 0x000000150f0c7227 */ /* 0x000fe200078e00ff */
[----:B------:R-:W-:-:S03]  /*3010*/  IADD3.X R17, PT, PT, R10, R17, RZ, P0, !PT ;  /* 0x000000110a117210 */ /* 0x000fc600007fe4ff */
[----:B------:R-:W-:Y:S01]  /*3020*/  IMAD.MOV.U32 R13, RZ, RZ, RZ ;  /* 0x000000ffff0d7224 */ /* 0x000fe200078e00ff */
[----:B------:R-:W-:Y:S01]  /*3030*/  IADD3.X R17, PT, PT, RZ, RZ, R17, P2, P1 ;  /* 0x000000ffff117210 */ /* 0x000fe200017e2411 */
[----:B------:R-:W-:-:S04]  /*3040*/  IMAD.WIDE.U32 R12, R15, R14, R12 ;  /* 0x0000000e0f0c7225 */ /* 0x000fc800078e000c */
[C---:B------:R-:W-:Y:S02]  /*3050*/  IMAD R15, R17.reuse, R14, RZ ;  /* 0x0000000e110f7224 */ /* 0x040fe400078e02ff */
[----:B------:R-:W-:-:S04]  /*3060*/  IMAD.HI.U32 R12, P0, R17, R21, R12 ;  /* 0x00000015110c7227 */ /* 0x000fc8000780000c */
[----:B------:R-:W-:Y:S01]  /*3070*/  IMAD.HI.U32 R10, R17, R14, RZ ;  /* 0x0000000e110a7227 */ /* 0x000fe200078e00ff */
[----:B------:R-:W-:-:S03]  /*3080*/  IADD3 R15, P1, PT, R15, R12, RZ ;  /* 0x0000000c0f0f7210 */ /* 0x000fc60007f3e0ff */
[----:B------:R-:W-:Y:S02]  /*3090*/  IMAD.X R10, RZ, RZ, R10, P0 ;  /* 0x000000ffff0a7224 */ /* 0x000fe400000e060a */
[----:B------:R-:W-:-:S04]  /*30a0*/  IMAD.WIDE.U32 R12, R15, R6, RZ ;  /* 0x000000060f0c7225 */ /* 0x000fc800078e00ff */
[----:B------:R-:W-:Y:S01]  /*30b0*/  IMAD.X R17, RZ, RZ, R10, P1 ;  /* 0x000000ffff117224 */ /* 0x000fe200008e060a */
[----:B------:R-:W-:Y:S01]  /*30c0*/  IADD3 R21, P1, PT, -R12, R21, RZ ;  /* 0x000000150c157210 */ /* 0x000fe20007f3e1ff */
[----:B------:R-:W-:-:S03]  /*30d0*/  IMAD R10, R15, R7, R13 ;  /* 0x000000070f0a7224 */ /* 0x000fc600078e020d */
[-C--:B------:R-:W-:Y:S01]  /*30e0*/  ISETP.GE.U32.AND P0, PT, R21, R6.reuse, PT ;  /* 0x000000061500720c */ /* 0x080fe20003f06070 */
[----:B------:R-:W-:-:S04]  /*30f0*/  IMAD R10, R17, R6, R10 ;  /* 0x00000006110a7224 */ /* 0x000fc800078e020a */
[----:B------:R-:W-:Y:S01]  /*3100*/  IMAD.X R23, R14, 0x1, ~R10, P1 ;  /* 0x000000010e177824 */ /* 0x000fe200008e0e0a */
[----:B------:R-:W-:Y:S02]  /*3110*/  IADD3 R13, P1, PT, R21, -R6, RZ ;  /* 0x80000006150d7210 */ /* 0x000fe40007f3e0ff */
[----:B------:R-:W-:Y:S02]  /*3120*/  IADD3 R10, P2, PT, R15, 0x1, RZ ;  /* 0x000000010f0a7810 */ /* 0x000fe40007f5e0ff */
[C---:B------:R-:W-:Y:S01]  /*3130*/  ISETP.GE.U32.AND.EX P0, PT, R23.reuse, R7, PT, P0 ;  /* 0x000000071700720c */ /* 0x040fe20003f06100 */
[----:B------:R-:W-:Y:S01]  /*3140*/  IMAD.X R19, R23, 0x1, ~R7, P1 ;  /* 0x0000000117137824 */ /* 0x000fe200008e0e07 */
[----:B------:R-:W-:Y:S02]  /*3150*/  IADD3.X R12, PT, PT, RZ, R17, RZ, P2, !PT ;  /* 0x00000011ff0c7210 */ /* 0x000fe400017fe4ff */
[----:B------:R-:W-:Y:S02]  /*3160*/  SEL R13, R13, R21, P0 ;  /* 0x000000150d0d7207 */ /* 0x000fe40000000000 */
[----:B------:R-:W-:-:S02]  /*3170*/  SEL R15, R10, R15, P0 ;  /* 0x0000000f0a0f7207 */ /* 0x000fc40000000000 */
[----:B------:R-:W-:Y:S02]  /*3180*/  SEL R19, R19, R23, P0 ;  /* 0x0000001713137207 */ /* 0x000fe40000000000 */
[----:B------:R-:W-:Y:S02]  /*3190*/  ISETP.GE.U32.AND P1, PT, R13, R6, PT ;  /* 0x000000060d00720c */ /* 0x000fe40003f26070 */
[----:B------:R-:W-:Y:S02]  /*31a0*/  SEL R6, R12, R17, P0 ;  /* 0x000000110c067207 */ /* 0x000fe40000000000 */
[----:B------:R-:W-:Y:S02]  /*31b0*/  IADD3 R22, P2, PT, R15, 0x1, RZ ;  /* 0x000000010f167810 */ /* 0x000fe40007f5e0ff */
[----:B------:R-:W-:Y:S02]  /*31c0*/  ISETP.GE.U32.AND.EX P0, PT, R19, R7, PT, P1 ;  /* 0x000000071300720c */ /* 0x000fe40003f06110 */
[----:B------:R-:W-:Y:S01]  /*31d0*/  LOP3.LUT R10, R8, R11, RZ, 0x3c, !PT ;  /* 0x0000000b080a7212 */ /* 0x000fe200078e3cff */
[----:B------:R-:W-:Y:S01]  /*31e0*/  IMAD.X R23, RZ, RZ, R6, P2 ;  /* 0x000000ffff177224 */ /* 0x000fe200010e0606 */
[----:B------:R-:W-:-:S02]  /*31f0*/  SEL R22, R22, R15, P0 ;  /* 0x0000000f16167207 */ /* 0x000fc40000000000 */
[----:B------:R-:W-:Y:S02]  /*3200*/  ISETP.GE.AND P1, PT, R10, RZ, PT ;  /* 0x000000ff0a00720c */ /* 0x000fe40003f26270 */
[----:B------:R-:W-:Y:S02]  /*3210*/  SEL R23, R23, R6, P0 ;  /* 0x0000000617177207 */ /* 0x000fe40000000000 */
[-C--:B------:R-:W-:Y:S02]  /*3220*/  IADD3 R7, P2, PT, RZ, -R22.reuse, RZ ;  /* 0x80000016ff077210 */ /* 0x080fe40007f5e0ff */
[----:B------:R-:W-:Y:S02]  /*3230*/  ISETP.NE.U32.AND P0, PT, R9, RZ, PT ;  /* 0x000000ff0900720c */ /* 0x000fe40003f05070 */
[----:B------:R-:W-:Y:S01]  /*3240*/  SEL R22, R7, R22, !P1 ;  /* 0x0000001607167207 */ /* 0x000fe20004800000 */
[----:B------:R-:W-:Y:S01]  /*3250*/  IMAD.X R6, RZ, RZ, ~R23, P2 ;  /* 0x000000ffff067224 */ /* 0x000fe200010e0e17 */
[----:B------:R-:W-:Y:S01]  /*3260*/  ISETP.NE.AND.EX P0, PT, R8, RZ, PT, P0 ;  /* 0x000000ff0800720c */ /* 0x000fe20003f05300 */
[----:B------:R-:W-:-:S03]  /*3270*/  IMAD.MOV.U32 R7, RZ, RZ, 0x0 ;  /* 0x00000000ff077424 */ /* 0x000fc600078e00ff */
[----:B------:R-:W-:Y:S01]  /*3280*/  SEL R23, R6, R23, !P1 ;  /* 0x0000001706177207 */ /* 0x000fe20004800000 */
[----:B------:R-:W-:Y:S01]  /*3290*/  IMAD.MOV.U32 R6, RZ, RZ, R2 ;  /* 0x000000ffff067224 */ /* 0x000fe200078e0002 */
[----:B------:R-:W-:Y:S02]  /*32a0*/  SEL R22, R22, 0xffffffff, P0 ;  /* 0xffffffff16167807 */ /* 0x000fe40000000000 */
[----:B------:R-:W-:Y:S01]  /*32b0*/  SEL R23, R23, 0xffffffff, P0 ;  /* 0xffffffff17177807 */ /* 0x000fe20000000000 */
[----:B------:R-:W-:Y:S06]  /*32c0*/  RET.REL.NODEC R6 `(_ZN2at6native13im2col_kernelIN3c108BFloat16EEEvlPKT_llllllllllllPS4_) ;  /* 0xffffffcc064c7950 */ /* 0x000fec0003c3ffff */
.L_x_151:
        /* <DEDUP_REMOVED lines=11> */
.L_x_706:


//--------------------- .text._ZN2at6native14vol2col_kernelIN3c108BFloat16EEEvlPKT_iiiiiiiiiiiiiiiiiiPS4_ --------------------------
	.section	.text._ZN2at6native14vol2col_kernelIN3c108BFloat16EEEvlPKT_iiiiiiiiiiiiiiiiiiPS4_,"ax",@progbits
	.align	128
        .global         _ZN2at6native14vol2col_kernelIN3c108BFloat16EEEvlPKT_iiiiiiiiiiiiiiiiiiPS4_
        .type           _ZN2at6native14vol2col_kernelIN3c108BFloat16EEEvlPKT_iiiiiiiiiiiiiiiiiiPS4_,@function
        .size           _ZN2at6native14vol2col_kernelIN3c108BFloat16EEEvlPKT_iiiiiiiiiiiiiiiiiiPS4_,(.L_x_707 - _ZN2at6native14vol2col_kernelIN3c108BFloat16EEEvlPKT_iiiiiiiiiiiiiiiiiiPS4_)
        .other          _ZN2at6native14vol2col_kernelIN3c108BFloat16EEEvlPKT_iiiiiiiiiiiiiiiiiiPS4_,@"STO_CUDA_ENTRY STV_DEFAULT"
_ZN2at6native14vol2col_kernelIN3c108BFloat16EEEvlPKT_iiiiiiiiiiiiiiiiiiPS4_:
.text._ZN2at6native14vol2col_kernelIN3c108BFloat16EEEvlPKT_iiiiiiiiiiiiiiiiiiPS4_:
[----:B------:R-:W-:Y:S01]  /*0000*/  LDC R1, c[0x0][0x37c] ;  /* 0x0000df00ff017b82 */ /* 0x000fe20000000800 */
[----:B------:R-:W0:Y:S07]  /*0010*/  S2R R0, SR_TID.X ;  /* 0x0000000000007919 */ /* 0x000e2e0000002100 */
[----:B------:R-:W1:Y:S01]  /*0020*/  S2UR UR4, SR_CTAID.X ;  /* 0x00000000000479c3 */ /* 0x000e620000002500 */
[----:B------:R-:W1:Y:S01]  /*0030*/  LDCU UR5, c[0x0][0x360] ;  /* 0x00006c00ff0577ac */ /* 0x000e620008000800 */
[----:B------:R-:W2:Y:S01]  /*0040*/  LDCU.64 UR6, c[0x0][0x380] ;  /* 0x00007000ff0677ac */ /* 0x000ea20008000a00 */
[----:B-1----:R-:W-:-:S06]  /*0050*/  UIMAD.WIDE.U32 UR4, UR4, UR5, URZ ;  /* 0x00000005040472a5 */ /* 0x002fcc000f8e00ff */
[----:B0-----:R-:W-:-:S04]  /*0060*/  IADD3 R6, P1, PT, R0, UR4, RZ ;  /* 0x0000000400067c10 */ /* 0x001fc8000ff3e0ff */
[----:B--2---:R-:W-:Y:S01]  /*0070*/  ISETP.GE.U32.AND P0, PT, R6, UR6, PT ;  /* 0x0000000606007c0c */ /* 0x004fe2000bf06070 */
[----:B------:R-:W-:-:S05]  /*0080*/  IMAD.X R7, RZ, RZ, UR5, P1 ;  /* 0x00000005ff077e24 */ /* 0x000fca00088e06ff */
[----:B------:R-:W-:-:S13]  /*0090*/  ISETP.GE.AND.EX P0, PT, R7, UR7, PT, P0 ;  /* 0x0000000707007c0c */ /* 0x000fda000bf06300 */
[----:B------:R-:W-:Y:S05]  /*00a0*/  @P0 EXIT ;  /* 0x000000000000094d */ /* 0x000fea0003800000 */
[----:B------:R-:W0:Y:S01]  /*00b0*/  LDC.64 R4, c[0x0][0x3a0] ;  /* 0x0000e800ff047b82 */ /* 0x000e220000000a00 */
[----:B------:R-:W0:Y:S02]  /*00c0*/  LDCU UR4, c[0x0][0x39c] ;  /* 0x00007380ff0477ac */ /* 0x000e240008000800 */
[----:B0-----:R-:W-:-:S04]  /*00d0*/  VIMNMX3 R0, R4, UR4, R5, PT ;  /* 0x0000000404007c0f */ /* 0x001fc8000b800105 */
[----:B------:R-:W-:-:S13]  /*00e0*/  ISETP.GE.AND P0, PT, R0, 0x1, PT ;  /* 0x000000010000780c */ /* 0x000fda0003f06270 */
[----:B------:R-:W-:Y:S05]  /*00f0*/  @!P0 EXIT ;  /* 0x000000000000894d */ /* 0x000fea0003800000 */
[----:B------:R-:W0:Y:S01]  /*0100*/  LDC.64 R2, c[0x0][0x3d0] ;  /* 0x0000f400ff027b82 */ /* 0x000e220000000a00 */
[----:B------:R-:W1:Y:S01]  /*0110*/  LDCU.64 UR12, c[0x0][0x3c8] ;  /* 0x00007900ff0c77ac */ /* 0x000e620008000a00 */
[C---:B------:R-:W-:Y:S01]  /*0120*/  LOP3.LUT R4, R5.reuse, 0x7ffffff8, RZ, 0xc0, !PT ;  /* 0x7ffffff805047812 */ /* 0x040fe200078ec0ff */
[----:B------:R-:W2:Y:S01]  /*0130*/  LDCU.64 UR6, c[0x0][0x3d8] ;  /* 0x00007b00ff0677ac */ /* 0x000ea20008000a00 */
[----:B------:R-:W3:Y:S01]  /*0140*/  LDCU.64 UR8, c[0x0][0x388] ;  /* 0x00007100ff0877ac */ /* 0x000ee20008000a00 */
[----:B------:R-:W4:Y:S01]  /*0150*/  LDCU.64 UR4, c[0x0][0x390] ;  /* 0x00007200ff0477ac */ /* 0x000f220008000a00 */
[----:B------:R-:W5:Y:S01]  /*0160*/  LDCU UR15, c[0x0][0x398] ;  /* 0x00007300ff0f77ac */ /* 0x000f620008000800 */
[----:B-1----:R-:W-:Y:S01]  /*0170*/  USHF.L.U32 UR21, UR12, 0x1, URZ ;  /* 0x000000010c157899 */ /* 0x002fe200080006ff */
[----:B--2---:R-:W-:Y:S01]  /*0180*/  IMAD.U32 R36, RZ, RZ, UR6 ;  /* 0x00000006ff247e24 */ /* 0x004fe2000f8e00ff */
[----:B------:R-:W-:Y:S01]  /*0190*/  UIMAD UR28, UR12, 0x3, URZ ;  /* 0x000000030c1c78a4 */ /* 0x000fe2000f8e02ff */
[----:B0-----:R-:W-:Y:S01]  /*01a0*/  IMAD R0, R2, UR13, RZ ;  /* 0x0000000d02007c24 */ /* 0x001fe2000f8e02ff */
[C---:B------:R-:W-:Y:S01]  /*01b0*/  LOP3.LUT R2, R5.reuse, 0x7, RZ, 0xc0, !PT ;  /* 0x0000000705027812 */ /* 0x040fe200078ec0ff */
[----:B------:R-:W-:Y:S01]  /*01c0*/  IMAD.U32 R37, RZ, RZ, UR7 ;  /* 0x00000007ff257e24 */ /* 0x000fe2000f8e00ff */
[----:B------:R-:W-:Y:S01]  /*01d0*/  USHF.L.U32 UR29, UR12, 0x2, URZ ;  /* 0x000000020c1d7899 */ /* 0x000fe200080006ff */
[----:B------:R-:W-:Y:S01]  /*01e0*/  IMAD R0, R0, R3, RZ ;  /* 0x0000000300007224 */ /* 0x000fe200078e02ff */
[----:B------:R-:W-:Y:S01]  /*01f0*/  LOP3.LUT R3, R5, 0x3, RZ, 0xc0, !PT ;  /* 0x0000000305037812 */ /* 0x000fe200078ec0ff */
[----:B------:R-:W-:Y:S01]  /*0200*/  IMAD.MOV R5, RZ, RZ, -R4 ;  /* 0x000000ffff057224 */ /* 0x000fe200078e0a04 */
[----:B------:R-:W-:Y:S01]  /*0210*/  UIMAD UR30, UR12, 0x5, URZ ;  /* 0x000000050c1e78a4 */ /* 0x000fe2000f8e02ff */
[----:B---3--:R-:W-:Y:S01]  /*0220*/  IMAD.U32 R22, RZ, RZ, UR8 ;  /* 0x00000008ff167e24 */ /* 0x008fe2000f8e00ff */
[----:B------:R-:W-:Y:S01]  /*0230*/  UIMAD UR31, UR12, 0x6, URZ ;  /* 0x000000060c1f78a4 */ /* 0x000fe2000f8e02ff */
[----:B------:R-:W-:Y:S01]  /*0240*/  IMAD.U32 R23, RZ, RZ, UR9 ;  /* 0x00000009ff177e24 */ /* 0x000fe2000f8e00ff */
[----:B------:R-:W-:Y:S01]  /*0250*/  UIMAD UR12, UR12, 0x7, URZ ;  /* 0x000000070c0c78a4 */ /* 0x000fe2000f8e02ff */
[----:B------:R-:W0:Y:S01]  /*0260*/  LDCU.64 UR22, c[0x0][0x358] ;  /* 0x00006b00ff1677ac */ /* 0x000e220008000a00 */
[----:B----4-:R-:W-:-:S02]  /*0270*/  USHF.R.S32.HI UR13, URZ, 0x1f, UR4 ;  /* 0x0000001fff0d7899 */ /* 0x010fc40008011404 */
[----:B------:R-:W-:Y:S02]  /*0280*/  USHF.R.S32.HI UR14, URZ, 0x1f, UR5 ;  /* 0x0000001fff0e7899 */ /* 0x000fe40008011405 */
[----:B-----5:R-:W-:-:S12]  /*0290*/  USHF.R.S32.HI UR15, URZ, 0x1f, UR15 ;  /* 0x0000001fff0f7899 */ /* 0x020fd8000801140f */
.L_x_174:
[----:B-1----:R-:W1:Y:S01]  /*02a0*/  LDC R14, c[0x0][0x3d4] ;  /* 0x0000f500ff0e7b82 */ /* 0x002e620000000800 */
[----:B------:R-:W-:Y:S01]  /*02b0*/  BSSY.RECONVERGENT B0, `(.L_x_152) ;  /* 0x000002b000007945 */ /* 0x000fe20003800200 */
[----:B-123--:R-:W-:-:S04]  /*02c0*/  SHF.R.S32.HI R21, RZ, 0x1f, R14 ;  /* 0x0000001fff157819 */ /* 0x00efc8000001140e */
[----:B------:R-:W-:-:S04]  /*02d0*/  LOP3.LUT R8, R7, R21, RZ, 0xfc, !PT ;  /* 0x0000001507087212 */ /* 0x000fc800078efcff */
[----:B------:R-:W-:-:S13]  /*02e0*/  ISETP.NE.U32.AND P0, PT, R8, RZ, PT ;  /* 0x000000ff0800720c */ /* 0x000fda0003f05070 */
[----:B0-----:R-:W-:Y:S05]  /*02f0*/  @P0 BRA `(.L_x_153) ;  /* 0x00000000005c0947 */ /* 0x001fea0003800000 */
[----:B------:R-:W1:Y:S01]  /*0300*/  I2F.U32.RP R10, R14 ;  /* 0x0000000e000a7306 */ /* 0x000e620000209000 */
[----:B------:R-:W-:Y:S01]  /*0310*/  ISETP.NE.U32.AND P2, PT, R14, RZ, PT ;  /* 0x000000ff0e00720c */ /* 0x000fe20003f45070 */
[----:B------:R-:W-:-:S06]  /*0320*/  HFMA2 R13, -RZ, RZ, 0, 0 ;  /* 0x00000000ff0d7431 */ /* 0x000fcc00000001ff */
[----:B-1----:R-:W1:Y:S02]  /*0330*/  MUFU.RCP R10, R10 ;  /* 0x0000000a000a7308 */ /* 0x002e640000001000 */
[----:B-1----:R-:W-:-:S06]  /*0340*/  VIADD R8, R10, 0xffffffe ;  /* 0x0ffffffe0a087836 */ /* 0x002fcc0000000000 */
[----:B------:R1:W2:Y:S02]  /*0350*/  F2I.FTZ.U32.TRUNC.NTZ R9, R8 ;  /* 0x0000000800097305 */ /* 0x0002a4000021f000 */
[----:B-1----:R-:W-:Y:S01]  /*0360*/  IMAD.MOV.U32 R8, RZ, RZ, RZ ;  /* 0x000000ffff087224 */ /* 0x002fe200078e00ff */
[----:B--2---:R-:W-:-:S05]  /*0370*/  IADD3 R11, PT, PT, RZ, -R9, RZ ;  /* 0x80000009ff0b7210 */ /* 0x004fca0007ffe0ff */
[----:B------:R-:W-:-:S04]  /*0380*/  IMAD R11, R11, R14, RZ ;  /* 0x0000000e0b0b7224 */ /* 0x000fc800078e02ff */
[----:B------:R-:W-:-:S06]  /*0390*/  IMAD.HI.U32 R9, R9, R11, R8 ;  /* 0x0000000b09097227 */ /* 0x000fcc00078e0008 */
[----:B------:R-:W-:-:S04]  /*03a0*/  IMAD.HI.U32 R12, R9, R6, RZ ;  /* 0x00000006090c7227 */ /* 0x000fc800078e00ff */
[----:B------:R-:W-:-:S04]  /*03b0*/  IMAD.MOV R9, RZ, RZ, -R12 ;  /* 0x000000ffff097224 */ /* 0x000fc800078e0a0c */
[----:B------:R-:W-:-:S05]  /*03c0*/  IMAD R9, R14, R9, R6 ;  /* 0x000000090e097224 */ /* 0x000fca00078e0206 */
[----:B------:R-:W-:-:S13]  /*03d0*/  ISETP.GE.U32.AND P0, PT, R9, R14, PT ;  /* 0x0000000e0900720c */ /* 0x000fda0003f06070 */
[----:B------:R-:W-:Y:S02]  /*03e0*/  @P0 IMAD.IADD R9, R9, 0x1, -R14 ;  /* 0x0000000109090824 */ /* 0x000fe400078e0a0e */
[----:B------:R-:W-:-:S03]  /*03f0*/  @P0 VIADD R12, R12, 0x1 ;  /* 0x000000010c0c0836 */ /* 0x000fc60000000000 */
[----:B------:R-:W-:Y:S01]  /*0400*/  ISETP.GE.U32.AND P1, PT, R9, R14, PT ;  /* 0x0000000e0900720c */ /* 0x000fe20003f26070 */
[----:B------:R-:W-:-:S12]  /*0410*/  IMAD.MOV.U32 R9, RZ, RZ, RZ ;  /* 0x000000ffff097224 */ /* 0x000fd800078e00ff */
[----:B------:R-:W-:Y:S01]  /*0420*/  @P1 VIADD R12, R12, 0x1 ;  /* 0x000000010c0c1836 */ /* 0x000fe20000000000 */
[----:B------:R-:W-:-:S05]  /*0430*/  @!P2 LOP3.LUT R12, RZ, R14, RZ, 0x33, !PT ;  /* 0x0000000eff0ca212 */ /* 0x000fca00078e33ff */
[----:B------:R-:W-:-:S04]  /*0440*/  IMAD.MOV R11, RZ, RZ, -R12 ;  /* 0x000000ffff0b7224 */ /* 0x000fc800078e0a0c */
[----:B------:R-:W-:Y:S01]  /*0450*/  IMAD R8, R14, R11, R6 ;  /* 0x0000000b0e087224 */ /* 0x000fe200078e0206 */
[----:B------:R-:W-:Y:S06]  /*0460*/  BRA `(.L_x_154) ;  /* 0x00000000003c7947 */ /* 0x000fec0003800000 */
.L_x_153:
[----:B------:R-:W1:Y:S01]  /*0470*/  LDCU UR4, c[0x0][0x3d4] ;  /* 0x00007a80ff0477ac */ /* 0x000e620008000800 */
[----:B------:R-:W-:Y:S01]  /*0480*/  IMAD.MOV.U32 R26, RZ, RZ, R6 ;  /* 0x000000ffff1a7224 */ /* 0x000fe200078e0006 */
[----:B------:R-:W-:Y:S01]  /*0490*/  MOV R20, 0x4d0 ;  /* 0x000004d000147802 */ /* 0x000fe20000000f00 */
[----:B------:R-:W-:Y:S02]  /*04a0*/  IMAD.MOV.U32 R25, RZ, RZ, R7 ;  /* 0x000000ffff197224 */ /* 0x000fe400078e0007 */
[----:B-1----:R-:W-:-:S07]  /*04b0*/  IMAD.U32 R24, RZ, RZ, UR4 ;  /* 0x00000004ff187e24 */ /* 0x002fce000f8e00ff */
[----:B0-----:R-:W-:Y:S05]  /*04c0*/  CALL.REL.NOINC `($__internal_3_$__cuda_sm20_div_s64) ;  /* 0x0000002000147944 */ /* 0x001fea0003c00000 */
[----:B------:R-:W0:Y:S01]  /*04d0*/  LDCU UR4, c[0x0][0x3d4] ;  /* 0x00007a80ff0477ac */ /* 0x000e220008000800 */
[----:B------:R-:W-:Y:S01]  /*04e0*/  IADD3 R11, P0, PT, RZ, -R16, RZ ;  /* 0x80000010ff0b7210 */ /* 0x000fe20007f1e0ff */
[----:B------:R-:W-:Y:S02]  /*04f0*/  IMAD.MOV.U32 R12, RZ, RZ, R16 ;  /* 0x000000ffff0c7224 */ /* 0x000fe400078e0010 */
[--C-:B------:R-:W-:Y:S02]  /*0500*/  IMAD.MOV.U32 R13, RZ, RZ, R17.reuse ;  /* 0x000000ffff0d7224 */ /* 0x100fe400078e0011 */
[----:B------:R-:W-:-:S04]  /*0510*/  IMAD.X R10, RZ, RZ, ~R17, P0 ;  /* 0x000000ffff0a7224 */ /* 0x000fc800000e0e11 */
[----:B0-----:R-:W-:Y:S02]  /*0520*/  IMAD R10, R10, UR4, RZ ;  /* 0x000000040a0a7c24 */ /* 0x001fe4000f8e02ff */
[----:B------:R-:W-:-:S04]  /*0530*/  IMAD.WIDE.U32 R8, R11, UR4, R6 ;  /* 0x000000040b087c25 */ /* 0x000fc8000f8e0006 */
[----:B------:R-:W-:-:S04]  /*0540*/  IMAD R21, R21, R11, R10 ;  /* 0x0000000b15157224 */ /* 0x000fc800078e020a */
[----:B------:R-:W-:-:S07]  /*0550*/  IMAD.IADD R9, R9, 0x1, R21 ;  /* 0x0000000109097824 */ /* 0x000fce00078e0215 */
.L_x_154:
[----:B0-----:R-:W-:Y:S05]  /*0560*/  BSYNC.RECONVERGENT B0 ;  /* 0x0000000000007941 */ /* 0x001fea0003800200 */
.L_x_152:
[----:B------:R-:W0:Y:S01]  /*0570*/  LDC R16, c[0x0][0x3d0] ;  /* 0x0000f400ff107b82 */ /* 0x000e220000000800 */
[----:B------:R-:W-:Y:S01]  /*0580*/  BSSY.RECONVERGENT B0, `(.L_x_155) ;  /* 0x000002c000007945 */ /* 0x000fe20003800200 */
[----:B0-----:R-:W-:-:S04]  /*0590*/  SHF.R.S32.HI R15, RZ, 0x1f, R16 ;  /* 0x0000001fff0f7819 */ /* 0x001fc80000011410 */
[----:B------:R-:W-:-:S04]  /*05a0*/  LOP3.LUT R10, R13, R15, RZ, 0xfc, !PT ;  /* 0x0000000f0d0a7212 */ /* 0x000fc800078efcff */
[----:B------:R-:W-:-:S13]  /*05b0*/  ISETP.NE.U32.AND P0, PT, R10, RZ, PT ;  /* 0x000000ff0a00720c */ /* 0x000fda0003f05070 */
[----:B------:R-:W-:Y:S05]  /*05c0*/  @P0 BRA `(.L_x_156) ;  /* 0x00000000005c0947 */ /* 0x000fea0003800000 */
[----:B------:R-:W0:Y:S01]  /*05d0*/  I2F.U32.RP R13, R16 ;  /* 0x00000010000d7306 */ /* 0x000e220000209000 */
[----:B------:R-:W-:-:S07]  /*05e0*/  ISETP.NE.U32.AND P2, PT, R16, RZ, PT ;  /* 0x000000ff1000720c */ /* 0x000fce0003f45070 */
[----:B0-----:R-:W0:Y:S02]  /*05f0*/  MUFU.RCP R13, R13 ;  /* 0x0000000d000d7308 */ /* 0x001e240000001000 */
[----:B0-----:R-:W-:Y:S01]  /*0600*/  IADD3 R10, PT, PT, R13, 0xffffffe, RZ ;  /* 0x0ffffffe0d0a7810 */ /* 0x001fe20007ffe0ff */
[----:B------:R-:W-:-:S05]  /*0610*/  HFMA2 R13, -RZ, RZ, 0, 0 ;  /* 0x00000000ff0d7431 */ /* 0x000fca00000001ff */
[----:B------:R0:W1:Y:S02]  /*0620*/  F2I.FTZ.U32.TRUNC.NTZ R11, R10 ;  /* 0x0000000a000b7305 */ /* 0x000064000021f000 */
[----:B0-----:R-:W-:Y:S02]  /*0630*/  IMAD.MOV.U32 R10, RZ, RZ, RZ ;  /* 0x000000ffff0a7224 */ /* 0x001fe400078e00ff */
[----:B-1----:R-:W-:-:S04]  /*0640*/  IMAD.MOV R15, RZ, RZ, -R11 ;  /* 0x000000ffff0f7224 */ /* 0x002fc800078e0a0b */
[----:B------:R-:W-:-:S04]  /*0650*/  IMAD R15, R15, R16, RZ ;  /* 0x000000100f0f7224 */ /* 0x000fc800078e02ff */
[----:B------:R-:W-:-:S04]  /*0660*/  IMAD.HI.U32 R11, R11, R15, R10 ;  /* 0x0000000f0b0b7227 */ /* 0x000fc800078e000a */
[----:B------:R-:W-:Y:S02]  /*0670*/  IMAD.MOV.U32 R15, RZ, RZ, RZ ;  /* 0x000000ffff0f7224 */ /* 0x000fe400078e00ff */
[----:B------:R-:W-:-:S04]  /*0680*/  IMAD.HI.U32 R14, R11, R12, RZ ;  /* 0x0000000c0b0e7227 */ /* 0x000fc800078e00ff */
[----:B------:R-:W-:-:S04]  /*0690*/  IMAD.MOV R11, RZ, RZ, -R14 ;  /* 0x000000ffff0b7224 */ /* 0x000fc800078e0a0e */
[----:B------:R-:W-:-:S05]  /*06a0*/  IMAD R11, R16, R11, R12 ;  /* 0x0000000b100b7224 */ /* 0x000fca00078e020c */
[----:B------:R-:W-:-:S13]  /*06b0*/  ISETP.GE.U32.AND P0, PT, R11, R16, PT ;  /* 0x000000100b00720c */ /* 0x000fda0003f06070 */
[----:B------:R-:W-:Y:S02]  /*06c0*/  @P0 IMAD.IADD R11, R11, 0x1, -R16 ;  /* 0x000000010b0b0824 */ /* 0x000fe400078e0a10 */
[----:B------:R-:W-:-:S03]  /*06d0*/  @P0 VIADD R14, R14, 0x1 ;  /* 0x000000010e0e0836 */ /* 0x000fc60000000000 */
[----:B------:R-:W-:-:S13]  /*06e0*/  ISETP.GE.U32.AND P1, PT, R11, R16, PT ;  /* 0x000000100b00720c */ /* 0x000fda0003f26070 */
[----:B------:R-:W-:Y:S01]  /*06f0*/  @P1 VIADD R14, R14, 0x1 ;  /* 0x000000010e0e1836 */ /* 0x000fe20000000000 */
[----:B------:R-:W-:-:S05]  /*0700*/  @!P2 LOP3.LUT R14, RZ, R16, RZ, 0x33, !PT ;  /* 0x00000010ff0ea212 */ /* 0x000fca00078e33ff */
[----:B------:R-:W-:-:S04]  /*0710*/  IMAD.MOV R11, RZ, RZ, -R14 ;  /* 0x000000ffff0b7224 */ /* 0x000fc800078e0a0e */
[----:B------:R-:W-:Y:S01]  /*0720*/  IMAD R12, R16, R11, R12 ;  /* 0x0000000b100c7224 */ /* 0x000fe200078e020c */
[----:B------:R-:W-:Y:S06]  /*0730*/  BRA `(.L_x_157) ;  /* 0x0000000000407947 */ /* 0x000fec0003800000 */
.L_x_156:
[----:B------:R-:W0:Y:S01]  /*0740*/  LDCU UR4, c[0x0][0x3d0] ;  /* 0x00007a00ff0477ac */ /* 0x000e220008000800 */
[----:B------:R-:W-:Y:S01]  /*0750*/  IMAD.MOV.U32 R26, RZ, RZ, R12 ;  /* 0x000000ffff1a7224 */ /* 0x000fe200078e000c */
[----:B------:R-:W-:Y:S01]  /*0760*/  MOV R20, 0x7b0 ;  /* 0x000007b000147802 */ /* 0x000fe20000000f00 */
[----:B------:R-:W-:Y:S02]  /*0770*/  IMAD.MOV.U32 R25, RZ, RZ, R13 ;  /* 0x000000ffff197224 */ /* 0x000fe400078e000d */
[----:B------:R-:W-:Y:S02]  /*0780*/  IMAD.MOV.U32 R21, RZ, RZ, R15 ;  /* 0x000000ffff157224 */ /* 0x000fe400078e000f */
[----:B0-----:R-:W-:-:S07]  /*0790*/  IMAD.U32 R24, RZ, RZ, UR4 ;  /* 0x00000004ff187e24 */ /* 0x001fce000f8e00ff */
[----:B------:R-:W-:Y:S05]  /*07a0*/  CALL.REL.NOINC `($__internal_3_$__cuda_sm20_div_s64) ;  /* 0x0000001c005c7944 */ /* 0x000fea0003c00000 */
[----:B------:R-:W0:Y:S01]  /*07b0*/  LDCU UR4, c[0x0][0x3d0] ;  /* 0x00007a00ff0477ac */ /* 0x000e220008000800 */
[-C--:B------:R-:W-:Y:S02]  /*07c0*/  IADD3 R11, P0, PT, RZ, -R16.reuse, RZ ;  /* 0x80000010ff0b7210 */ /* 0x080fe40007f1e0ff */
[----:B------:R-:W-:-:S03]  /*07d0*/  MOV R14, R16 ;  /* 0x00000010000e7202 */ /* 0x000fc60000000f00 */
[----:B------:R-:W-:-:S04]  /*07e0*/  IMAD.X R10, RZ, RZ, ~R17, P0 ;  /* 0x000000ffff0a7224 */ /* 0x000fc800000e0e11 */
[----:B0-----:R-:W-:Y:S02]  /*07f0*/  IMAD R10, R10, UR4, RZ ;  /* 0x000000040a0a7c24 */ /* 0x001fe4000f8e02ff */
[----:B------:R-:W-:-:S04]  /*0800*/  IMAD.WIDE.U32 R12, R11, UR4, R12 ;  /* 0x000000040b0c7c25 */ /* 0x000fc8000f8e000c */
[----:B------:R-:W-:-:S04]  /*0810*/  IMAD R15, R15, R11, R10 ;  /* 0x0000000b0f0f7224 */ /* 0x000fc800078e020a */
[----:B------:R-:W-:Y:S02]  /*0820*/  IMAD.IADD R13, R13, 0x1, R15 ;  /* 0x000000010d0d7824 */ /* 0x000fe400078e020f */
[----:B------:R-:W-:-:S07]  /*0830*/  IMAD.MOV.U32 R15, RZ, RZ, R17 ;  /* 0x000000ffff0f7224 */ /* 0x000fce00078e0011 */
.L_x_157:
[----:B------:R-:W-:Y:S05]  /*0840*/  BSYNC.RECONVERGENT B0 ;  /* 0x0000000000007941 */ /* 0x000fea0003800200 */
.L_x_155:
[----:B------:R-:W0:Y:S01]  /*0850*/  LDCU UR4, c[0x0][0x3cc] ;  /* 0x00007980ff0477ac */ /* 0x000e220008000800 */
[----:B------:R-:W-:Y:S01]  /*0860*/  BSSY.RECONVERGENT B0, `(.L_x_158) ;  /* 0x0000030000007945 */ /* 0x000fe20003800200 */
[----:B0-----:R-:W-:-:S05]  /*0870*/  IMAD.U32 R29, RZ, RZ, UR4 ;  /* 0x00000004ff1d7e24 */ /* 0x001fca000f8e00ff */
[----:B------:R-:W-:-:S04]  /*0880*/  SHF.R.S32.HI R21, RZ, 0x1f, R29 ;  /* 0x0000001fff157819 */ /* 0x000fc8000001141d */
[----:B------:R-:W-:-:S04]  /*0890*/  LOP3.LUT R10, R15, R21, RZ, 0xfc, !PT ;  /* 0x000000150f0a7212 */ /* 0x000fc800078efcff */
[----:B------:R-:W-:-:S13]  /*08a0*/  ISETP.NE.U32.AND P0, PT, R10, RZ, PT ;  /* 0x000000ff0a00720c */ /* 0x000fda0003f05070 */
[----:B------:R-:W-:Y:S05]  /*08b0*/  @P0 BRA `(.L_x_159) ;  /* 0x0000000000600947 */ /* 0x000fea0003800000 */
[----:B------:R-:W0:Y:S01]  /*08c0*/  I2F.U32.RP R15, R29 ;  /* 0x0000001d000f7306 */ /* 0x000e220000209000 */
[----:B------:R-:W-:Y:S01]  /*08d0*/  ISETP.NE.U32.AND P2, PT, R29, RZ, PT ;  /* 0x000000ff1d00720c */ /* 0x000fe20003f45070 */
[----:B------:R-:W-:-:S06]  /*08e0*/  IMAD.MOV.U32 R19, RZ, RZ, RZ ;  /* 0x000000ffff137224 */ /* 0x000fcc00078e00ff */
[----:B0-----:R-:W0:Y:S02]  /*08f0*/  MUFU.RCP R15, R15 ;  /* 0x0000000f000f7308 */ /* 0x001e240000001000 */
[----:B0-----:R-:W-:-:S06]  /*0900*/  VIADD R10, R15, 0xffffffe ;  /* 0x0ffffffe0f0a7836 */ /* 0x001fcc0000000000 */
[----:B------:R0:W1:Y:S02]  /*0910*/  F2I.FTZ.U32.TRUNC.NTZ R11, R10 ;  /* 0x0000000a000b7305 */ /* 0x000064000021f000 */
[----:B0-----:R-:W-:Y:S02]  /*0920*/  IMAD.MOV.U32 R10, RZ, RZ, RZ ;  /* 0x000000ffff0a7224 */ /* 0x001fe400078e00ff */
[----:B-1----:R-:W-:-:S04]  /*0930*/  IMAD.MOV R16, RZ, RZ, -R11 ;  /* 0x000000ffff107224 */ /* 0x002fc800078e0a0b */
[----:B------:R-:W-:-:S04]  /*0940*/  IMAD R17, R16, R29, RZ ;  /* 0x0000001d10117224 */ /* 0x000fc800078e02ff */
[----:B------:R-:W-:-:S06]  /*0950*/  IMAD.HI.U32 R11, R11, R17, R10 ;  /* 0x000000110b0b7227 */ /* 0x000fcc00078e000a */
[----:B------:R-:W-:-:S04]  /*0960*/  IMAD.HI.U32 R11, R11, R14, RZ ;  /* 0x0000000e0b0b7227 */ /* 0x000fc800078e00ff */
[----:B------:R-:W-:-:S04]  /*0970*/  IMAD.MOV R17, RZ, RZ, -R11 ;  /* 0x000000ffff117224 */ /* 0x000fc800078e0a0b */
[----:B------:R-:W-:-:S05]  /*0980*/  IMAD R16, R29, R17, R14 ;  /* 0x000000111d107224 */ /* 0x000fca00078e020e */
[----:B------:R-:W-:-:S13]  /*0990*/  ISETP.GE.U32.AND P0, PT, R16, R29, PT ;  /* 0x0000001d1000720c */ /* 0x000fda0003f06070 */
[----:B------:R-:W-:Y:S01]  /*09a0*/  @P0 IMAD.IADD R16, R16, 0x1, -R29 ;  /* 0x0000000110100824 */ /* 0x000fe200078e0a1d */
[----:B------:R-:W-:-:S04]  /*09b0*/  @P0 IADD3 R11, PT, PT, R11, 0x1, RZ ;  /* 0x000000010b0b0810 */ /* 0x000fc80007ffe0ff */
[----:B------:R-:W-:-:S13]  /*09c0*/  ISETP.GE.U32.AND P1, PT, R16, R29, PT ;  /* 0x0000001d1000720c */ /* 0x000fda0003f26070 */
[----:B------:R-:W-:Y:S01]  /*09d0*/  @P1 VIADD R11, R11, 0x1 ;  /* 0x000000010b0b1836 */ /* 0x000fe20000000000 */
[----:B------:R-:W-:-:S05]  /*09e0*/  @!P2 LOP3.LUT R11, RZ, R29, RZ, 0x33, !PT ;  /* 0x0000001dff0ba212 */ /* 0x000fca00078e33ff */
[----:B------:R-:W-:-:S04]  /*09f0*/  IMAD.MOV R15, RZ, RZ, -R11 ;  /* 0x000000ffff0f7224 */ /* 0x000fc800078e0a0b */
[----:B------:R-:W-:Y:S02]  /*0a00*/  IMAD R10, R29, R15, R14 ;  /* 0x0000000f1d0a7224 */ /* 0x000fe400078e020e */
[----:B------:R-:W-:Y:S02]  /*0a10*/  IMAD.MOV.U32 R14, RZ, RZ, R11 ;  /* 0x000000ffff0e7224 */ /* 0x000fe400078e000b */
[----:B------:R-:W-:Y:S01]  /*0a20*/  IMAD.MOV.U32 R15, RZ, RZ, RZ ;  /* 0x000000ffff0f7224 */ /* 0x000fe200078e00ff */
[----:B------:R-:W-:Y:S06]  /*0a30*/  BRA `(.L_x_160) ;  /* 0x0000000000487947 */ /* 0x000fec0003800000 */
.L_x_159:
[----:B------:R-:W0:Y:S01]  /*0a40*/  LDCU UR4, c[0x0][0x3cc] ;  /* 0x00007980ff0477ac */ /* 0x000e220008000800 */
[----:B------:R-:W-:Y:S01]  /*0a50*/  IMAD.MOV.U32 R26, RZ, RZ, R14 ;  /* 0x000000ffff1a7224 */ /* 0x000fe200078e000e */
[----:B------:R-:W-:Y:S01]  /*0a60*/  MOV R20, 0xaa0 ;  /* 0x00000aa000147802 */ /* 0x000fe20000000f00 */
[----:B------:R-:W-:Y:S01]  /*0a70*/  IMAD.MOV.U32 R25, RZ, RZ, R15 ;  /* 0x000000ffff197224 */ /* 0x000fe200078e000f */
[----:B0-----:R-:W-:-:S07]  /*0a80*/  MOV R24, UR4 ;  /* 0x0000000400187c02 */ /* 0x001fce0008000f00 */
[----:B------:R-:W-:Y:S05]  /*0a90*/  CALL.REL.NOINC `($__internal_3_$__cuda_sm20_div_s64) ;  /* 0x0000001800a07944 */ /* 0x000fea0003c00000 */
[----:B------:R-:W0:Y:S01]  /*0aa0*/  LDCU UR4, c[0x0][0x3cc] ;  /* 0x00007980ff0477ac */ /* 0x000e220008000800 */
[----:B------:R-:W-:Y:S01]  /*0ab0*/  IADD3 R19, P0, PT, RZ, -R16, RZ ;  /* 0x80000010ff137210 */ /* 0x000fe20007f1e0ff */
[----:B------:R-:W-:Y:S02]  /*0ac0*/  IMAD.MOV.U32 R10, RZ, RZ, R14 ;  /* 0x000000ffff0a7224 */ /* 0x000fe400078e000e */
[----:B------:R-:W-:Y:S02]  /*0ad0*/  IMAD.MOV.U32 R11, RZ, RZ, R15 ;  /* 0x000000ffff0b7224 */ /* 0x000fe400078e000f */
[--C-:B------:R-:W-:Y:S02]  /*0ae0*/  IMAD.X R18, RZ, RZ, ~R17.reuse, P0 ;  /* 0x000000ffff127224 */ /* 0x100fe400000e0e11 */
[----:B------:R-:W-:Y:S02]  /*0af0*/  IMAD.MOV.U32 R14, RZ, RZ, R16 ;  /* 0x000000ffff0e7224 */ /* 0x000fe400078e0010 */
[----:B------:R-:W-:-:S02]  /*0b00*/  IMAD.MOV.U32 R15, RZ, RZ, R17 ;  /* 0x000000ffff0f7224 */ /* 0x000fc400078e0011 */
[----:B0-----:R-:W-:-:S04]  /*0b10*/  IMAD.U32 R29, RZ, RZ, UR4 ;  /* 0x00000004ff1d7e24 */ /* 0x001fc8000f8e00ff */
[-C--:B------:R-:W-:Y:S02]  /*0b20*/  IMAD R18, R18, R29.reuse, RZ ;  /* 0x0000001d12127224 */ /* 0x080fe400078e02ff */
[----:B------:R-:W-:-:S04]  /*0b30*/  IMAD.WIDE.U32 R10, R19, R29, R10 ;  /* 0x0000001d130a7225 */ /* 0x000fc800078e000a */
[----:B------:R-:W-:-:S04]  /*0b40*/  IMAD R19, R21, R19, R18 ;  /* 0x0000001315137224 */ /* 0x000fc800078e0212 */
[----:B------:R-:W-:-:S07]  /*0b50*/  IMAD.IADD R19, R11, 0x1, R19 ;  /* 0x000000010b137824 */ /* 0x000fce00078e0213 */
.L_x_160:
[----:B------:R-:W-:Y:S05]  /*0b60*/  BSYNC.RECONVERGENT B0 ;  /* 0x0000000000007941 */ /* 0x000fea0003800200 */
.L_x_158:
[----:B------:R-:W0:Y:S01]  /*0b70*/  LDCU.128 UR8, c[0x0][0x3a0] ;  /* 0x00007400ff0877ac */ /* 0x000e220008000c00 */
[----:B------:R-:W-:Y:S01]  /*0b80*/  SHF.R.S32.HI R17, RZ, 0x1f, R29 ;  /* 0x0000001fff117819 */ /* 0x000fe2000001141d */
[----:B------:R-:W1:Y:S01]  /*0b90*/  LDCU.128 UR24, c[0x0][0x390] ;  /* 0x00007200ff1877ac */ /* 0x000e620008000c00 */
[----:B------:R-:W2:Y:S01]  /*0ba0*/  LDCU.128 UR4, c[0x0][0x3b0] ;  /* 0x00007600ff0477ac */ /* 0x000ea20008000c00 */
[----:B------:R-:W3:Y:S01]  /*0bb0*/  LDCU.64 UR32, c[0x0][0x3d0] ;  /* 0x00007a00ff2077ac */ /* 0x000ee20008000a00 */
[----:B0-----:R-:W-:Y:S02]  /*0bc0*/  USHF.R.S32.HI UR19, URZ, 0x1f, UR9 ;  /* 0x0000001fff137899 */ /* 0x001fe40008011409 */
[----:B------:R-:W-:Y:S02]  /*0bd0*/  USHF.R.S32.HI UR18, URZ, 0x1f, UR10 ;  /* 0x0000001fff127899 */ /* 0x000fe4000801140a */
[----:B-1----:R-:W-:Y:S02]  /*0be0*/  UIMAD.WIDE UR16, UR8, UR27, URZ ;  /* 0x0000001b081072a5 */ /* 0x002fe4000f8e02ff */
[----:B------:R-:W-:-:S02]  /*0bf0*/  UIADD3 UR20, UP1, UPT, URZ, -UR10, URZ ;  /* 0x8000000aff147290 */ /* 0x000fc4000ff3e0ff */
[----:B------:R-:W-:Y:S01]  /*0c00*/  UIMAD UR17, UR17, UR9, URZ ;  /* 0x00000009111172a4 */ /* 0x000fe2000f8e02ff */
[----:B--2---:R-:W-:Y:S01]  /*0c10*/  IMAD R11, R19, UR5, RZ ;  /* 0x00000005130b7c24 */ /* 0x004fe2000f8e02ff */
[----:B------:R-:W-:Y:S01]  /*0c20*/  UIMAD.WIDE.U32 UR8, UR16, UR9, URZ ;  /* 0x00000009100872a5 */ /* 0x000fe2000f8e00ff */
[----:B------:R-:W-:Y:S01]  /*0c30*/  IMAD R21, R13, UR6, RZ ;  /* 0x000000060d157c24 */ /* 0x000fe2000f8e02ff */
[----:B------:R-:W-:Y:S01]  /*0c40*/  UIMAD UR17, UR16, UR19, UR17 ;  /* 0x00000013101172a4 */ /* 0x000fe2000f8e0211 */
[----:B------:R-:W-:Y:S01]  /*0c50*/  MOV R24, UR20 ;  /* 0x0000001400187c02 */ /* 0x000fe20008000f00 */
[----:B------:R-:W-:Y:S02]  /*0c60*/  UIADD3.X UR18, UPT, UPT, URZ, ~UR18, URZ, UP1, !UPT ;  /* 0x80000012ff127290 */ /* 0x000fe40008ffe4ff */
[----:B------:R-:W-:Y:S02]  /*0c70*/  UIADD3 UR9, UPT, UPT, UR9, UR17, URZ ;  /* 0x0000001109097290 */ /* 0x000fe4000fffe0ff */
[----:B------:R-:W-:-:S02]  /*0c80*/  USHF.R.S32.HI UR16, URZ, 0x1f, UR5 ;  /* 0x0000001fff107899 */ /* 0x000fc40008011405 */
[----:B------:R-:W-:Y:S01]  /*0c90*/  IMAD.U32 R25, RZ, RZ, UR18 ;  /* 0x00000012ff197e24 */ /* 0x000fe2000f8e00ff */
[----:B------:R-:W-:Y:S01]  /*0ca0*/  USHF.R.S32.HI UR10, URZ, 0x1f, UR11 ;  /* 0x0000001fff0a7899 */ /* 0x000fe2000801140b */
[----:B------:R-:W-:Y:S01]  /*0cb0*/  IMAD R16, R29, UR9, RZ ;  /* 0x000000091d107c24 */ /* 0x000fe2000f8e02ff */
[----:B------:R-:W-:Y:S01]  /*0cc0*/  UIADD3 UR11, UP0, UPT, URZ, -UR11, URZ ;  /* 0x8000000bff0b7290 */ /* 0x000fe2000ff1e0ff */
[C---:B------:R-:W-:Y:S01]  /*0cd0*/  IMAD R27, R10.reuse, UR16, R11 ;  /* 0x000000100a1b7c24 */ /* 0x040fe2000f8e020b */
[----:B------:R-:W-:Y:S01]  /*0ce0*/  USHF.R.S32.HI UR9, URZ, 0x1f, UR4 ;  /* 0x0000001fff097899 */ /* 0x000fe20008011404 */
[----:B------:R-:W-:Y:S01]  /*0cf0*/  IMAD.MOV.U32 R11, RZ, RZ, R19 ;  /* 0x000000ffff0b7224 */ /* 0x000fe200078e0013 */
[----:B------:R-:W-:Y:S01]  /*0d00*/  UIADD3.X UR10, UPT, UPT, URZ, ~UR10, URZ, UP0, !UPT ;  /* 0x8000000aff0a7290 */ /* 0x000fe200087fe4ff */
[----:B------:R-:W-:Y:S01]  /*0d10*/  IMAD R17, R17, UR8, R16 ;  /* 0x0000000811117c24 */ /* 0x000fe2000f8e0210 */
[----:B------:R-:W-:Y:S01]  /*0d20*/  UIADD3 UR4, UP1, UPT, URZ, -UR4, URZ ;  /* 0x80000004ff047290 */ /* 0x000fe2000ff3e0ff */
[----:B------:R-:W-:Y:S01]  /*0d30*/  IMAD.WIDE.U32 R24, R10, UR5, R24 ;  /* 0x000000050a187c25 */ /* 0x000fe2000f8e0018 */
[----:B------:R-:W-:-:S02]  /*0d40*/  USHF.R.S32.HI UR5, URZ, 0x1f, UR6 ;  /* 0x0000001fff057899 */ /* 0x000fc40008011406 */
[----:B------:R-:W-:Y:S01]  /*0d50*/  UIADD3.X UR9, UPT, UPT, URZ, ~UR9, URZ, UP1, !UPT ;  /* 0x80000009ff097290 */ /* 0x000fe20008ffe4ff */
[----:B------:R-:W-:Y:S01]  /*0d60*/  IMAD.WIDE.U32 R18, R29, UR8, RZ ;  /* 0x000000081d127c25 */ /* 0x000fe2000f8e00ff */
[----:B------:R-:W-:-:S03]  /*0d70*/  MOV R26, R24 ;  /* 0x00000018001a7202 */ /* 0x000fc60000000f00 */
[----:B------:R-:W-:Y:S02]  /*0d80*/  IMAD.IADD R17, R19, 0x1, R17 ;  /* 0x0000000113117824 */ /* 0x000fe400078e0211 */
[----:B------:R-:W-:Y:S02]  /*0d90*/  IMAD R29, R15, UR24, RZ ;  /* 0x000000180f1d7c24 */ /* 0x000fe4000f8e02ff */
[----:B------:R-:W-:Y:S02]  /*0da0*/  IMAD.IADD R27, R25, 0x1, R27 ;  /* 0x00000001191b7824 */ /* 0x000fe400078e021b */
[----:B------:R-:W-:Y:S02]  /*0db0*/  IMAD R19, R17, R14, RZ ;  /* 0x0000000e11137224 */ /* 0x000fe400078e02ff */
[----:B------:R-:W-:Y:S02]  /*0dc0*/  IMAD R31, R14, UR13, R29 ;  /* 0x0000000d0e1f7c24 */ /* 0x000fe4000f8e021d */
[----:B------:R-:W-:-:S02]  /*0dd0*/  IMAD.U32 R28, RZ, RZ, UR11 ;  /* 0x0000000bff1c7e24 */ /* 0x000fc4000f8e00ff */
[----:B------:R-:W-:Y:S02]  /*0de0*/  IMAD.U32 R29, RZ, RZ, UR10 ;  /* 0x0000000aff1d7e24 */ /* 0x000fe4000f8e00ff */
[----:B------:R-:W-:-:S04]  /*0df0*/  IMAD.WIDE.U32 R16, R14, UR24, R26 ;  /* 0x000000180e107c25 */ /* 0x000fc8000f8e001a */
[----:B------:R-:W-:-:S04]  /*0e00*/  IMAD.WIDE.U32 R10, R14, R18, R10 ;  /* 0x000000120e0a7225 */ /* 0x000fc800078e000a */
[----:B------:R-:W-:Y:S02]  /*0e10*/  IMAD R15, R15, R18, R19 ;  /* 0x000000120f0f7224 */ /* 0x000fe400078e0213 */
[C---:B------:R-:W-:Y:S01]  /*0e20*/  IMAD R21, R12.reuse, UR5, R21 ;  /* 0x000000050c157c24 */ /* 0x040fe2000f8e0215 */
[----:B---3--:R-:W-:Y:S01]  /*0e30*/  USHF.R.S32.HI UR5, URZ, 0x1f, UR32 ;  /* 0x0000001fff057899 */ /* 0x008fe20008011420 */
[----:B------:R-:W-:-:S04]  /*0e40*/  IMAD.WIDE.U32 R28, R12, UR6, R28 ;  /* 0x000000060c1c7c25 */ /* 0x000fc8000f8e001c */
[----:B------:R-:W-:Y:S02]  /*0e50*/  IMAD.IADD R14, R17, 0x1, R31 ;  /* 0x00000001110e7824 */ /* 0x000fe400078e021f */
[----:B------:R-:W-:Y:S02]  /*0e60*/  IMAD.IADD R11, R11, 0x1, R15 ;  /* 0x000000010b0b7824 */ /* 0x000fe400078e020f */
[----:B------:R-:W-:Y:S02]  /*0e70*/  IMAD.IADD R31, R29, 0x1, R21 ;  /* 0x000000011d1f7824 */ /* 0x000fe400078e0215 */
[----:B------:R-:W-:Y:S02]  /*0e80*/  IMAD R17, R14, UR25, RZ ;  /* 0x000000190e117c24 */ /* 0x000fe4000f8e02ff */
[----:B------:R-:W-:Y:S02]  /*0e90*/  IMAD.MOV.U32 R30, RZ, RZ, R28 ;  /* 0x000000ffff1e7224 */ /* 0x000fe400078e001c */
[----:B------:R-:W-:-:S02]  /*0ea0*/  IMAD R11, R11, UR32, RZ ;  /* 0x000000200b0b7c24 */ /* 0x000fc4000f8e02ff */
[----:B------:R-:W-:Y:S01]  /*0eb0*/  IMAD.U32 R32, RZ, RZ, UR4 ;  /* 0x00000004ff207e24 */ /* 0x000fe2000f8e00ff */
[----:B------:R-:W-:Y:S01]  /*0ec0*/  USHF.R.S32.HI UR4, URZ, 0x1f, UR7 ;  /* 0x0000001fff047899 */ /* 0x000fe20008011407 */
[----:B------:R-:W-:-:S04]  /*0ed0*/  IMAD.WIDE.U32 R14, R16, UR25, R30 ;  /* 0x00000019100e7c25 */ /* 0x000fc8000f8e001e */
[----:B------:R-:W-:Y:S02]  /*0ee0*/  IMAD R17, R16, UR14, R17 ;  /* 0x0000000e10117c24 */ /* 0x000fe4000f8e0211 */
[----:B------:R-:W-:Y:S02]  /*0ef0*/  IMAD.U32 R33, RZ, RZ, UR9 ;  /* 0x00000009ff217e24 */ /* 0x000fe4000f8e00ff */
[----:B------:R-:W-:Y:S02]  /*0f00*/  IMAD R19, R9, UR7, RZ ;  /* 0x0000000709137c24 */ /* 0x000fe4000f8e02ff */
[----:B------:R-:W-:-:S04]  /*0f10*/  IMAD.WIDE.U32 R12, R10, UR32, R12 ;  /* 0x000000200a0c7c25 */ /* 0x000fc8000f8e000c */
[----:B------:R-:W-:Y:S01]  /*0f20*/  IMAD R11, R10, UR5, R11 ;  /* 0x000000050a0b7c24 */ /* 0x000fe2000f8e020b */
[----:B------:R-:W-:Y:S01]  /*0f30*/  IADD3 R10, PT, PT, R15, R17, RZ ;  /* 0x000000110f0a7210 */ /* 0x000fe20007ffe0ff */
[----:B------:R-:W-:-:S04]  /*0f40*/  IMAD.WIDE.U32 R32, R8, UR7, R32 ;  /* 0x0000000708207c25 */ /* 0x000fc8000f8e0020 */
[----:B------:R-:W-:Y:S01]  /*0f50*/  IMAD R19, R8, UR4, R19 ;  /* 0x0000000408137c24 */ /* 0x000fe2000f8e0213 */
[----:B------:R-:W-:Y:S01]  /*0f60*/  USHF.R.S32.HI UR4, URZ, 0x1f, UR33 ;  /* 0x0000001fff047899 */ /* 0x000fe20008011421 */
[----:B------:R-:W-:Y:S02]  /*0f70*/  IMAD.IADD R11, R13, 0x1, R11 ;  /* 0x000000010d0b7824 */ /* 0x000fe400078e020b */
[----:B------:R-:W-:Y:S02]  /*0f80*/  IMAD.IADD R35, R33, 0x1, R19 ;  /* 0x0000000121237824 */ /* 0x000fe400078e0213 */
[----:B------:R-:W-:Y:S02]  /*0f90*/  IMAD R15, R10, UR26, RZ ;  /* 0x0000001a0a0f7c24 */ /* 0x000fe4000f8e02ff */
[----:B------:R-:W-:Y:S02]  /*0fa0*/  IMAD R13, R11, UR33, RZ ;  /* 0x000000210b0d7c24 */ /* 0x000fe4000f8e02ff */
[----:B------:R-:W-:-:S02]  /*0fb0*/  IMAD.MOV.U32 R34, RZ, RZ, R32 ;  /* 0x000000ffff227224 */ /* 0x000fc400078e0020 */
[----:B------:R-:W-:-:S04]  /*0fc0*/  IMAD.WIDE.U32 R8, R12, UR33, R8 ;  /* 0x000000210c087c25 */ /* 0x000fc8000f8e0008 */
[----:B------:R-:W-:Y:S01]  /*0fd0*/  IMAD.WIDE.U32 R10, R14, UR26, R34 ;  /* 0x0000001a0e0a7c25 */ /* 0x000fe2000f8e0022 */
[----:B------:R-:W-:-:S03]  /*0fe0*/  LEA R36, P0, R8, R36, 0x1 ;  /* 0x0000002408247211 */ /* 0x000fc600078008ff */
[----:B------:R-:W-:Y:S01]  /*0ff0*/  IMAD R15, R14, UR15, R15 ;  /* 0x0000000f0e0f7c24 */ /* 0x000fe2000f8e020f */
[----:B------:R-:W-:Y:S01]  /*1000*/  LEA R22, P1, R10, R22, 0x1 ;  /* 0x000000160a167211 */ /* 0x000fe200078208ff */
[----:B------:R-:W-:Y:S02]  /*1010*/  IMAD R13, R12, UR4, R13 ;  /* 0x000000040c0d7c24 */ /* 0x000fe4000f8e020d */
[----:B------:R-:W-:Y:S02]  /*1020*/  IMAD.IADD R11, R11, 0x1, R15 ;  /* 0x000000010b0b7824 */ /* 0x000fe400078e020f */
[----:B------:R-:W-:Y:S02]  /*1030*/  IMAD.IADD R13, R9, 0x1, R13 ;  /* 0x00000001090d7824 */ /* 0x000fe400078e020d */
[----:B------:R-:W-:Y:S01]  /*1040*/  IMAD.MOV.U32 R9, RZ, RZ, RZ ;  /* 0x000000ffff097224 */ /* 0x000fe200078e00ff */
[----:B------:R-:W-:Y:S02]  /*1050*/  LEA.HI.X R23, R10, R23, R11, 0x1, P1 ;  /* 0x000000170a177211 */ /* 0x000fe400008f0c0b */
[----:B------:R-:W-:-:S07]  /*1060*/  LEA.HI.X R37, R8, R37, R13, 0x1, P0 ;  /* 0x0000002508257211 */ /* 0x000fce00000f0c0d */
.L_x_173:
[----:B0-----:R-:W0:Y:S01]  /*1070*/  LDCU UR4, c[0x0][0x3c0] ;  /* 0x00007800ff0477ac */ /* 0x001e220008000800 */
[----:B------:R-:W-:Y:S01]  /*1080*/  IMAD.MOV.U32 R12, RZ, RZ, RZ ;  /* 0x000000ffff0c7224 */ /* 0x000fe200078e00ff */
[----:B-1----:R-:W1:Y:S01]  /*1090*/  LDCU UR5, c[0x0][0x39c] ;  /* 0x00007380ff0577ac */ /* 0x002e620008000800 */
[C---:B0-----:R-:W-:Y:S01]  /*10a0*/  IMAD R10, R9.reuse, UR4, RZ ;  /* 0x00000004090a7c24 */ /* 0x041fe2000f8e02ff */
[----:B------:R-:W-:-:S04]  /*10b0*/  IADD3 R9, PT, PT, R9, 0x1, RZ ;  /* 0x0000000109097810 */ /* 0x000fc80007ffe0ff */
[C---:B------:R-:W-:Y:S02]  /*10c0*/  IADD3 R11, P0, PT, R10.reuse, R24, RZ ;  /* 0x000000180a0b7210 */ /* 0x040fe40007f1e0ff */
[----:B-1----:R-:W-:Y:S02]  /*10d0*/  ISETP.NE.AND P3, PT, R9, UR5, PT ;  /* 0x0000000509007c0c */ /* 0x002fe4000bf65270 */
[----:B--23--:R-:W-:-:S11]  /*10e0*/  LEA.HI.X.SX32 R13, R10, R27, 0x1, P0 ;  /* 0x0000001b0a0d7211 */ /* 0x00cfd600000f0eff */
.L_x_172:
[----:B0-----:R-:W0:Y:S01]  /*10f0*/  LDCU UR4, c[0x0][0x3c4] ;  /* 0x00007880ff0477ac */ /* 0x001e220008000800 */
[----:B-1----:R-:W1:Y:S01]  /*1100*/  LDCU.64 UR6, c[0x0][0x3a0] ;  /* 0x00007400ff0677ac */ /* 0x002e620008000a00 */
[----:B--2---:R-:W2:Y:S01]  /*1110*/  LDCU UR5, c[0x0][0x394] ;  /* 0x00007280ff0577ac */ /* 0x004ea20008000800 */
[C---:B0-----:R-:W-:Y:S01]  /*1120*/  IMAD R19, R12.reuse, UR4, RZ ;  /* 0x000000040c137c24 */ /* 0x041fe2000f8e02ff */
[----:B------:R-:W0:Y:S01]  /*1130*/  LDCU UR4, c[0x0][0x398] ;  /* 0x00007300ff0477ac */ /* 0x000e220008000800 */
[----:B------:R-:W-:-:S03]  /*1140*/  VIADD R12, R12, 0x1 ;  /* 0x000000010c0c7836 */ /* 0x000fc60000000000 */
[----:B------:R-:W-:Y:S01]  /*1150*/  IADD3 R14, P0, PT, R19, R28, RZ ;  /* 0x0000001c130e7210 */ /* 0x000fe20007f1e0ff */
[----:B-1----:R-:W-:Y:S01]  /*1160*/  UISETP.GE.U32.AND UP0, UPT, UR7, 0x8, UPT ;  /* 0x000000080700788c */ /* 0x002fe2000bf06070 */
[----:B------:R-:W-:Y:S01]  /*1170*/  ISETP.NE.AND P4, PT, R12, UR6, PT ;  /* 0x000000060c007c0c */ /* 0x000fe2000bf85270 */
[----:B--2---:R-:W-:Y:S01]  /*1180*/  IMAD.U32 R15, RZ, RZ, UR5 ;  /* 0x00000005ff0f7e24 */ /* 0x004fe2000f8e00ff */
[----:B------:R-:W-:Y:S02]  /*1190*/  LOP3.LUT R8, R11, R14, RZ, 0xfc, !PT ;  /* 0x0000000e0b087212 */ /* 0x000fe400078efcff */
[----:B------:R-:W-:Y:S01]  /*11a0*/  LEA.HI.X.SX32 R16, R19, R31, 0x1, P0 ;  /* 0x0000001f13107211 */ /* 0x000fe200000f0eff */
[----:B------:R-:W-:Y:S01]  /*11b0*/  IMAD R18, R10, R15, R19 ;  /* 0x0000000f0a127224 */ /* 0x000fe200078e0213 */
[----:B------:R-:W-:Y:S02]  /*11c0*/  ISETP.GT.U32.AND P0, PT, R8, -0x1, PT ;  /* 0xffffffff0800780c */ /* 0x000fe40003f04070 */
[----:B------:R-:W-:Y:S01]  /*11d0*/  LOP3.LUT R8, R13, R16, RZ, 0xfc, !PT ;  /* 0x000000100d087212 */ /* 0x000fe200078efcff */
[----:B0-----:R-:W-:-:S03]  /*11e0*/  IMAD.U32 R17, RZ, RZ, UR4 ;  /* 0x00000004ff117e24 */ /* 0x001fc6000f8e00ff */
[----:B------:R-:W-:Y:S01]  /*11f0*/  ISETP.GT.AND.EX P0, PT, R8, -0x1, PT, P0 ;  /* 0xffffffff0800780c */ /* 0x000fe20003f04300 */
[----:B------:R-:W-:Y:S02]  /*1200*/  IMAD.MOV.U32 R8, RZ, RZ, RZ ;  /* 0x000000ffff087224 */ /* 0x000fe400078e00ff */
[----:B------:R-:W-:Y:S01]  /*1210*/  IMAD R18, R18, R17, RZ ;  /* 0x0000001112127224 */ /* 0x000fe200078e02ff */
[----:B---3--:R-:W-:Y:S09]  /*1220*/  BRA.U !UP0, `(.L_x_161) ;  /* 0x0000000908587547 */ /* 0x008ff2000b800000 */
[----:B------:R-:W0:Y:S01]  /*1230*/  LDCU UR5, c[0x0][0x3c8] ;  /* 0x00007900ff0577ac */ /* 0x000e220008000800 */
[C---:B------:R-:W-:Y:S01]  /*1240*/  VIADD R44, R18.reuse, UR21 ;  /* 0x00000015122c7c36 */ /* 0x040fe20008000000 */
[C---:B------:R-:W-:Y:S01]  /*1250*/  IADD3 R19, PT, PT, R18.reuse, UR28, RZ ;  /* 0x0000001c12137c10 */ /* 0x040fe2000fffe0ff */
[C---:B------:R-:W-:Y:S01]  /*1260*/  VIADD R20, R18.reuse, UR29 ;  /* 0x0000001d12147c36 */ /* 0x040fe20008000000 */
[----:B------:R-:W1:Y:S01]  /*1270*/  LDCU UR4, c[0x0][0x3c8] ;  /* 0x00007900ff0477ac */ /* 0x000e620008000800 */
[C---:B------:R-:W-:Y:S01]  /*1280*/  VIADD R21, R18.reuse, UR30 ;  /* 0x0000001e12157c36 */ /* 0x040fe20008000000 */
[----:B------:R-:W-:Y:S01]  /*1290*/  MOV R53, UR12 ;  /* 0x0000000c00357c02 */ /* 0x000fe20008000f00 */
[C---:B------:R-:W-:Y:S02]  /*12a0*/  VIADD R43, R18.reuse, UR31 ;  /* 0x0000001f122b7c36 */ /* 0x040fe40008000000 */
[----:B------:R-:W-:Y:S02]  /*12b0*/  VIADD R45, R18, UR12 ;  /* 0x0000000c122d7c36 */ /* 0x000fe40008000000 */
[----:B------:R-:W-:-:S02]  /*12c0*/  IMAD.MOV.U32 R51, RZ, RZ, RZ ;  /* 0x000000ffff337224 */ /* 0x000fc400078e00ff */
[----:B------:R-:W-:Y:S02]  /*12d0*/  IMAD.MOV.U32 R47, RZ, RZ, R18 ;  /* 0x000000ffff2f7224 */ /* 0x000fe400078e0012 */
[----:B------:R-:W-:Y:S02]  /*12e0*/  IMAD.U32 R55, RZ, RZ, UR31 ;  /* 0x0000001fff377e24 */ /* 0x000fe4000f8e00ff */
[----:B------:R-:W-:Y:S01]  /*12f0*/  IMAD.U32 R57, RZ, RZ, UR30 ;  /* 0x0000001eff397e24 */ /* 0x000fe2000f8e00ff */
[----:B0-----:R-:W-:Y:S01]  /*1300*/  IADD3 R49, PT, PT, R18, UR5, RZ ;  /* 0x0000000512317c10 */ /* 0x001fe2000fffe0ff */
[----:B------:R-:W-:Y:S02]  /*1310*/  IMAD.U32 R59, RZ, RZ, UR29 ;  /* 0x0000001dff3b7e24 */ /* 0x000fe4000f8e00ff */
[----:B------:R-:W-:Y:S02]  /*1320*/  IMAD.U32 R61, RZ, RZ, UR28 ;  /* 0x0000001cff3d7e24 */ /* 0x000fe4000f8e00ff */
[----:B------:R-:W-:-:S02]  /*1330*/  IMAD.U32 R8, RZ, RZ, UR21 ;  /* 0x00000015ff087e24 */ /* 0x000fc4000f8e00ff */
[----:B------:R-:W-:Y:S02]  /*1340*/  IMAD.MOV.U32 R46, RZ, RZ, R5 ;  /* 0x000000ffff2e7224 */ /* 0x000fe400078e0005 */
[----:B-1----:R-:W-:-:S07]  /*1350*/  IMAD.U32 R42, RZ, RZ, UR4 ;  /* 0x00000004ff2a7e24 */ /* 0x002fce000f8e00ff */
.L_x_162:
[----:B0-----:R-:W0:Y:S01]  /*1360*/  LDCU.64 UR4, c[0x0][0x390] ;  /* 0x00007200ff0477ac */ /* 0x001e220008000a00 */
[C---:B------:R-:W-:Y:S01]  /*1370*/  IADD3 R38, P1, PT, R51.reuse, R32, RZ ;  /* 0x0000002033267210 */ /* 0x040fe20007f3e0ff */
[----:B------:R-:W1:Y:S03]  /*1380*/  LDCU UR6, c[0x0][0x398] ;  /* 0x00007300ff0677ac */ /* 0x000e660008000800 */
[----:B------:R-:W-:Y:S02]  /*1390*/  ISETP.GT.U32.AND P5, PT, R38, -0x1, PT ;  /* 0xffffffff2600780c */ /* 0x000fe40003fa4070 */
[----:B------:R-:W-:-:S04]  /*13a0*/  LEA.HI.X.SX32 R39, R51, R35, 0x1, P1 ;  /* 0x0000002333277211 */ /* 0x000fc800008f0eff */
[----:B------:R-:W-:Y:S01]  /*13b0*/  ISETP.GT.AND.EX P5, PT, R39, -0x1, P0, P5 ;  /* 0xffffffff2700780c */ /* 0x000fe200007a4350 */
[----:B0-----:R-:W-:Y:S01]  /*13c0*/  IMAD.U32 R15, RZ, RZ, UR5 ;  /* 0x00000005ff0f7e24 */ /* 0x001fe2000f8e00ff */
[----:B------:R-:W-:Y:S01]  /*13d0*/  ISETP.LT.U32.AND P2, PT, R11, UR4, PT ;  /* 0x000000040b007c0c */ /* 0x000fe2000bf41070 */
[----:B-1----:R-:W-:-:S03]  /*13e0*/  IMAD.U32 R17, RZ, RZ, UR6 ;  /* 0x00000006ff117e24 */ /* 0x002fc6000f8e00ff */
[----:B------:R-:W-:Y:S02]  /*13f0*/  ISETP.LT.U32.AND P1, PT, R14, R15, PT ;  /* 0x0000000f0e00720c */ /* 0x000fe40003f21070 */
[----:B------:R-:W-:Y:S02]  /*1400*/  ISETP.LT.AND.EX P6, PT, R13, UR13, P5, P2 ;  /* 0x0000000d0d007c0c */ /* 0x000fe4000afc1320 */
[----:B------:R-:W-:Y:S02]  /*1410*/  ISETP.LT.U32.AND P5, PT, R38, R17, PT ;  /* 0x000000112600720c */ /* 0x000fe40003fa1070 */
[----:B------:R-:W-:-:S04]  /*1420*/  ISETP.LT.AND.EX P6, PT, R16, UR14, P6, P1 ;  /* 0x0000000e10007c0c */ /* 0x000fc8000b7c1310 */
[----:B------:R-:W-:-:S13]  /*1430*/  ISETP.LT.AND.EX P5, PT, R39, UR15, P6, P5 ;  /* 0x0000000f27007c0c */ /* 0x000fda000b7a1350 */
[----:B------:R-:W-:Y:S01]  /*1440*/  @!P5 PRMT R48, RZ, 0x7610, R48 ;  /* 0x00007610ff30d816 */ /* 0x000fe20000000030 */
[----:B------:R-:W-:-:S05]  /*1450*/  @P5 IMAD.WIDE R38, R47, 0x2, R22 ;  /* 0x000000022f265825 */ /* 0x000fca00078e0216 */
[----:B------:R-:W2:Y:S01]  /*1460*/  @P5 LDG.E.U16 R48, desc[UR22][R38.64] ;  /* 0x0000001626305981 */ /* 0x000ea2000c1e1500 */
[----:B------:R-:W-:-:S04]  /*1470*/  IADD3 R40, P6, PT, R42, R32, RZ ;  /* 0x000000202a287210 */ /* 0x000fc80007fde0ff */
[----:B------:R-:W-:Y:S02]  /*1480*/  ISETP.GT.U32.AND P5, PT, R40, -0x1, PT ;  /* 0xffffffff2800780c */ /* 0x000fe40003fa4070 */
[----:B------:R-:W-:-:S04]  /*1490*/  LEA.HI.X.SX32 R41, R42, R35, 0x1, P6 ;  /* 0x000000232a297211 */ /* 0x000fc800030f0eff */
[----:B------:R-:W-:-:S04]  /*14a0*/  ISETP.GT.AND.EX P5, PT, R41, -0x1, P0, P5 ;  /* 0xffffffff2900780c */ /* 0x000fc800007a4350 */
[----:B------:R-:W-:Y:S02]  /*14b0*/  ISETP.LT.AND.EX P6, PT, R13, UR13, P5, P2 ;  /* 0x0000000d0d007c0c */ /* 0x000fe4000afc1320 */
[----:B------:R-:W-:Y:S02]  /*14c0*/  ISETP.LT.U32.AND P5, PT, R40, R17, PT ;  /* 0x000000112800720c */ /* 0x000fe40003fa1070 */
[----:B------:R-:W-:-:S04]  /*14d0*/  ISETP.LT.AND.EX P6, PT, R16, UR14, P6, P1 ;  /* 0x0000000e10007c0c */ /* 0x000fc8000b7c1310 */
[----:B------:R-:W-:-:S13]  /*14e0*/  ISETP.LT.AND.EX P5, PT, R41, UR15, P6, P5 ;  /* 0x0000000f29007c0c */ /* 0x000fda000b7a1350 */
[----:B------:R-:W-:Y:S01]  /*14f0*/  @!P5 PRMT R50, RZ, 0x7610, R50 ;  /* 0x00007610ff32d816 */ /* 0x000fe20000000032 */
[----:B------:R-:W-:Y:S01]  /*1500*/  @P5 IMAD.WIDE R40, R49, 0x2, R22 ;  /* 0x0000000231285825 */ /* 0x000fe200078e0216 */
[----:B--2---:R0:W-:Y:S04]  /*1510*/  STG.E.U16 desc[UR22][R36.64], R48 ;  /* 0x0000003024007986 */ /* 0x0041e8000c101516 */
[----:B------:R1:W2:Y:S01]  /*1520*/  @P5 LDG.E.U16 R50, desc[UR22][R40.64] ;  /* 0x0000001628325981 */ /* 0x0002a2000c1e1500 */
[----:B------:R-:W-:Y:S01]  /*1530*/  IADD3 R52, P6, PT, R8, R32, RZ ;  /* 0x0000002008347210 */ /* 0x000fe20007fde0ff */
[----:B------:R-:W-:-:S03]  /*1540*/  IMAD.WIDE R38, R0, 0x2, R36 ;  /* 0x0000000200267825 */ /* 0x000fc600078e0224 */
[----:B------:R-:W-:Y:S02]  /*1550*/  ISETP.GT.U32.AND P5, PT, R52, -0x1, PT ;  /* 0xffffffff3400780c */ /* 0x000fe40003fa4070 */
[----:B------:R-:W-:-:S04]  /*1560*/  LEA.HI.X.SX32 R54, R8, R35, 0x1, P6 ;  /* 0x0000002308367211 */ /* 0x000fc800030f0eff */
[----:B------:R-:W-:-:S04]  /*1570*/  ISETP.GT.AND.EX P5, PT, R54, -0x1, P0, P5 ;  /* 0xffffffff3600780c */ /* 0x000fc800007a4350 */
[----:B------:R-:W-:Y:S02]  /*1580*/  ISETP.LT.AND.EX P6, PT, R13, UR13, P5, P2 ;  /* 0x0000000d0d007c0c */ /* 0x000fe4000afc1320 */
[----:B------:R-:W-:Y:S02]  /*1590*/  ISETP.LT.U32.AND P5, PT, R52, R17, PT ;  /* 0x000000113400720c */ /* 0x000fe40003fa1070 */
[----:B------:R-:W-:-:S04]  /*15a0*/  ISETP.LT.AND.EX P6, PT, R16, UR14, P6, P1 ;  /* 0x0000000e10007c0c */ /* 0x000fc8000b7c1310 */
[----:B------:R-:W-:-:S13]  /*15b0*/  ISETP.LT.AND.EX P5, PT, R54, UR15, P6, P5 ;  /* 0x0000000f36007c0c */ /* 0x000fda000b7a1350 */
[----:B0-----:R-:W-:Y:S01]  /*15c0*/  @!P5 PRMT R48, RZ, 0x7610, R48 ;  /* 0x00007610ff30d816 */ /* 0x001fe20000000030 */
[----:B-1----:R-:W-:Y:S01]  /*15d0*/  @P5 IMAD.WIDE R40, R44, 0x2, R22 ;  /* 0x000000022c285825 */ /* 0x002fe200078e0216 */
[----:B--2---:R0:W-:Y:S04]  /*15e0*/  STG.E.U16 desc[UR22][R38.64], R50 ;  /* 0x0000003226007986 */ /* 0x0041e8000c101516 */
[----:B------:R1:W2:Y:S01]  /*15f0*/  @P5 LDG.E.U16 R48, desc[UR22][R40.64] ;  /* 0x0000001628305981 */ /* 0x0002a2000c1e1500 */
[----:B0-----:R-:W-:Y:S01]  /*1600*/  IADD3 R50, P6, PT, R61, R32, RZ ;  /* 0x000000203d327210 */ /* 0x001fe20007fde0ff */
        /* <DEDUP_REMOVED lines=63> */
[----:B------:R-:W2:Y:S01]  /*1a00*/  @P5 LDG.E.U16 R50, desc[UR22][R40.64] ;  /* 0x0000001628325981 */ /* 0x000ea2000c1e1500 */
[----:B------:R-:W-:-:S05]  /*1a10*/  VIADD R46, R46, 0x8 ;  /* 0x000000082e2e7836 */ /* 0x000fca0000000000 */
[----:B------:R-:W-:Y:S01]  /*1a20*/  ISETP.NE.AND P1, PT, R46, RZ, PT ;  /* 0x000000ff2e00720c */ /* 0x000fe20003f25270 */
[C-C-:B0-----:R-:W-:Y:S01]  /*1a30*/  IMAD.WIDE R38, R0.reuse, 0xe, R36.reuse ;  /* 0x0000000e00267825 */ /* 0x141fe200078e0224 */
[----:B------:R-:W0:Y:S03]  /*1a40*/  LDC R48, c[0x0][0x3c8] ;  /* 0x0000f200ff307b82 */ /* 0x000e260000000800 */
[----:B------:R-:W-:-:S04]  /*1a50*/  IMAD.WIDE R36, R0, 0x10, R36 ;  /* 0x0000001000247825 */ /* 0x000fc800078e0224 */
[C---:B0-----:R-:W-:Y:S01]  /*1a60*/  IMAD R42, R48.reuse, 0x8, R42 ;  /* 0x00000008302a7824 */ /* 0x041fe200078e022a */
[C---:B------:R-:W-:Y:S01]  /*1a70*/  LEA R61, R48.reuse, R61, 0x3 ;  /* 0x0000003d303d7211 */ /* 0x040fe200078e18ff */
[C---:B------:R-:W-:Y:S01]  /*1a80*/  IMAD R8, R48.reuse, 0x8, R8 ;  /* 0x0000000830087824 */ /* 0x040fe200078e0208 */
[C---:B------:R-:W-:Y:S01]  /*1a90*/  LEA R44, R48.reuse, R44, 0x3 ;  /* 0x0000002c302c7211 */ /* 0x040fe200078e18ff */
[C---:B------:R-:W-:Y:S02]  /*1aa0*/  IMAD R59, R48.reuse, 0x8, R59 ;  /* 0x00000008303b7824 */ /* 0x040fe400078e023b */
[C---:B------:R-:W-:Y:S02]  /*1ab0*/  IMAD R57, R48.reuse, 0x8, R57 ;  /* 0x0000000830397824 */ /* 0x040fe400078e0239 */
[C---:B------:R-:W-:Y:S02]  /*1ac0*/  IMAD R55, R48.reuse, 0x8, R55 ;  /* 0x0000000830377824 */ /* 0x040fe400078e0237 */
[----:B------:R-:W-:-:S02]  /*1ad0*/  IMAD R53, R48, 0x8, R53 ;  /* 0x0000000830357824 */ /* 0x000fc400078e0235 */
[C---:B------:R-:W-:Y:S02]  /*1ae0*/  IMAD R51, R48.reuse, 0x8, R51 ;  /* 0x0000000830337824 */ /* 0x040fe400078e0233 */
[C---:B------:R-:W-:Y:S02]  /*1af0*/  IMAD R49, R48.reuse, 0x8, R49 ;  /* 0x0000000830317824 */ /* 0x040fe400078e0231 */
[C---:B------:R-:W-:Y:S02]  /*1b00*/  IMAD R19, R48.reuse, 0x8, R19 ;  /* 0x0000000830137824 */ /* 0x040fe400078e0213 */
[C---:B------:R-:W-:Y:S02]  /*1b10*/  IMAD R20, R48.reuse, 0x8, R20 ;  /* 0x0000000830147824 */ /* 0x040fe400078e0214 */
[C---:B------:R-:W-:Y:S02]  /*1b20*/  IMAD R21, R48.reuse, 0x8, R21 ;  /* 0x0000000830157824 */ /* 0x040fe400078e0215 */
[----:B------:R-:W-:-:S02]  /*1b30*/  IMAD R43, R48, 0x8, R43 ;  /* 0x00000008302b7824 */ /* 0x000fc400078e022b */
[C---:B------:R-:W-:Y:S02]  /*1b40*/  IMAD R45, R48.reuse, 0x8, R45 ;  /* 0x00000008302d7824 */ /* 0x040fe400078e022d */
[----:B------:R-:W-:Y:S01]  /*1b50*/  IMAD R47, R48, 0x8, R47 ;  /* 0x00000008302f7824 */ /* 0x000fe200078e022f */
[----:B--2---:R0:W-:Y:S01]  /*1b60*/  STG.E.U16 desc[UR22][R38.64], R50 ;  /* 0x0000003226007986 */ /* 0x0041e2000c101516 */
[----:B------:R-:W-:Y:S05]  /*1b70*/  @P1 BRA `(.L_x_162) ;  /* 0xfffffff400f81947 */ /* 0x000fea000383ffff */
[----:B------:R-:W-:-:S07]  /*1b80*/  MOV R8, R4 ;  /* 0x0000000400087202 */ /* 0x000fce0000000f00 */
.L_x_161:
[----:B------:R-:W-:-:S13]  /*1b90*/  ISETP.NE.AND P1, PT, R2, RZ, PT ;  /* 0x000000ff0200720c */ /* 0x000fda0003f25270 */
[----:B------:R-:W-:Y:S05]  /*1ba0*/  @!P1 BRA `(.L_x_163) ;  /* 0x00000008002c9947 */ /* 0x000fea0003800000 */
[----:B------:R-:W-:-:S05]  /*1bb0*/  VIADD R19, R2, 0xffffffff ;  /* 0xffffffff02137836 */ /* 0x000fca0000000000 */
[----:B------:R-:W-:-:S13]  /*1bc0*/  ISETP.GE.U32.AND P1, PT, R19, 0x3, PT ;  /* 0x000000031300780c */ /* 0x000fda0003f26070 */
[----:B------:R-:W-:Y:S05]  /*1bd0*/  @!P1 BRA `(.L_x_164) ;  /* 0x0000000400109947 */ /* 0x000fea0003800000 */
[----:B------:R-:W0:Y:S01]  /*1be0*/  LDCU UR4, c[0x0][0x3c8] ;  /* 0x00007900ff0477ac */ /* 0x000e220008000800 */
[----:B------:R-:W1:Y:S01]  /*1bf0*/  LDCU UR5, c[0x0][0x390] ;  /* 0x00007200ff0577ac */ /* 0x000e620008000800 */
[----:B0-----:R-:W-:Y:S01]  /*1c00*/  IMAD R39, R8, UR4, RZ ;  /* 0x0000000408277c24 */ /* 0x001fe2000f8e02ff */
[----:B-1----:R-:W-:-:S04]  /*1c10*/  ISETP.LT.U32.AND P2, PT, R11, UR5, PT ;  /* 0x000000050b007c0c */ /* 0x002fc8000bf41070 */
[----:B------:R-:W-:-:S04]  /*1c20*/  IADD3 R20, P1, PT, R39, R32, RZ ;  /* 0x0000002027147210 */ /* 0x000fc80007f3e0ff */
[----:B------:R-:W-:Y:S02]  /*1c30*/  ISETP.GT.U32.AND P5, PT, R20, -0x1, PT ;  /* 0xffffffff1400780c */ /* 0x000fe40003fa4070 */
[----:B------:R-:W-:Y:S02]  /*1c40*/  LEA.HI.X.SX32 R19, R39, R35, 0x1, P1 ;  /* 0x0000002327137211 */ /* 0x000fe400008f0eff */
[----:B------:R-:W-:Y:S02]  /*1c50*/  ISETP.LT.U32.AND P1, PT, R14, R15, PT ;  /* 0x0000000f0e00720c */ /* 0x000fe40003f21070 */
[----:B------:R-:W-:-:S04]  /*1c60*/  ISETP.GT.AND.EX P5, PT, R19, -0x1, P0, P5 ;  /* 0xffffffff1300780c */ /* 0x000fc800007a4350 */
[----:B------:R-:W-:Y:S02]  /*1c70*/  ISETP.LT.AND.EX P6, PT, R13, UR13, P5, P2 ;  /* 0x0000000d0d007c0c */ /* 0x000fe4000afc1320 */
[----:B------:R-:W-:Y:S02]  /*1c80*/  ISETP.LT.U32.AND P5, PT, R20, R17, PT ;  /* 0x000000111400720c */ /* 0x000fe40003fa1070 */
[----:B------:R-:W-:-:S04]  /*1c90*/  ISETP.LT.AND.EX P6, PT, R16, UR14, P6, P1 ;  /* 0x0000000e10007c0c */ /* 0x000fc8000b7c1310 */
[----:B------:R-:W-:-:S13]  /*1ca0*/  ISETP.LT.AND.EX P5, PT, R19, UR15, P6, P5 ;  /* 0x0000000f13007c0c */ /* 0x000fda000b7a1350 */
[----:B------:R-:W-:Y:S01]  /*1cb0*/  @P5 IMAD.IADD R21, R18, 0x1, R39 ;  /* 0x0000000112155824 */ /* 0x000fe200078e0227 */
[----:B------:R-:W-:-:S03]  /*1cc0*/  @!P5 PRMT R19, RZ, 0x7610, R19 ;  /* 0x00007610ff13d816 */ /* 0x000fc60000000013 */
[----:B------:R-:W-:-:S05]  /*1cd0*/  @P5 IMAD.WIDE R20, R21, 0x2, R22 ;  /* 0x0000000215145825 */ /* 0x000fca00078e0216 */
[----:B------:R0:W2:Y:S01]  /*1ce0*/  @P5 LDG.E.U16 R19, desc[UR22][R20.64] ;  /* 0x0000001614135981 */ /* 0x0000a2000c1e1500 */
[----:B------:R-:W-:-:S05]  /*1cf0*/  VIADD R43, R39, UR4 ;  /* 0x00000004272b7c36 */ /* 0x000fca0008000000 */
        /* <DEDUP_REMOVED lines=8> */
[----:B------:R-:W-:Y:S01]  /*1d80*/  @P5 IMAD.IADD R41, R18, 0x1, R43 ;  /* 0x0000000112295824 */ /* 0x000fe200078e022b */
[----:B------:R-:W-:-:S03]  /*1d90*/  @!P5 PRMT R39, RZ, 0x7610, R39 ;  /* 0x00007610ff27d816 */ /* 0x000fc60000000027 */
[----:B0-----:R-:W-:Y:S01]  /*1da0*/  @P5 IMAD.WIDE R20, R41, 0x2, R22 ;  /* 0x0000000229145825 */ /* 0x001fe200078e0216 */
[----:B--2---:R0:W-:Y:S04]  /*1db0*/  STG.E.U16 desc[UR22][R36.64], R19 ;  /* 0x0000001324007986 */ /* 0x0041e8000c101516 */
[----:B------:R1:W2:Y:S01]  /*1dc0*/  @P5 LDG.E.U16 R39, desc[UR22][R20.64] ;  /* 0x0000001614275981 */ /* 0x0002a2000c1e1500 */
[----:B------:R-:W-:-:S05]  /*1dd0*/  VIADD R43, R43, UR4 ;  /* 0x000000042b2b7c36 */ /* 0x000fca0008000000 */
[----:B------:R-:W-:Y:S01]  /*1de0*/  IADD3 R38, P6, PT, R43, R32, RZ ;  /* 0x000000202b267210 */ /* 0x000fe20007fde0ff */
[----:B0-----:R-:W-:-:S03]  /*1df0*/  IMAD.WIDE R36, R0, 0x2, R36 ;  /* 0x0000000200247825 */ /* 0x001fc600078e0224 */
        /* <DEDUP_REMOVED lines=9> */
[----:B-1----:R-:W-:Y:S01]  /*1e90*/  @P5 IMAD.WIDE R20, R41, 0x2, R22 ;  /* 0x0000000229145825 */ /* 0x002fe200078e0216 */
[----:B--2---:R0:W-:Y:S04]  /*1ea0*/  STG.E.U16 desc[UR22][R36.64], R39 ;  /* 0x0000002724007986 */ /* 0x0041e8000c101516 */
[----:B------:R1:W2:Y:S01]  /*1eb0*/  @P5 LDG.E.U16 R19, desc[UR22][R20.64] ;  /* 0x0000001614135981 */ /* 0x0002a2000c1e1500 */
[----:B------:R-:W-:Y:S01]  /*1ec0*/  IADD3 R43, PT, PT, R43, UR4, RZ ;  /* 0x000000042b2b7c10 */ /* 0x000fe2000fffe0ff */
[----:B------:R-:W-:Y:S03]  /*1ed0*/  BSSY.RECONVERGENT B0, `(.L_x_165) ;  /* 0x0000011000007945 */ /* 0x000fe60003800200 */
[----:B------:R-:W-:Y:S01]  /*1ee0*/  IADD3 R38, P6, PT, R43, R32, RZ ;  /* 0x000000202b267210 */ /* 0x000fe20007fde0ff */
[----:B0-----:R-:W-:-:S03]  /*1ef0*/  IMAD.WIDE R36, R0, 0x2, R36 ;  /* 0x0000000200247825 */ /* 0x001fc600078e0224 */
[----:B------:R-:W-:Y:S02]  /*1f00*/  ISETP.GT.U32.AND P5, PT, R38, -0x1, PT ;  /* 0xffffffff2600780c */ /* 0x000fe40003fa4070 */
[----:B------:R-:W-:Y:S01]  /*1f10*/  LEA.HI.X.SX32 R40, R43, R35, 0x1, P6 ;  /* 0x000000232b287211 */ /* 0x000fe200030f0eff */
[----:B-1----:R-:W-:-:S03]  /*1f20*/  IMAD.WIDE R20, R0, 0x2, R36 ;  /* 0x0000000200147825 */ /* 0x002fc600078e0224 */
[----:B------:R-:W-:-:S04]  /*1f30*/  ISETP.GT.AND.EX P5, PT, R40, -0x1, P0, P5 ;  /* 0xffffffff2800780c */ /* 0x000fc800007a4350 */
[----:B------:R-:W-:Y:S02]  /*1f40*/  ISETP.LT.AND.EX P5, PT, R13, UR13, P5, P2 ;  /* 0x0000000d0d007c0c */ /* 0x000fe4000afa1320 */
[----:B------:R-:W-:Y:S02]  /*1f50*/  ISETP.LT.U32.AND P2, PT, R38, R17, PT ;  /* 0x000000112600720c */ /* 0x000fe40003f41070 */
[----:B------:R-:W-:-:S04]  /*1f60*/  ISETP.LT.AND.EX P5, PT, R16, UR14, P5, P1 ;  /* 0x0000000e10007c0c */ /* 0x000fc8000afa1310 */
[----:B------:R-:W-:-:S13]  /*1f70*/  ISETP.LT.AND.EX P5, PT, R40, UR15, P5, P2 ;  /* 0x0000000f28007c0c */ /* 0x000fda000afa1320 */
[----:B------:R-:W-:Y:S01]  /*1f80*/  @!P5 PRMT R39, RZ, 0x7610, R39 ;  /* 0x00007610ff27d816 */ /* 0x000fe20000000027 */
[----:B--2---:R0:W-:Y:S01]  /*1f90*/  STG.E.U16 desc[UR22][R36.64], R19 ;  /* 0x0000001324007986 */ /* 0x0041e2000c101516 */
[----:B------:R-:W-:Y:S05]  /*1fa0*/  @!P5 BRA `(.L_x_166) ;  /* 0x00000000000cd947 */ /* 0x000fea0003800000 */
[----:B0-----:R-:W-:-:S04]  /*1fb0*/  IMAD.IADD R37, R18, 0x1, R43 ;  /* 0x0000000112257824 */ /* 0x001fc800078e022b */
[----:B------:R-:W-:-:S05]  /*1fc0*/  IMAD.WIDE R36, R37, 0x2, R22 ;  /* 0x0000000225247825 */ /* 0x000fca00078e0216 */
[----:B------:R1:W5:Y:S02]  /*1fd0*/  LDG.E.U16 R39, desc[UR22][R36.64] ;  /* 0x0000001624277981 */ /* 0x000364000c1e1500 */
.L_x_166:
[----:B------:R-:W-:Y:S05]  /*1fe0*/  BSYNC.RECONVERGENT B0 ;  /* 0x0000000000007941 */ /* 0x000fea0003800200 */
.L_x_165:
[----:B-----5:R2:W-:Y:S01]  /*1ff0*/  STG.E.U16 desc[UR22][R20.64], R39 ;  /* 0x0000002714007986 */ /* 0x0205e2000c101516 */
[----:B------:R-:W-:Y:S02]  /*2000*/  VIADD R8, R8, 0x4 ;  /* 0x0000000408087836 */ /* 0x000fe40000000000 */
[----:B01----:R-:W-:-:S07]  /*2010*/  IMAD.WIDE R36, R0, 0x2, R20 ;  /* 0x0000000200247825 */ /* 0x003fce00078e0214 */
.L_x_164:
[----:B------:R-:W-:-:S13]  /*2020*/  ISETP.NE.AND P1, PT, R3, RZ, PT ;  /* 0x000000ff0300720c */ /* 0x000fda0003f25270 */
[----:B------:R-:W-:Y:S05]  /*2030*/  @!P1 BRA `(.L_x_163) ;  /* 0x0000000400089947 */ /* 0x000fea0003800000 */
[----:B------:R-:W-:-:S13]  /*2040*/  ISETP.NE.AND P1, PT, R3, 0x1, PT ;  /* 0x000000010300780c */ /* 0x000fda0003f25270 */
[----:B------:R-:W-:Y:S05]  /*2050*/  @!P1 BRA `(.L_x_167) ;  /* 0x0000000000989947 */ /* 0x000fea0003800000 */
[----:B------:R-:W1:Y:S01]  /*2060*/  LDCU UR4, c[0x0][0x3c8] ;  /* 0x00007900ff0477ac */ /* 0x000e620008000800 */
[----:B------:R-:W3:Y:S01]  /*2070*/  LDCU UR5, c[0x0][0x390] ;  /* 0x00007200ff0577ac */ /* 0x000ee20008000800 */
[----:B-1----:R-:W-:Y:S01]  /*2080*/  IMAD R41, R8, UR4, RZ ;  /* 0x0000000408297c24 */ /* 0x002fe2000f8e02ff */
[----:B---3--:R-:W-:-:S04]  /*2090*/  ISETP.LT.U32.AND P2, PT, R11, UR5, PT ;  /* 0x000000050b007c0c */ /* 0x008fc8000bf41070 */
[----:B--2---:R-:W-:-:S04]  /*20a0*/  IADD3 R20, P1, PT, R41, R32, RZ ;  /* 0x0000002029147210 */ /* 0x004fc80007f3e0ff */
        /* <DEDUP_REMOVED lines=8> */
[----:B0-----:R-:W-:Y:S01]  /*2130*/  @P5 IMAD.IADD R39, R18, 0x1, R41 ;  /* 0x0000000112275824 */ /* 0x001fe200078e0229 */
[----:B------:R-:W-:-:S03]  /*2140*/  @!P5 PRMT R19, RZ, 0x7610, R19 ;  /* 0x00007610ff13d816 */ /* 0x000fc60000000013 */
[----:B------:R-:W-:-:S05]  /*2150*/  @P5 IMAD.WIDE R38, R39, 0x2, R22 ;  /* 0x0000000227265825 */ /* 0x000fca00078e0216 */
[----:B------:R0:W2:Y:S01]  /*2160*/  @P5 LDG.E.U16 R19, desc[UR22][R38.64] ;  /* 0x0000001626135981 */ /* 0x0000a2000c1e1500 */
[----:B------:R-:W-:Y:S01]  /*2170*/  VIADD R41, R41, UR4 ;  /* 0x0000000429297c36 */ /* 0x000fe20008000000 */
[----:B------:R-:W-:Y:S04]  /*2180*/  BSSY.RECONVERGENT B0, `(.L_x_168) ;  /* 0x0000010000007945 */ /* 0x000fe80003800200 */
[----:B------:R-:W-:-:S04]  /*2190*/  IADD3 R20, P6, PT, R41, R32, RZ ;  /* 0x0000002029147210 */ /* 0x000fc80007fde0ff */
[----:B------:R-:W-:Y:S02]  /*21a0*/  ISETP.GT.U32.AND P5, PT, R20, -0x1, PT ;  /* 0xffffffff1400780c */ /* 0x000fe40003fa4070 */
[----:B------:R-:W-:-:S04]  /*21b0*/  LEA.HI.X.SX32 R21, R41, R35, 0x1, P6 ;  /* 0x0000002329157211 */ /* 0x000fc800030f0eff */
[----:B------:R-:W-:-:S04]  /*21c0*/  ISETP.GT.AND.EX P5, PT, R21, -0x1, P0, P5 ;  /* 0xffffffff1500780c */ /* 0x000fc800007a4350 */
[----:B------:R-:W-:Y:S02]  /*21d0*/  ISETP.LT.AND.EX P5, PT, R13, UR13, P5, P2 ;  /* 0x0000000d0d007c0c */ /* 0x000fe4000afa1320 */
[----:B------:R-:W-:Y:S02]  /*21e0*/  ISETP.LT.U32.AND P2, PT, R20, R17, PT ;  /* 0x000000111400720c */ /* 0x000fe40003f41070 */
[----:B------:R-:W-:-:S04]  /*21f0*/  ISETP.LT.AND.EX P5, PT, R16, UR14, P5, P1 ;  /* 0x0000000e10007c0c */ /* 0x000fc8000afa1310 */
[----:B------:R-:W-:Y:S01]  /*2200*/  ISETP.LT.AND.EX P5, PT, R21, UR15, P5, P2 ;  /* 0x0000000f15007c0c */ /* 0x000fe2000afa1320 */
[----:B------:R-:W-:-:S12]  /*2210*/  IMAD.WIDE R20, R0, 0x2, R36 ;  /* 0x0000000200147825 */ /* 0x000fd800078e0224 */
[----:B0-----:R-:W-:Y:S01]  /*2220*/  @!P5 PRMT R39, RZ, 0x7610, R39 ;  /* 0x00007610ff27d816 */ /* 0x001fe20000000027 */
[----:B--2---:R0:W-:Y:S01]  /*2230*/  STG.E.U16 desc[UR22][R36.64], R19 ;  /* 0x0000001324007986 */ /* 0x0041e2000c101516 */
[----:B------:R-:W-:Y:S05]  /*2240*/  @!P5 BRA `(.L_x_169) ;  /* 0x00000000000cd947 */ /* 0x000fea0003800000 */
[----:B0-----:R-:W-:-:S04]  /*2250*/  IMAD.IADD R37, R18, 0x1, R41 ;  /* 0x0000000112257824 */ /* 0x001fc800078e0229 */
[----:B------:R-:W-:-:S05]  /*2260*/  IMAD.WIDE R36, R37, 0x2, R22 ;  /* 0x0000000225247825 */ /* 0x000fca00078e0216 */
[----:B------:R1:W5:Y:S02]  /*2270*/  LDG.E.U16 R39, desc[UR22][R36.64] ;  /* 0x0000001624277981 */ /* 0x000364000c1e1500 */
.L_x_169:
[----:B------:R-:W-:Y:S05]  /*2280*/  BSYNC.RECONVERGENT B0 ;  /* 0x0000000000007941 */ /* 0x000fea0003800200 */
.L_x_168:
[----:B-----5:R3:W-:Y:S01]  /*2290*/  STG.E.U16 desc[UR22][R20.64], R39 ;  /* 0x0000002714007986 */ /* 0x0207e2000c101516 */
[----:B------:R-:W-:Y:S02]  /*22a0*/  VIADD R8, R8, 0x2 ;  /* 0x0000000208087836 */ /* 0x000fe40000000000 */
[----:B01----:R-:W-:-:S07]  /*22b0*/  IMAD.WIDE R36, R0, 0x2, R20 ;  /* 0x0000000200247825 */ /* 0x003fce00078e0214 */
.L_x_167:
[----:B------:R-:W1:Y:S02]  /*22c0*/  LDCU UR4, c[0x0][0x3a4] ;  /* 0x00007480ff0477ac */ /* 0x000e640008000800 */
[----:B-1----:R-:W-:-:S04]  /*22d0*/  ULOP3.LUT UR4, UR4, 0x1, URZ, 0xc0, !UPT ;  /* 0x0000000104047892 */ /* 0x002fc8000f8ec0ff */
[----:B------:R-:W-:-:S09]  /*22e0*/  UISETP.NE.U32.AND UP0, UPT, UR4, 0x1, UPT ;  /* 0x000000010400788c */ /* 0x000fd2000bf05070 */
[----:B------:R-:W-:Y:S05]  /*22f0*/  BRA.U UP0, `(.L_x_163) ;  /* 0x0000000100587547 */ /* 0x000fea000b800000 */
[----:B------:R-:W1:Y:S01]  /*2300*/  LDCU UR4, c[0x0][0x3c8] ;  /* 0x00007900ff0477ac */ /* 0x000e620008000800 */
[----:B------:R-:W-:Y:S01]  /*2310*/  ISETP.LT.U32.AND P5, PT, R14, R15, PT ;  /* 0x0000000f0e00720c */ /* 0x000fe20003fa1070 */
[----:B------:R-:W-:Y:S01]  /*2320*/  BSSY.RECONVERGENT B0, `(.L_x_170) ;  /* 0x0000011000007945 */ /* 0x000fe20003800200 */
[----:B------:R-:W4:Y:S01]  /*2330*/  LDCU UR5, c[0x0][0x390] ;  /* 0x00007200ff0577ac */ /* 0x000f220008000800 */
[----:B-1----:R-:W-:-:S05]  /*2340*/  IMAD R19, R8, UR4, RZ ;  /* 0x0000000408137c24 */ /* 0x002fca000f8e02ff */
[----:B------:R-:W-:-:S04]  /*2350*/  IADD3 R8, P2, PT, R19, R32, RZ ;  /* 0x0000002013087210 */ /* 0x000fc80007f5e0ff */
[----:B------:R-:W-:Y:S02]  /*2360*/  ISETP.GT.U32.AND P1, PT, R8, -0x1, PT ;  /* 0xffffffff0800780c */ /* 0x000fe40003f24070 */
[----:B--23--:R-:W-:Y:S02]  /*2370*/  LEA.HI.X.SX32 R20, R19, R35, 0x1, P2 ;  /* 0x0000002313147211 */ /* 0x00cfe400010f0eff */
[----:B----4-:R-:W-:Y:S02]  /*2380*/  ISETP.LT.U32.AND P2, PT, R11, UR5, PT ;  /* 0x000000050b007c0c */ /* 0x010fe4000bf41070 */
[----:B------:R-:W-:Y:S02]  /*2390*/  ISETP.GT.AND.EX P0, PT, R20, -0x1, P0, P1 ;  /* 0xffffffff1400780c */ /* 0x000fe40000704310 */
[----:B------:R-:W-:Y:S02]  /*23a0*/  ISETP.LT.U32.AND P1, PT, R8, R17, PT ;  /* 0x000000110800720c */ /* 0x000fe40003f21070 */
[----:B------:R-:W-:-:S04]  /*23b0*/  ISETP.LT.AND.EX P0, PT, R13, UR13, P0, P2 ;  /* 0x0000000d0d007c0c */ /* 0x000fc80008701320 */
[----:B------:R-:W-:-:S04]  /*23c0*/  ISETP.LT.AND.EX P0, PT, R16, UR14, P0, P5 ;  /* 0x0000000e10007c0c */ /* 0x000fc80008701350 */
[----:B------:R-:W-:-:S13]  /*23d0*/  ISETP.LT.AND.EX P0, PT, R20, UR15, P0, P1 ;  /* 0x0000000f14007c0c */ /* 0x000fda0008701310 */
[----:B------:R-:W-:Y:S01]  /*23e0*/  @!P0 PRMT R15, RZ, 0x7610, R15 ;  /* 0x00007610ff0f8816 */ /* 0x000fe2000000000f */
[----:B------:R-:W-:Y:S06]  /*23f0*/  @!P0 BRA `(.L_x_171) ;  /* 0x00000000000c8947 */ /* 0x000fec0003800000 */
[----:B------:R-:W-:-:S05]  /*2400*/  IADD3 R15, PT, PT, R18, R19, RZ ;  /* 0x00000013120f7210 */ /* 0x000fca0007ffe0ff */
[----:B------:R-:W-:-:S06]  /*2410*/  IMAD.WIDE R14, R15, 0x2, R22 ;  /* 0x000000020f0e7825 */ /* 0x000fcc00078e0216 */
[----:B------:R1:W5:Y:S02]  /*2420*/  LDG.E.U16 R15, desc[UR22][R14.64] ;  /* 0x000000160e0f7981 */ /* 0x000364000c1e1500 */
.L_x_171:
[----:B------:R-:W-:Y:S05]  /*2430*/  BSYNC.RECONVERGENT B0 ;  /* 0x0000000000007941 */ /* 0x000fea0003800200 */
.L_x_170:
[----:B-----5:R2:W-:Y:S02]  /*2440*/  STG.E.U16 desc[UR22][R36.64], R15 ;  /* 0x0000000f24007986 */ /* 0x0205e4000c101516 */
[----:B--2---:R-:W-:-:S07]  /*2450*/  IMAD.WIDE R36, R0, 0x2, R36 ;  /* 0x0000000200247825 */ /* 0x004fce00078e0224 */
.L_x_163:
[----:B------:R-:W-:Y:S05]  /*2460*/  @P4 BRA `(.L_x_172) ;  /* 0xffffffec00204947 */ /* 0x000fea000383ffff */
[----:B------:R-:W-:Y:S05]  /*2470*/  @P3 BRA `(.L_x_173) ;  /* 0xffffffe800fc3947 */ /* 0x000fea000383ffff */
[----:B------:R-:W4:Y:S01]  /*2480*/  LDCU UR4, c[0x0][0x360] ;  /* 0x00006c00ff0477ac */ /* 0x000f220008000800 */
[----:B------:R-:W4:Y:S01]  /*2490*/  LDC R8, c[0x0][0x370] ;  /* 0x0000dc00ff087b82 */ /* 0x000f220000000800 */
[----:B------:R-:W5:Y:S01]  /*24a0*/  LDCU.64 UR6, c[0x0][0x380] ;  /* 0x00007000ff0677ac */ /* 0x000f620008000a00 */
[----:B----4-:R-:W-:-:S05]  /*24b0*/  IMAD R9, R8, UR4, RZ ;  /* 0x0000000408097c24 */ /* 0x010fca000f8e02ff */
[----:B------:R-:W-:-:S05]  /*24c0*/  IADD3 R6, P0, PT, R9, R6, RZ ;  /* 0x0000000609067210 */ /* 0x000fca0007f1e0ff */
[----:B------:R-:W-:Y:S01]  /*24d0*/  IMAD.X R7, RZ, RZ, R7, P0 ;  /* 0x000000ffff077224 */ /* 0x000fe200000e0607 */
[----:B-----5:R-:W-:-:S04]  /*24e0*/  ISETP.GE.U32.AND P0, PT, R6, UR6, PT ;  /* 0x0000000606007c0c */ /* 0x020fc8000bf06070 */
[----:B------:R-:W-:-:S13]  /*24f0*/  ISETP.GE.AND.EX P0, PT, R7, UR7, PT, P0 ;  /* 0x0000000707007c0c */ /* 0x000fda000bf06300 */
[----:B------:R-:W-:Y:S05]  /*2500*/  @!P0 BRA `(.L_x_174) ;  /* 0xffffffdc00648947 */ /* 0x000fea000383ffff */
[----:B------:R-:W-:Y:S05]  /*2510*/  EXIT ;  /* 0x000000000000794d */ /* 0x000fea0003800000 */
        .weak           $__internal_3_$__cuda_sm20_div_s64
        .type           $__internal_3_$__cuda_sm20_div_s64,@function
        .size           $__internal_3_$__cuda_sm20_div_s64,(.L_x_707 - $__internal_3_$__cuda_sm20_div_s64)
$__internal_3_$__cuda_sm20_div_s64:
        /* <DEDUP_REMOVED lines=8> */
[----:B0-----:R-:W-:-:S06]  /*25a0*/  VIADD R16, R27, 0x1ffffffe ;  /* 0x1ffffffe1b107836 */ /* 0x001fcc0000000000 */
        /* <DEDUP_REMOVED lines=11> */
[----:B------:R-:W-:-:S05]  /*2660*/  IMAD.HI.U32 R18, P1, R17, R29, R18 ;  /* 0x0000001d11127227 */ /* 0x000fca0007820012 */
[----:B------:R-:W-:Y:S01]  /*2670*/  IADD3 R19, P2, PT, R27, R18, RZ ;  /* 0x000000121b137210 */ /* 0x000fe20007f5e0ff */
[----:B------:R-:W-:Y:S01]  /*2680*/  IMAD.X R18, R31, 0x1, R17, P0 ;  /* 0x000000011f127824 */ /* 0x000fe200000e0611 */
[----:B------:R-:W-:-:S03]  /*2690*/  IADD3 R31, P4, PT, RZ, -R26, RZ ;  /* 0x8000001aff1f7210 */ /* 0x000fc60007f9e0ff */
[----:B------:R-:W-:Y:S01]  /*26a0*/  IMAD.WIDE.U32 R16, R19, R10, RZ ;  /* 0x0000000a13107225 */ /* 0x000fe200078e00ff */
[----:B------:R-:W-:Y:S02]  /*26b0*/  IADD3.X R27, PT, PT, RZ, RZ, R18, P2, P1 ;  /* 0x000000ffff1b7210 */ /* 0x000fe400017e2412 */
[----:B------:R-:W-:Y:S01]  /*26c0*/  SEL R31, R31, R26, !P3 ;  /* 0x0000001a1f1f7207 */ /* 0x000fe20005800000 */
[----:B------:R-:W-:Y:S01]  /*26d0*/  IMAD R17, R19, R11, R17 ;  /* 0x0000000b13117224 */ /* 0x000fe200078e0211 */
[----:B------:R-:W-:Y:S01]  /*26e0*/  IADD3 R29, P0, PT, RZ, -R16, RZ ;  /* 0x80000010ff1d7210 */ /* 0x000fe20007f1e0ff */
[----:B------:R-:W-:Y:S02]  /*26f0*/  IMAD.X R26, RZ, RZ, ~R25, P4 ;  /* 0x000000ffff1a7224 */ /* 0x000fe400020e0e19 */
[----:B------:R-:W-:Y:S02]  /*2700*/  IMAD R17, R27, R10, R17 ;  /* 0x0000000a1b117224 */ /* 0x000fe400078e0211 */
[----:B------:R-:W-:Y:S01]  /*2710*/  IMAD.HI.U32 R18, R19, R29, RZ ;  /* 0x0000001d13127227 */ /* 0x000fe200078e00ff */
[----:B------:R-:W-:-:S02]  /*2720*/  SEL R26, R26, R25, !P3 ;  /* 0x000000191a1a7207 */ /* 0x000fc40005800000 */
[----:B------:R-:W-:Y:S01]  /*2730*/  IADD3.X R16, PT, PT, RZ, ~R17, RZ, P0, !PT ;  /* 0x80000011ff107210 */ /* 0x000fe200007fe4ff */
[----:B------:R-:W-:-:S04]  /*2740*/  IMAD.MOV.U32 R17, RZ, RZ, RZ ;  /* 0x000000ffff117224 */ /* 0x000fc800078e00ff */
[----:B------:R-:W-:-:S04]  /*2750*/  IMAD.WIDE.U32 R18, P0, R19, R16, R18 ;  /* 0x0000001013127225 */ /* 0x000fc80007800012 */
[----:B------:R-:W-:-:S04]  /*2760*/  IMAD.HI.U32 R19, P1, R27, R29, R18 ;  /* 0x0000001d1b137227 */ /* 0x000fc80007820012 */
[CC--:B------:R-:W-:Y:S02]  /*2770*/  IMAD R18, R27.reuse, R16.reuse, RZ ;  /* 0x000000101b127224 */ /* 0x0c0fe400078e02ff */
[----:B------:R-:W-:-:S03]  /*2780*/  IMAD.HI.U32 R16, R27, R16, RZ ;  /* 0x000000101b107227 */ /* 0x000fc600078e00ff */
[----:B------:R-:W-:Y:S01]  /*2790*/  IADD3 R19, P2, PT, R18, R19, RZ ;  /* 0x0000001312137210 */ /* 0x000fe20007f5e0ff */
[----:B------:R-:W-:-:S04]  /*27a0*/  IMAD.X R27, R16, 0x1, R27, P0 ;  /* 0x00000001101b7824 */ /* 0x000fc800000e061b */
[----:B------:R-:W-:Y:S01]  /*27b0*/  IMAD.HI.U32 R16, R19, R31, RZ ;  /* 0x0000001f13107227 */ /* 0x000fe200078e00ff */
[----:B------:R-:W-:-:S03]  /*27c0*/  IADD3.X R27, PT, PT, RZ, RZ, R27, P2, P1 ;  /* 0x000000ffff1b7210 */ /* 0x000fc600017e241b */
        /* <DEDUP_REMOVED lines=9> */
[C---:B------:R-:W-:Y:S01]  /*2860*/  IMAD R17, R19.reuse, R11, R17 ;  /* 0x0000000b13117224 */ /* 0x040fe200078e0211 */
[----:B------:R-:W-:Y:S02]  /*2870*/  IADD3 R16, P2, PT, R19, 0x1, RZ ;  /* 0x0000000113107810 */ /* 0x000fe40007f5e0ff */
[-C--:B------:R-:W-:Y:S01]  /*2880*/  ISETP.GE.U32.AND P0, PT, R31, R10.reuse, PT ;  /* 0x0000000a1f00720c */ /* 0x080fe20003f06070 */
[-C--:B------:R-:W-:Y:S02]  /*2890*/  IMAD R17, R27, R10.reuse, R17 ;  /* 0x0000000a1b117224 */ /* 0x080fe400078e0211 */
[----:B------:R-:W-:Y:S02]  /*28a0*/  IMAD.X R18, RZ, RZ, R27, P2 ;  /* 0x000000ffff127224 */ /* 0x000fe400010e061b */
[----:B------:R-:W-:Y:S01]  /*28b0*/  IMAD.X R33, R26, 0x1, ~R17, P1 ;  /* 0x000000011a217824 */ /* 0x000fe200008e0e11 */
[----:B------:R-:W-:-:S04]  /*28c0*/  IADD3 R17, P1, PT, R31, -R10, RZ ;  /* 0x8000000a1f117210 */ /* 0x000fc80007f3e0ff */
[CC--:B------:R-:W-:Y:S02]  /*28d0*/  ISETP.GE.U32.AND.EX P0, PT, R33.reuse, R11.reuse, PT, P0 ;  /* 0x0000000b2100720c */ /* 0x0c0fe40003f06100 */
[----:B------:R-:W-:Y:S02]  /*28e0*/  IADD3.X R29, PT, PT, R33, ~R11, RZ, P1, !PT ;  /* 0x8000000b211d7210 */ /* 0x000fe40000ffe4ff */
[----:B------:R-:W-:Y:S02]  /*28f0*/  SEL R17, R17, R31, P0 ;  /* 0x0000001f11117207 */ /* 0x000fe40000000000 */
[----:B------:R-:W-:Y:S02]  /*2900*/  SEL R19, R16, R19, P0 ;  /* 0x0000001310137207 */ /* 0x000fe40000000000 */
[----:B------:R-:W-:Y:S02]  /*2910*/  SEL R29, R29, R33, P0 ;  /* 0x000000211d1d7207 */ /* 0x000fe40000000000 */
[----:B------:R-:W-:-:S02]  /*2920*/  ISETP.GE.U32.AND P1, PT, R17, R10, PT ;  /* 0x0000000a1100720c */ /* 0x000fc40003f26070 */
[----:B------:R-:W-:Y:S02]  /*2930*/  SEL R10, R18, R27, P0 ;  /* 0x0000001b120a7207 */ /* 0x000fe40000000000 */
[----:B------:R-:W-:Y:S02]  /*2940*/  IADD3 R16, P2, PT, R19, 0x1, RZ ;  /* 0x0000000113107810 */ /* 0x000fe40007f5e0ff */
[----:B------:R-:W-:Y:S02]  /*2950*/  ISETP.GE.U32.AND.EX P0, PT, R29, R11, PT, P1 ;  /* 0x0000000b1d00720c */ /* 0x000fe40003f06110 */
[----:B------:R-:W-:Y:S01]  /*2960*/  LOP3.LUT R18, R21, R25, RZ, 0x3c, !PT ;  /* 0x0000001915127212 */ /* 0x000fe200078e3cff */
[----:B------:R-:W-:Y:S01]  /*2970*/  IMAD.X R17, RZ, RZ, R10, P2 ;  /* 0x000000ffff117224 */ /* 0x000fe200010e060a */
[----:B------:R-:W-:Y:S02]  /*2980*/  SEL R16, R16, R19, P0 ;  /* 0x0000001310107207 */ /* 0x000fe40000000000 */
[----:B------:R-:W-:-:S02]  /*2990*/  ISETP.GE.AND P1, PT, R18, RZ, PT ;  /* 0x000000ff1200720c */ /* 0x000fc40003f26270 */
        /* <DEDUP_REMOVED lines=11> */
[----:B------:R-:W-:Y:S06]  /*2a50*/  RET.REL.NODEC R10 `(_ZN2at6native14vol2col_kernelIN3c108BFloat16EEEvlPKT_iiiiiiiiiiiiiiiiiiPS4_) ;  /* 0xffffffd40a687950 */ /* 0x000fec0003c3ffff */
.L_x_175:
        /* <DEDUP_REMOVED lines=10> */
.L_x_707:


//--------------------- .text._ZN2at6native13col2im_kernelIN3c104HalfES3_EEvlPKT_llllllllllllPS4_ --------------------------
	.section	.text._ZN2at6native13col2im_kernelIN3c104HalfES3_EEvlPKT_llllllllllllPS4_,"ax",@progbits
	.align	128
        .global         _ZN2at6native13col2im_kernelIN3c104HalfES3_EEvlPKT_llllllllllllPS4_
        .type           _ZN2at6native13col2im_kernelIN3c104HalfES3_EEvlPKT_llllllllllllPS4_,@function
        .size           _ZN2at6native13col2im_kernelIN3c104HalfES3_EEvlPKT_llllllllllllPS4_,(.L_x_709 - _ZN2at6native13col2im_kernelIN3c104HalfES3_EEvlPKT_llllllllllllPS4_)
        .other          _ZN2at6native13col2im_kernelIN3c104HalfES3_EEvlPKT_llllllllllllPS4_,@"STO_CUDA_ENTRY STV_DEFAULT"
_ZN2at6native13col2im_kernelIN3c104HalfES3_EEvlPKT_llllllllllllPS4_:
.text._ZN2at6native13col2im_kernelIN3c104HalfES3_EEvlPKT_llllllllllllPS4_:
        /* <DEDUP_REMOVED lines=19> */
.L_x_287:
        /* <DEDUP_REMOVED lines=31> */
.L_x_177:
[----:B------:R-:W0:Y:S01]  /*0320*/  LDCU.64 UR6, c[0x0][0x398] ;  /* 0x00007300ff0677ac */ /* 0x000e220008000a00 */
[----:B------:R-:W-:Y:S01]  /*0330*/  IMAD.MOV.U32 R40, RZ, RZ, R4 ;  /* 0x000000ffff287224 */ /* 0x000fe200078e0004 */
[----:B------:R-:W-:Y:S01]  /*0340*/  MOV R4, 0x390 ;  /* 0x0000039000047802 */ /* 0x000fe20000000f00 */
[----:B------:R-:W-:Y:S02]  /*0350*/  IMAD.MOV.U32 R0, RZ, RZ, R5 ;  /* 0x000000ffff007224 */ /* 0x000fe400078e0005 */
[----:B0-----:R-:W-:Y:S01]  /*0360*/  IMAD.U32 R3, RZ, RZ, UR6 ;  /* 0x00000006ff037e24 */ /* 0x001fe2000f8e00ff */
[----:B------:R-:W-:-:S07]  /*0370*/  MOV R2, UR7 ;  /* 0x0000000700027c02 */ /* 0x000fce0008000f00 */
[----:B------:R-:W-:Y:S05]  /*0380*/  CALL.REL.NOINC `($__internal_4_$__cuda_sm20_div_s64) ;  /* 0x0000005800d87944 */ /* 0x000fea0003c00000 */
        /* <DEDUP_REMOVED lines=10> */
.L_x_178:
[----:B------:R-:W-:Y:S05]  /*0430*/  BSYNC.RECONVERGENT B0 ;  /* 0x0000000000007941 */ /* 0x000fea0003800200 */
.L_x_176:
        /* <DEDUP_REMOVED lines=29> */
.L_x_180:
[----:B------:R-:W0:Y:S01]  /*0610*/  LDCU.64 UR6, c[0x0][0x390] ;  /* 0x00007200ff0677ac */ /* 0x000e220008000a00 */
[----:B------:R-:W-:Y:S01]  /*0620*/  IMAD.MOV.U32 R31, RZ, RZ, R26 ;  /* 0x000000ffff1f7224 */ /* 0x000fe200078e001a */
[----:B------:R-:W-:Y:S02]  /*0630*/  MOV R35, R27 ;  /* 0x0000001b00237202 */ /* 0x000fe40000000f00 */
[----:B------:R-:W-:Y:S01]  /*0640*/  MOV R30, 0x680 ;  /* 0x00000680001e7802 */ /* 0x000fe20000000f00 */
[----:B0-----:R-:W-:Y:S02]  /*0650*/  IMAD.U32 R4, RZ, RZ, UR6 ;  /* 0x00000006ff047e24 */ /* 0x001fe4000f8e00ff */
[----:B------:R-:W-:-:S07]  /*0660*/  IMAD.U32 R0, RZ, RZ, UR7 ;  /* 0x00000007ff007e24 */ /* 0x000fce000f8e00ff */
[----:B------:R-:W-:Y:S05]  /*0670*/  CALL.REL.NOINC `($__internal_5_$__cuda_sm20_rem_s64) ;  /* 0x0000005c006c7944 */ /* 0x000fea0003c00000 */
[----:B------:R-:W-:Y:S01]  /*0680*/  MOV R2, R0 ;  /* 0x0000000000027202 */ /* 0x000fe20000000f00 */
[----:B------:R-:W-:-:S07]  /*0690*/  IMAD.MOV.U32 R3, RZ, RZ, R4 ;  /* 0x000000ffff037224 */ /* 0x000fce00078e0004 */
.L_x_181:
[----:B------:R-:W-:Y:S05]  /*06a0*/  BSYNC.RECONVERGENT B0 ;  /* 0x0000000000007941 */ /* 0x000fea0003800200 */
.L_x_179:
        /* <DEDUP_REMOVED lines=34> */
.L_x_183:
[----:B------:R-:W-:Y:S01]  /*08d0*/  IMAD.MOV.U32 R2, RZ, RZ, R4 ;  /* 0x000000ffff027224 */ /* 0x000fe200078e0004 */
[----:B------:R-:W-:Y:S01]  /*08e0*/  MOV R0, R5 ;  /* 0x0000000500007202 */ /* 0x000fe20000000f00 */
[----:B------:R-:W-:Y:S01]  /*08f0*/  IMAD.MOV.U32 R3, RZ, RZ, R6 ;  /* 0x000000ffff037224 */ /* 0x000fe200078e0006 */
[----:B------:R-:W-:Y:S01]  /*0900*/  MOV R4, 0x930 ;  /* 0x0000093000047802 */ /* 0x000fe20000000f00 */
[----:B-----5:R-:W-:-:S07]  /*0910*/  IMAD.MOV.U32 R40, RZ, RZ, R12 ;  /* 0x000000ffff287224 */ /* 0x020fce00078e000c */
[----:B------:R-:W-:Y:S05]  /*0920*/  CALL.REL.NOINC `($__internal_4_$__cuda_sm20_div_s64) ;  /* 0x0000005400707944 */ /* 0x000fea0003c00000 */
[----:B------:R-:W-:Y:S01]  /*0930*/  MOV R18, R26 ;  /* 0x0000001a00127202 */ /* 0x000fe20000000f00 */
[----:B------:R-:W-:-:S07]  /*0940*/  IMAD.MOV.U32 R19, RZ, RZ, R0 ;  /* 0x000000ffff137224 */ /* 0x000fce00078e0000 */
.L_x_184:
[----:B------:R-:W-:Y:S05]  /*0950*/  BSYNC.RECONVERGENT B0 ;  /* 0x0000000000007941 */ /* 0x000fea0003800200 */
.L_x_182:
        /* <DEDUP_REMOVED lines=43> */
.L_x_188:
[----:B------:R-:W0:Y:S01]  /*0c10*/  LDCU.64 UR6, c[0x0][0x3c8] ;  /* 0x00007900ff0677ac */ /* 0x000e220008000a00 */
[----:B------:R-:W-:Y:S02]  /*0c20*/  MOV R4, 0xc60 ;  /* 0x00000c6000047802 */ /* 0x000fe40000000f00 */
[----:B0-----:R-:W-:Y:S01]  /*0c30*/  MOV R3, UR6 ;  /* 0x0000000600037c02 */ /* 0x001fe20008000f00 */
[----:B------:R-:W-:-:S07]  /*0c40*/  IMAD.U32 R2, RZ, RZ, UR7 ;  /* 0x00000007ff027e24 */ /* 0x000fce000f8e00ff */
[----:B------:R-:W-:Y:S05]  /*0c50*/  CALL.REL.NOINC `($__internal_4_$__cuda_sm20_div_s64) ;  /* 0x0000005000a47944 */ /* 0x000fea0003c00000 */
[----:B------:R-:W-:-:S07]  /*0c60*/  IMAD.MOV.U32 R27, RZ, RZ, R0 ;  /* 0x000000ffff1b7224 */ /* 0x000fce00078e0000 */
.L_x_189:
[----:B------:R-:W-:Y:S05]  /*0c70*/  BSYNC.RECONVERGENT B1 ;  /* 0x0000000000017941 */ /* 0x000fea0003800200 */
.L_x_187:
[----:B------:R-:W-:-:S04]  /*0c80*/  IADD3 R48, P0, PT, R26, 0x1, RZ ;  /* 0x000000011a307810 */ /* 0x000fc80007f1e0ff */
[----:B------:R-:W-:-:S09]  /*0c90*/  IADD3.X R49, PT, PT, RZ, R27, RZ, P0, !PT ;  /* 0x0000001bff317210 */ /* 0x000fd200007fe4ff */
.L_x_186:
[----:B------:R-:W-:Y:S05]  /*0ca0*/  BSYNC.RECONVERGENT B0 ;  /* 0x0000000000007941 */ /* 0x000fea0003800200 */
.L_x_185:
        /* <DEDUP_REMOVED lines=26> */
.L_x_191:
[----:B------:R-:W0:Y:S01]  /*0e50*/  LDCU.64 UR6, c[0x0][0x3c8] ;  /* 0x00007900ff0677ac */ /* 0x000e220008000a00 */
[----:B------:R-:W-:Y:S02]  /*0e60*/  MOV R40, R54 ;  /* 0x0000003600287202 */ /* 0x000fe40000000f00 */
[----:B------:R-:W-:Y:S02]  /*0e70*/  MOV R0, R55 ;  /* 0x0000003700007202 */ /* 0x000fe40000000f00 */
[----:B------:R-:W-:Y:S01]  /*0e80*/  MOV R4, 0xec0 ;  /* 0x00000ec000047802 */ /* 0x000fe20000000f00 */
[----:B0-----:R-:W-:Y:S02]  /*0e90*/  IMAD.U32 R3, RZ, RZ, UR6 ;  /* 0x00000006ff037e24 */ /* 0x001fe4000f8e00ff */
[----:B------:R-:W-:-:S07]  /*0ea0*/  IMAD.U32 R2, RZ, RZ, UR7 ;  /* 0x00000007ff027e24 */ /* 0x000fce000f8e00ff */
[----:B------:R-:W-:Y:S05]  /*0eb0*/  CALL.REL.NOINC `($__internal_4_$__cuda_sm20_div_s64) ;  /* 0x00000050000c7944 */ /* 0x000fea0003c00000 */
[----:B------:R-:W-:-:S07]  /*0ec0*/  IMAD.MOV.U32 R27, RZ, RZ, R0 ;  /* 0x000000ffff1b7224 */ /* 0x000fce00078e0000 */
.L_x_192:
[----:B------:R-:W-:Y:S05]  /*0ed0*/  BSYNC.RECONVERGENT B0 ;  /* 0x0000000000007941 */ /* 0x000fea0003800200 */
.L_x_190:
        /* <DEDUP_REMOVED lines=51> */
.L_x_196:
[----:B------:R-:W0:Y:S01]  /*1210*/  LDCU.64 UR6, c[0x0][0x3c0] ;  /* 0x00007800ff0677ac */ /* 0x000e220008000a00 */
[----:B------:R-:W-:Y:S02]  /*1220*/  MOV R4, 0x1260 ;  /* 0x0000126000047802 */ /* 0x000fe40000000f00 */
[----:B0-----:R-:W-:Y:S01]  /*1230*/  MOV R3, UR6 ;  /* 0x0000000600037c02 */ /* 0x001fe20008000f00 */
[----:B------:R-:W-:-:S07]  /*1240*/  IMAD.U32 R2, RZ, RZ, UR7 ;  /* 0x00000007ff027e24 */ /* 0x000fce000f8e00ff */
[----:B------:R-:W-:Y:S05]  /*1250*/  CALL.REL.NOINC `($__internal_4_$__cuda_sm20_div_s64) ;  /* 0x0000004c00247944 */ /* 0x000fea0003c00000 */
[----:B------:R-:W-:-:S07]  /*1260*/  IMAD.MOV.U32 R27, RZ, RZ, R0 ;  /* 0x000000ffff1b7224 */ /* 0x000fce00078e0000 */
.L_x_197:
[----:B------:R-:W-:Y:S05]  /*1270*/  BSYNC.RECONVERGENT B1 ;  /* 0x0000000000017941 */ /* 0x000fea0003800200 */
.L_x_195:
[----:B------:R-:W-:-:S04]  /*1280*/  IADD3 R5, P0, PT, R26, 0x1, RZ ;  /* 0x000000011a057810 */ /* 0x000fc80007f1e0ff */
[----:B------:R-:W-:-:S09]  /*1290*/  IADD3.X R6, PT, PT, RZ, R27, RZ, P0, !PT ;  /* 0x0000001bff067210 */ /* 0x000fd200007fe4ff */
.L_x_194:
[----:B------:R-:W-:Y:S05]  /*12a0*/  BSYNC.RECONVERGENT B0 ;  /* 0x0000000000007941 */ /* 0x000fea0003800200 */
.L_x_193:
        /* <DEDUP_REMOVED lines=26> */
.L_x_199:
        /* <DEDUP_REMOVED lines=8> */
.L_x_200:
[----:B------:R-:W-:Y:S05]  /*14d0*/  BSYNC.RECONVERGENT B0 ;  /* 0x0000000000007941 */ /* 0x000fea0003800200 */
.L_x_198:
        /* <DEDUP_REMOVED lines=15> */
[----:B------:R-:W-:Y:S02]  /*15d0*/  IADD3 R7, P0, PT, RZ, -R48, RZ ;  /* 0x80000030ff077210 */ /* 0x000fe40007f1e0ff */
[----:B------:R-:W-:Y:S02]  /*15e0*/  PRMT R10, RZ, 0x7610, R10 ;  /* 0x00007610ff0a7816 */ /* 0x000fe4000000000a */
        /* <DEDUP_REMOVED lines=11> */
[----:B------:R-:W-:-:S03]  /*16a0*/  IADD3.X R57, PT, PT, ~R57, R55, RZ, P0, !PT ;  /* 0x0000003739397210 */ /* 0x000fc600007fe5ff */
[----:B------:R-:W-:-:S07]  /*16b0*/  IMAD.IADD R58, R51, 0x1, R7 ;  /* 0x00000001333a7824 */ /* 0x000fce00078e0207 */
.L_x_286:
        /* <DEDUP_REMOVED lines=36> */
.L_x_206:
[----:B------:R-:W0:Y:S01]  /*1900*/  LDCU.64 UR6, c[0x0][0x3d0] ;  /* 0x00007a00ff0677ac */ /* 0x000e220008000a00 */
[----:B------:R-:W-:Y:S01]  /*1910*/  IMAD.MOV.U32 R31, RZ, RZ, R20 ;  /* 0x000000ffff1f7224 */ /* 0x000fe200078e0014 */
[----:B------:R-:W-:Y:S01]  /*1920*/  MOV R30, 0x1970 ;  /* 0x00001970001e7802 */ /* 0x000fe20000000f00 */
[----:B------:R-:W-:Y:S02]  /*1930*/  IMAD.MOV.U32 R35, RZ, RZ, R7 ;  /* 0x000000ffff237224 */ /* 0x000fe400078e0007 */
[----:B0-----:R-:W-:Y:S01]  /*1940*/  IMAD.U32 R4, RZ, RZ, UR6 ;  /* 0x00000006ff047e24 */ /* 0x001fe2000f8e00ff */
[----:B------:R-:W-:-:S07]  /*1950*/  MOV R0, UR7 ;  /* 0x0000000700007c02 */ /* 0x000fce0008000f00 */
[----:B------:R-:W-:Y:S05]  /*1960*/  CALL.REL.NOINC `($__internal_5_$__cuda_sm20_rem_s64) ;  /* 0x0000004800b07944 */ /* 0x000fea0003c00000 */
[----:B------:R-:W-:Y:S01]  /*1970*/  IMAD.MOV.U32 R22, RZ, RZ, R0 ;  /* 0x000000ffff167224 */ /* 0x000fe200078e0000 */
[----:B------:R-:W-:-:S07]  /*1980*/  MOV R23, R4 ;  /* 0x0000000400177202 */ /* 0x000fce0000000f00 */
.L_x_207:
[----:B------:R-:W-:Y:S05]  /*1990*/  BSYNC.RECONVERGENT B2 ;  /* 0x0000000000027941 */ /* 0x000fea0003800200 */
.L_x_205:
        /* <DEDUP_REMOVED lines=38> */
.L_x_213:
[----:B------:R-:W0:Y:S01]  /*1c00*/  LDCU.64 UR6, c[0x0][0x3d8] ;  /* 0x00007b00ff0677ac */ /* 0x000e220008000a00 */
[----:B------:R-:W-:Y:S01]  /*1c10*/  IMAD.MOV.U32 R31, RZ, RZ, R50 ;  /* 0x000000ffff1f7224 */ /* 0x000fe200078e0032 */
[----:B------:R-:W-:Y:S01]  /*1c20*/  MOV R30, 0x1c70 ;  /* 0x00001c70001e7802 */ /* 0x000fe20000000f00 */
[----:B------:R-:W-:Y:S02]  /*1c30*/  IMAD.MOV.U32 R35, RZ, RZ, R58 ;  /* 0x000000ffff237224 */ /* 0x000fe400078e003a */
[----:B0-----:R-:W-:Y:S01]  /*1c40*/  IMAD.U32 R4, RZ, RZ, UR6 ;  /* 0x00000006ff047e24 */ /* 0x001fe2000f8e00ff */
[----:B------:R-:W-:-:S07]  /*1c50*/  MOV R0, UR7 ;  /* 0x0000000700007c02 */ /* 0x000fce0008000f00 */
[----:B------:R-:W-:Y:S05]  /*1c60*/  CALL.REL.NOINC `($__internal_5_$__cuda_sm20_rem_s64) ;  /* 0x0000004400f07944 */ /* 0x000fea0003c00000 */
[----:B------:R-:W-:-:S04]  /*1c70*/  ISETP.NE.U32.AND P0, PT, R0, RZ, PT ;  /* 0x000000ff0000720c */ /* 0x000fc80003f05070 */
[----:B------:R-:W-:-:S13]  /*1c80*/  ISETP.NE.AND.EX P0, PT, R4, RZ, PT, P0 ;  /* 0x000000ff0400720c */ /* 0x000fda0003f05300 */
.L_x_214:
[----:B------:R-:W-:Y:S05]  /*1c90*/  BSYNC.RECONVERGENT B4 ;  /* 0x0000000000047941 */ /* 0x000fea0003800200 */
.L_x_212:
        /* <DEDUP_REMOVED lines=25> */
.L_x_216:
[----:B------:R-:W0:Y:S01]  /*1e30*/  LDCU.64 UR6, c[0x0][0x3d0] ;  /* 0x00007a00ff0677ac */ /* 0x000e220008000a00 */
[----:B------:R-:W-:Y:S01]  /*1e40*/  IMAD.MOV.U32 R40, RZ, RZ, R20 ;  /* 0x000000ffff287224 */ /* 0x000fe200078e0014 */
[----:B------:R-:W-:Y:S01]  /*1e50*/  MOV R4, 0x1ea0 ;  /* 0x00001ea000047802 */ /* 0x000fe20000000f00 */
[----:B------:R-:W-:Y:S02]  /*1e60*/  IMAD.MOV.U32 R0, RZ, RZ, R7 ;  /* 0x000000ffff007224 */ /* 0x000fe400078e0007 */
[----:B0-----:R-:W-:Y:S01]  /*1e70*/  IMAD.U32 R3, RZ, RZ, UR6 ;  /* 0x00000006ff037e24 */ /* 0x001fe2000f8e00ff */
[----:B------:R-:W-:-:S07]  /*1e80*/  MOV R2, UR7 ;  /* 0x0000000700027c02 */ /* 0x000fce0008000f00 */
[----:B------:R-:W-:Y:S05]  /*1e90*/  CALL.REL.NOINC `($__internal_4_$__cuda_sm20_div_s64) ;  /* 0x0000004000147944 */ /* 0x000fea0003c00000 */
[----:B------:R-:W-:Y:S01]  /*1ea0*/  IMAD.MOV.U32 R8, RZ, RZ, R26 ;  /* 0x000000ffff087224 */ /* 0x000fe200078e001a */
[----:B------:R-:W-:-:S07]  /*1eb0*/  MOV R9, R0 ;  /* 0x0000000000097202 */ /* 0x000fce0000000f00 */
.L_x_217:
[----:B------:R-:W-:Y:S05]  /*1ec0*/  BSYNC.RECONVERGENT B4 ;  /* 0x0000000000047941 */ /* 0x000fea0003800200 */
.L_x_215:
        /* <DEDUP_REMOVED lines=24> */
.L_x_219:
        /* <DEDUP_REMOVED lines=8> */
.L_x_220:
[----:B------:R-:W-:Y:S05]  /*20d0*/  BSYNC.RECONVERGENT B4 ;  /* 0x0000000000047941 */ /* 0x000fea0003800200 */
.L_x_218:
        /* <DEDUP_REMOVED lines=19> */
[----:B------:R-:W-:-:S04]  /*2210*/  IMAD R9, R8, UR17, R9 ;  /* 0x0000001108097c24 */ /* 0x000fc8000f8e0209 */
[----:B------:R-:W-:Y:S02]  /*2220*/  IMAD.IADD R0, R3, 0x1, R9 ;  /* 0x0000000103007824 */ /* 0x000fe400078e0209 */
[----:B------:R-:W-:-:S04]  /*2230*/  IMAD.WIDE.U32 R8, R2, UR18, R48 ;  /* 0x0000001202087c25 */ /* 0x000fc8000f8e0030 */
[----:B------:R-:W-:-:S04]  /*2240*/  IMAD R3, R0, UR18, RZ ;  /* 0x0000001200037c24 */ /* 0x000fc8000f8e02ff */
[----:B------:R-:W-:Y:S01]  /*2250*/  IMAD R3, R2, UR19, R3 ;  /* 0x0000001302037c24 */ /* 0x000fe2000f8e0203 */
[----:B--2---:R-:W-:-:S03]  /*2260*/  LEA R2, P0, R8, UR6, 0x1 ;  /* 0x0000000608027c11 */ /* 0x004fc6000f8008ff */
[----:B------:R-:W-:-:S05]  /*2270*/  IMAD.IADD R3, R9, 0x1, R3 ;  /* 0x0000000109037824 */ /* 0x000fca00078e0203 */
[----:B------:R-:W-:-:S05]  /*2280*/  LEA.HI.X R3, R8, UR7, R3, 0x1, P0 ;  /* 0x0000000708037c11 */ /* 0x000fca00080f0c03 */
[----:B------:R-:W2:Y:S01]  /*2290*/  LDG.E.U16 R2, desc[UR8][R2.64] ;  /* 0x0000000802027981 */ /* 0x000ea2000c1e1500 */
[----:B------:R-:W-:Y:S02]  /*22a0*/  HADD2.F32 R10, -RZ, R10.H0_H0 ;  /* 0x2000000aff0a7230 */ /* 0x000fe40000004100 */
[----:B--2---:R-:W-:-:S05]  /*22b0*/  HADD2.F32 R9, -RZ, R2.H0_H0 ;  /* 0x20000002ff097230 */ /* 0x004fca0000004100 */
[----:B------:R-:W-:-:S05]  /*22c0*/  FADD.FTZ R10, R10, R9 ;  /* 0x000000090a0a7221 */ /* 0x000fca0000010000 */
[----:B------:R-:W-:-:S07]  /*22d0*/  F2FP.F16.F32.PACK_AB R10, RZ, R10 ;  /* 0x0000000aff0a723e */ /* 0x000fce00000000ff */
.L_x_211:
[----:B------:R-:W-:Y:S05]  /*22e0*/  BSYNC.RECONVERGENT B3 ;  /* 0x0000000000037941 */ /* 0x000fea0003800200 */
.L_x_210:
[----:B------:R-:W-:Y:S02]  /*22f0*/  ISETP.NE.U32.AND P0, PT, R12, 0x1, PT ;  /* 0x000000010c00780c */ /* 0x000fe40003f05070 */
[----:B------:R-:W-:Y:S02]  /*2300*/  IADD3 R8, P1, PT, R48, 0x1, RZ ;  /* 0x0000000130087810 */ /* 0x000fe40007f3e0ff */
[----:B------:R-:W-:Y:S02]  /*2310*/  ISETP.NE.AND.EX P0, PT, RZ, RZ, PT, P0 ;  /* 0x000000ffff00720c */ /* 0x000fe40003f05300 */
[----:B------:R-:W-:-:S11]  /*2320*/  IADD3.X R9, PT, PT, RZ, R49, RZ, P1, !PT ;  /* 0x00000031ff097210 */ /* 0x000fd60000ffe4ff */
        /* <DEDUP_REMOVED lines=31> */
.L_x_224:
        /* <DEDUP_REMOVED lines=9> */
.L_x_225:
[----:B------:R-:W-:Y:S05]  /*25b0*/  BSYNC.RECONVERGENT B4 ;  /* 0x0000000000047941 */ /* 0x000fea0003800200 */
.L_x_223:
        /* <DEDUP_REMOVED lines=25> */
.L_x_227:
        /* <DEDUP_REMOVED lines=9> */
.L_x_228:
[----:B------:R-:W-:Y:S05]  /*27e0*/  BSYNC.RECONVERGENT B4 ;  /* 0x0000000000047941 */ /* 0x000fea0003800200 */
.L_x_226:
        /* <DEDUP_REMOVED lines=24> */
.L_x_230:
        /* <DEDUP_REMOVED lines=8> */
.L_x_231:
[----:B------:R-:W-:Y:S05]  /*29f0*/  BSYNC.RECONVERGENT B4 ;  /* 0x0000000000047941 */ /* 0x000fea0003800200 */
.L_x_229:
        /* <DEDUP_REMOVED lines=32> */
.L_x_222:
[----:B------:R-:W-:Y:S05]  /*2c00*/  BSYNC.RECONVERGENT B3 ;  /* 0x0000000000037941 */ /* 0x000fea0003800200 */
.L_x_221:
[----:B------:R-:W-:Y:S02]  /*2c10*/  ISETP.NE.U32.AND P1, PT, R12, 0x2, PT ;  /* 0x000000020c00780c */ /* 0x000fe40003f25070 */
[----:B------:R-:W-:Y:S02]  /*2c20*/  ISETP.NE.U32.AND P0, PT, R22, RZ, PT ;  /* 0x000000ff1600720c */ /* 0x000fe40003f05070 */
[----:B------:R-:W-:Y:S02]  /*2c30*/  ISETP.NE.AND.EX P1, PT, RZ, RZ, PT, P1 ;  /* 0x000000ffff00720c */ /* 0x000fe40003f25310 */
[C---:B------:R-:W-:Y:S02]  /*2c40*/  IADD3 R13, P3, PT, R48.reuse, 0x3, RZ ;  /* 0x00000003300d7810 */ /* 0x040fe40007f7e0ff */
[----:B------:R-:W-:Y:S02]  /*2c50*/  ISETP.NE.OR.EX P0, PT, R23, RZ, !P1, P0 ;  /* 0x000000ff1700720c */ /* 0x000fe40004f05700 */
[----:B------:R-:W-:Y:S01]  /*2c60*/  IADD3 R8, P2, PT, R48, 0x2, RZ ;  /* 0x0000000230087810 */ /* 0x000fe20007f5e0ff */
[----:B------:R-:W-:-:S03]  /*2c70*/  IMAD.X R12, RZ, RZ, R49, P3 ;  /* 0x000000ffff0c7224 */ /* 0x000fc600018e0631 */
[----:B------:R-:W-:Y:S02]  /*2c80*/  IADD3.X R9, PT, PT, RZ, R49, RZ, P2, !PT ;  /* 0x00000031ff097210 */ /* 0x000fe400017fe4ff */
[----:B------:R-:W-:Y:S02]  /*2c90*/  SEL R8, R8, R13, !P1 ;  /* 0x0000000d08087207 */ /* 0x000fe40004800000 */
[----:B------:R-:W-:-:S03]  /*2ca0*/  SEL R9, R9, R12, !P1 ;  /* 0x0000000c09097207 */ /* 0x000fc60004800000 */
        /* <DEDUP_REMOVED lines=27> */
.L_x_233:
[----:B------:R-:W0:Y:S01]  /*2e60*/  LDCU.64 UR6, c[0x0][0x3d8] ;  /* 0x00007b00ff0677ac */ /* 0x000e220008000a00 */
[----:B------:R-:W-:Y:S01]  /*2e70*/  IMAD.MOV.U32 R31, RZ, RZ, R52 ;  /* 0x000000ffff1f7224 */ /* 0x000fe200078e0034 */
[----:B------:R-:W-:Y:S01]  /*2e80*/  MOV R30, 0x2ed0 ;  /* 0x00002ed0001e7802 */ /* 0x000fe20000000f00 */
[----:B------:R-:W-:Y:S01]  /*2e90*/  IMAD.MOV.U32 R35, RZ, RZ, R56 ;  /* 0x000000ffff237224 */ /* 0x000fe200078e0038 */
[----:B0-----:R-:W-:Y:S01]  /*2ea0*/  MOV R4, UR6 ;  /* 0x0000000600047c02 */ /* 0x001fe20008000f00 */
[----:B------:R-:W-:-:S07]  /*2eb0*/  IMAD.U32 R0, RZ, RZ, UR7 ;  /* 0x00000007ff007e24 */ /* 0x000fce000f8e00ff */
[----:B------:R-:W-:Y:S05]  /*2ec0*/  CALL.REL.NOINC `($__internal_5_$__cuda_sm20_rem_s64) ;  /* 0x0000003400587944 */ /* 0x000fea0003c00000 */
[----:B------:R-:W-:-:S04]  /*2ed0*/  ISETP.NE.U32.AND P0, PT, R0, RZ, PT ;  /* 0x000000ff0000720c */ /* 0x000fc80003f05070 */
[----:B------:R-:W-:-:S13]  /*2ee0*/  ISETP.NE.AND.EX P0, PT, R4, RZ, PT, P0 ;  /* 0x000000ff0400720c */ /* 0x000fda0003f05300 */
.L_x_234:
[----:B------:R-:W-:Y:S05]  /*2ef0*/  BSYNC.RECONVERGENT B3 ;  /* 0x0000000000037941 */ /* 0x000fea0003800200 */
.L_x_232:
[----:B------:R-:W-:Y:S01]  /*2f00*/  MOV R8, R13 ;  /* 0x0000000d00087202 */ /* 0x000fe20000000f00 */
[----:B------:R-:W-:Y:S01]  /*2f10*/  IMAD.MOV.U32 R9, RZ, RZ, R12 ;  /* 0x000000ffff097224 */ /* 0x000fe200078e000c */
[----:B------:R-:W-:Y:S06]  /*2f20*/  @P0 BRA `(.L_x_209) ;  /* 0x0000000400940947 */ /* 0x000fec0003800000 */
        /* <DEDUP_REMOVED lines=14> */
[----:B------:R-:W-:Y:S02]  /*3010*/  HFMA2 R9, -RZ, RZ, 0, 0 ;  /* 0x00000000ff097431 */ /* 0x000fe400000001ff */
        /* <DEDUP_REMOVED lines=9> */
.L_x_236:
        /* <DEDUP_REMOVED lines=9> */
.L_x_237:
[----:B------:R-:W-:Y:S05]  /*3140*/  BSYNC.RECONVERGENT B3 ;  /* 0x0000000000037941 */ /* 0x000fea0003800200 */
.L_x_235:
        /* <DEDUP_REMOVED lines=24> */
.L_x_239:
        /* <DEDUP_REMOVED lines=8> */
.L_x_240:
[----:B------:R-:W-:Y:S05]  /*3350*/  BSYNC.RECONVERGENT B3 ;  /* 0x0000000000037941 */ /* 0x000fea0003800200 */
.L_x_238:
        /* <DEDUP_REMOVED lines=28> */
[----:B------:R-:W-:Y:S01]  /*3520*/  HADD2.F32 R9, -RZ, R10.H0_H0 ;  /* 0x2000000aff097230 */ /* 0x000fe20000004100 */
[----:B------:R-:W-:Y:S01]  /*3530*/  MOV R8, R13 ;  /* 0x0000000d00087202 */ /* 0x000fe20000000f00 */
[----:B--2---:R-:W-:-:S05]  /*3540*/  HADD2.F32 R0, -RZ, R2.H0_H0 ;  /* 0x20000002ff007230 */ /* 0x004fca0000004100 */
[----:B------:R-:W-:Y:S01]  /*3550*/  FADD.FTZ R0, R9, R0 ;  /* 0x0000000009007221 */ /* 0x000fe20000010000 */
[----:B------:R-:W-:-:S04]  /*3560*/  IMAD.MOV.U32 R9, RZ, RZ, R12 ;  /* 0x000000ffff097224 */ /* 0x000fc800078e000c */
[----:B------:R-:W-:-:S07]  /*3570*/  F2FP.F16.F32.PACK_AB R10, RZ, R0 ;  /* 0x00000000ff0a723e */ /* 0x000fce00000000ff */
.L_x_209:
[----:B------:R-:W-:Y:S05]  /*3580*/  BSYNC.RECONVERGENT B2 ;  /* 0x0000000000027941 */ /* 0x000fea0003800200 */
.L_x_208:
        /* <DEDUP_REMOVED lines=13> */
[----:B------:R-:W-:Y:S01]  /*3660*/  IMAD.X R41, RZ, RZ, R9, P1 ;  /* 0x000000ffff297224 */ /* 0x000fe200008e0609 */
[----:B------:R-:W-:Y:S02]  /*3670*/  MOV R16, R54 ;  /* 0x0000003600107202 */ /* 0x000fe40000000f00 */
[----:B------:R-:W-:Y:S01]  /*3680*/  IADD3.X R42, PT, PT, RZ, R9, RZ, P0, !PT ;  /* 0x00000009ff2a7210 */ /* 0x000fe200007fe4ff */
        /* <DEDUP_REMOVED lines=8> */
.L_x_285:
[----:B------:R-:W-:Y:S01]  /*3710*/  ISETP.NE.U32.AND P0, PT, R22, RZ, PT ;  /* 0x000000ff1600720c */ /* 0x000fe20003f05070 */
[----:B------:R-:W-:Y:S03]  /*3720*/  BSSY.RECONVERGENT B2, `(.L_x_241) ;  /* 0x0000098000027945 */ /* 0x000fe60003800200 */
[----:B------:R-:W-:-:S13]  /*3730*/  ISETP.NE.AND.EX P0, PT, R23, RZ, PT, P0 ;  /* 0x000000ff1700720c */ /* 0x000fda0003f05300 */
        /* <DEDUP_REMOVED lines=10> */
[----:B------:R-:W-:-:S04]  /*37e0*/  IMAD R37, R13, UR7, R0 ;  /* 0x000000070d257c24 */ /* 0x000fc8000f8e0200 */
[----:B------:R-:W-:-:S05]  /*37f0*/  IMAD.IADD R37, R33, 0x1, R37 ;  /* 0x0000000121257824 */ /* 0x000fca00078e0225 */
[----:B-1----:R-:W-:-:S04]  /*3800*/  LOP3.LUT R0, R37, UR10, RZ, 0xfc, !PT ;  /* 0x0000000a25007c12 */ /* 0x002fc8000f8efcff */
        /* <DEDUP_REMOVED lines=23> */
.L_x_244:
[----:B------:R-:W0:Y:S01]  /*3980*/  LDCU.64 UR6, c[0x0][0x3d8] ;  /* 0x00007b00ff0677ac */ /* 0x000e220008000a00 */
[----:B------:R-:W-:Y:S01]  /*3990*/  MOV R31, R32 ;  /* 0x00000020001f7202 */ /* 0x000fe20000000f00 */
[----:B------:R-:W-:Y:S01]  /*39a0*/  IMAD.MOV.U32 R35, RZ, RZ, R37 ;  /* 0x000000ffff237224 */ /* 0x000fe200078e0025 */
[----:B------:R-:W-:Y:S01]  /*39b0*/  MOV R30, 0x39f0 ;  /* 0x000039f0001e7802 */ /* 0x000fe20000000f00 */
[----:B0-----:R-:W-:Y:S01]  /*39c0*/  IMAD.U32 R4, RZ, RZ, UR6 ;  /* 0x00000006ff047e24 */ /* 0x001fe2000f8e00ff */
[----:B------:R-:W-:-:S07]  /*39d0*/  MOV R0, UR7 ;  /* 0x0000000700007c02 */ /* 0x000fce0008000f00 */
[----:B------:R-:W-:Y:S05]  /*39e0*/  CALL.REL.NOINC `($__internal_5_$__cuda_sm20_rem_s64) ;  /* 0x0000002800907944 */ /* 0x000fea0003c00000 */
[----:B------:R-:W-:-:S04]  /*39f0*/  ISETP.NE.U32.AND P1, PT, R0, RZ, PT ;  /* 0x000000ff0000720c */ /* 0x000fc80003f25070 */
[----:B------:R-:W-:-:S13]  /*3a00*/  ISETP.NE.AND.EX P1, PT, R4, RZ, PT, P1 ;  /* 0x000000ff0400720c */ /* 0x000fda0003f25310 */
.L_x_245:
[----:B------:R-:W-:Y:S05]  /*3a10*/  BSYNC.RECONVERGENT B3 ;  /* 0x0000000000037941 */ /* 0x000fea0003800200 */
.L_x_243:
[----:B------:R-:W-:Y:S05]  /*3a20*/  @P1 BRA `(.L_x_242) ;  /* 0x00000004009c1947 */ /* 0x000fea0003800000 */
        /* <DEDUP_REMOVED lines=25> */
[----:B------:R-:W-:Y:S06]  /*3bc0*/  BRA `(.L_x_248) ;  /* 0x0000000000247947 */ /* 0x000fec0003800000 */
.L_x_247:
[----:B------:R-:W0:Y:S01]  /*3bd0*/  LDCU.64 UR6, c[0x0][0x3d0] ;  /* 0x00007a00ff0677ac */ /* 0x000e220008000a00 */
[----:B------:R-:W-:Y:S01]  /*3be0*/  MOV R40, R20 ;  /* 0x0000001400287202 */ /* 0x000fe20000000f00 */
[----:B------:R-:W-:Y:S01]  /*3bf0*/  IMAD.MOV.U32 R0, RZ, RZ, R7 ;  /* 0x000000ffff007224 */ /* 0x000fe200078e0007 */
[----:B------:R-:W-:Y:S01]  /*3c00*/  MOV R4, 0x3c40 ;  /* 0x00003c4000047802 */ /* 0x000fe20000000f00 */
[----:B0-----:R-:W-:Y:S01]  /*3c10*/  IMAD.U32 R3, RZ, RZ, UR6 ;  /* 0x00000006ff037e24 */ /* 0x001fe2000f8e00ff */
[----:B------:R-:W-:-:S07]  /*3c20*/  MOV R2, UR7 ;  /* 0x0000000700027c02 */ /* 0x000fce0008000f00 */
[----:B------:R-:W-:Y:S05]  /*3c30*/  CALL.REL.NOINC `($__internal_4_$__cuda_sm20_div_s64) ;  /* 0x0000002000ac7944 */ /* 0x000fea0003c00000 */
[----:B------:R-:W-:Y:S01]  /*3c40*/  MOV R34, R26 ;  /* 0x0000001a00227202 */ /* 0x000fe20000000f00 */
[----:B------:R-:W-:-:S07]  /*3c50*/  IMAD.MOV.U32 R35, RZ, RZ, R0 ;  /* 0x000000ffff237224 */ /* 0x000fce00078e0000 */
.L_x_248:
[----:B------:R-:W-:Y:S05]  /*3c60*/  BSYNC.RECONVERGENT B3 ;  /* 0x0000000000037941 */ /* 0x000fea0003800200 */
.L_x_246:
        /* <DEDUP_REMOVED lines=21> */
[----:B------:R-:W-:Y:S01]  /*3dc0*/  ISETP.GE.U32.AND P2, PT, R3, UR6, PT ;  /* 0x0000000603007c0c */ /* 0x000fe2000bf46070 */
[----:B------:R-:W-:-:S12]  /*3dd0*/  IMAD.MOV.U32 R3, RZ, RZ, RZ ;  /* 0x000000ffff037224 */ /* 0x000fd800078e00ff */
[----:B------:R-:W-:Y:S02]  /*3de0*/  @P2 IADD3 R2, PT, PT, R2, 0x1, RZ ;  /* 0x0000000102022810 */ /* 0x000fe40007ffe0ff */
[----:B------:R-:W-:Y:S01]  /*3df0*/  @!P3 LOP3.LUT R2, RZ, UR6, RZ, 0x33, !PT ;  /* 0x00000006ff02bc12 */ /* 0x000fe2000f8e33ff */
[----:B------:R-:W-:Y:S06]  /*3e00*/  BRA `(.L_x_251) ;  /* 0x0000000000247947 */ /* 0x000fec0003800000 */
.L_x_250:
        /* <DEDUP_REMOVED lines=9> */
.L_x_251:
[----:B------:R-:W-:Y:S05]  /*3ea0*/  BSYNC.RECONVERGENT B3 ;  /* 0x0000000000037941 */ /* 0x000fea0003800200 */
.L_x_249:
        /* <DEDUP_REMOVED lines=8> */
[----:B------:R-:W-:-:S03]  /*3f30*/  IMAD.WIDE.U32 R2, R26, UR14, R2 ;  /* 0x0000000e1a027c25 */ /* 0x000fc6000f8e0002 */
[----:B------:R-:W-:-:S05]  /*3f40*/  IADD3 R0, PT, PT, R29, R27, RZ ;  /* 0x0000001b1d007210 */ /* 0x000fca0007ffe0ff */
[----:B------:R-:W-:-:S04]  /*3f50*/  IMAD R27, R0, UR14, RZ ;  /* 0x0000000e001b7c24 */ /* 0x000fc8000f8e02ff */
[----:B------:R-:W-:Y:S01]  /*3f60*/  IMAD R27, R26, UR15, R27 ;  /* 0x0000000f1a1b7c24 */ /* 0x000fe2000f8e021b */
[----:B------:R-:W-:-:S03]  /*3f70*/  MOV R26, R5 ;  /* 0x00000005001a7202 */ /* 0x000fc60000000f00 */
[----:B------:R-:W-:Y:S02]  /*3f80*/  IMAD.IADD R0, R3, 0x1, R27 ;  /* 0x0000000103007824 */ /* 0x000fe400078e021b */
[----:B------:R-:W-:Y:S02]  /*3f90*/  IMAD.MOV.U32 R27, RZ, RZ, R6 ;  /* 0x000000ffff1b7224 */ /* 0x000fe400078e0006 */
        /* <DEDUP_REMOVED lines=12> */
[----:B------:R-:W-:Y:S02]  /*4060*/  HADD2.F32 R27, -RZ, R10.H0_H0 ;  /* 0x2000000aff1b7230 */ /* 0x000fe40000004100 */
[----:B--2---:R-:W-:-:S05]  /*4070*/  HADD2.F32 R0, -RZ, R2.H0_H0 ;  /* 0x20000002ff007230 */ /* 0x004fca0000004100 */
[----:B------:R-:W-:-:S05]  /*4080*/  FADD.FTZ R0, R27, R0 ;  /* 0x000000001b007221 */ /* 0x000fca0000010000 */
[----:B------:R-:W-:-:S07]  /*4090*/  F2FP.F16.F32.PACK_AB R10, RZ, R0 ;  /* 0x00000000ff0a723e */ /* 0x000fce00000000ff */
.L_x_242:
[----:B------:R-:W-:Y:S05]  /*40a0*/  BSYNC.RECONVERGENT B2 ;  /* 0x0000000000027941 */ /* 0x000fea0003800200 */
.L_x_241:
        /* <DEDUP_REMOVED lines=30> */
.L_x_255:
[----:B------:R-:W0:Y:S01]  /*4290*/  LDCU.64 UR6, c[0x0][0x3d8] ;  /* 0x00007b00ff0677ac */ /* 0x000e220008000a00 */
[----:B------:R-:W-:Y:S02]  /*42a0*/  MOV R31, R34 ;  /* 0x00000022001f7202 */ /* 0x000fe40000000f00 */
[----:B------:R-:W-:Y:S01]  /*42b0*/  MOV R30, 0x42f0 ;  /* 0x000042f0001e7802 */ /* 0x000fe20000000f00 */
[----:B0-----:R-:W-:Y:S01]  /*42c0*/  IMAD.U32 R4, RZ, RZ, UR6 ;  /* 0x00000006ff047e24 */ /* 0x001fe2000f8e00ff */
[----:B------:R-:W-:-:S07]  /*42d0*/  MOV R0, UR7 ;  /* 0x0000000700007c02 */ /* 0x000fce0008000f00 */
[----:B------:R-:W-:Y:S05]  /*42e0*/  CALL.REL.NOINC `($__internal_5_$__cuda_sm20_rem_s64) ;  /* 0x0000002000507944 */ /* 0x000fea0003c00000 */
[----:B------:R-:W-:-:S04]  /*42f0*/  ISETP.NE.U32.AND P1, PT, R0, RZ, PT ;  /* 0x000000ff0000720c */ /* 0x000fc80003f25070 */
[----:B------:R-:W-:-:S13]  /*4300*/  ISETP.NE.AND.EX P1, PT, R4, RZ, PT, P1 ;  /* 0x000000ff0400720c */ /* 0x000fda0003f25310 */
.L_x_256:
[----:B------:R-:W-:Y:S05]  /*4310*/  BSYNC.RECONVERGENT B3 ;  /* 0x0000000000037941 */ /* 0x000fea0003800200 */
.L_x_254:
        /* <DEDUP_REMOVED lines=27> */
.L_x_258:
[----:B------:R-:W0:Y:S01]  /*44d0*/  LDCU.64 UR6, c[0x0][0x3d0] ;  /* 0x00007a00ff0677ac */ /* 0x000e220008000a00 */
[----:B------:R-:W-:Y:S01]  /*44e0*/  IMAD.MOV.U32 R40, RZ, RZ, R20 ;  /* 0x000000ffff287224 */ /* 0x000fe200078e0014 */
[----:B------:R-:W-:Y:S02]  /*44f0*/  MOV R0, R7 ;  /* 0x0000000700007202 */ /* 0x000fe40000000f00 */
[----:B------:R-:W-:Y:S02]  /*4500*/  MOV R4, 0x4540 ;  /* 0x0000454000047802 */ /* 0x000fe40000000f00 */
[----:B0-----:R-:W-:Y:S01]  /*4510*/  MOV R3, UR6 ;  /* 0x0000000600037c02 */ /* 0x001fe20008000f00 */
[----:B------:R-:W-:-:S07]  /*4520*/  IMAD.U32 R2, RZ, RZ, UR7 ;  /* 0x00000007ff027e24 */ /* 0x000fce000f8e00ff */
[----:B------:R-:W-:Y:S05]  /*4530*/  CALL.REL.NOINC `($__internal_4_$__cuda_sm20_div_s64) ;  /* 0x00000018006c7944 */ /* 0x000fea0003c00000 */
[----:B------:R-:W-:Y:S01]  /*4540*/  IMAD.MOV.U32 R32, RZ, RZ, R26 ;  /* 0x000000ffff207224 */ /* 0x000fe200078e001a */
[----:B------:R-:W-:-:S07]  /*4550*/  MOV R33, R0 ;  /* 0x0000000000217202 */ /* 0x000fce0000000f00 */
.L_x_259:
[----:B------:R-:W-:Y:S05]  /*4560*/  BSYNC.RECONVERGENT B3 ;  /* 0x0000000000037941 */ /* 0x000fea0003800200 */
.L_x_257:
        /* <DEDUP_REMOVED lines=26> */
.L_x_261:
        /* <DEDUP_REMOVED lines=9> */
.L_x_262:
[----:B------:R-:W-:Y:S05]  /*47a0*/  BSYNC.RECONVERGENT B3 ;  /* 0x0000000000037941 */ /* 0x000fea0003800200 */
.L_x_260:
        /* <DEDUP_REMOVED lines=31> */
.L_x_253:
[----:B------:R-:W-:Y:S05]  /*49a0*/  BSYNC.RECONVERGENT B2 ;  /* 0x0000000000027941 */ /* 0x000fea0003800200 */
.L_x_252:
        /* <DEDUP_REMOVED lines=37> */
.L_x_266:
[----:B------:R-:W0:Y:S01]  /*4c00*/  LDCU.64 UR6, c[0x0][0x3d8] ;  /* 0x00007b00ff0677ac */ /* 0x000e220008000a00 */
[----:B------:R-:W-:Y:S01]  /*4c10*/  IMAD.MOV.U32 R31, RZ, RZ, R32 ;  /* 0x000000ffff1f7224 */ /* 0x000fe200078e0020 */
[----:B------:R-:W-:Y:S02]  /*4c20*/  MOV R35, R37 ;  /* 0x0000002500237202 */ /* 0x000fe40000000f00 */
[----:B------:R-:W-:Y:S02]  /*4c30*/  MOV R30, 0x4c70 ;  /* 0x00004c70001e7802 */ /* 0x000fe40000000f00 */
[----:B0-----:R-:W-:Y:S01]  /*4c40*/  MOV R4, UR6 ;  /* 0x0000000600047c02 */ /* 0x001fe20008000f00 */
[----:B------:R-:W-:-:S07]  /*4c50*/  IMAD.U32 R0, RZ, RZ, UR7 ;  /* 0x00000007ff007e24 */ /* 0x000fce000f8e00ff */
[----:B------:R-:W-:Y:S05]  /*4c60*/  CALL.REL.NOINC `($__internal_5_$__cuda_sm20_rem_s64) ;  /* 0x0000001400f07944 */ /* 0x000fea0003c00000 */
[----:B------:R-:W-:-:S04]  /*4c70*/  ISETP.NE.U32.AND P1, PT, R0, RZ, PT ;  /* 0x000000ff0000720c */ /* 0x000fc80003f25070 */
[----:B------:R-:W-:-:S13]  /*4c80*/  ISETP.NE.AND.EX P1, PT, R4, RZ, PT, P1 ;  /* 0x000000ff0400720c */ /* 0x000fda0003f25310 */
.L_x_267:
[----:B------:R-:W-:Y:S05]  /*4c90*/  BSYNC.RECONVERGENT B3 ;  /* 0x0000000000037941 */ /* 0x000fea0003800200 */
.L_x_265:
        /* <DEDUP_REMOVED lines=27> */
.L_x_269:
        /* <DEDUP_REMOVED lines=9> */
.L_x_270:
[----:B------:R-:W-:Y:S05]  /*4ee0*/  BSYNC.RECONVERGENT B3 ;  /* 0x0000000000037941 */ /* 0x000fea0003800200 */
.L_x_268:
        /* <DEDUP_REMOVED lines=26> */
.L_x_272:
        /* <DEDUP_REMOVED lines=9> */
.L_x_273:
[----:B------:R-:W-:Y:S05]  /*5120*/  BSYNC.RECONVERGENT B3 ;  /* 0x0000000000037941 */ /* 0x000fea0003800200 */
.L_x_271:
        /* <DEDUP_REMOVED lines=31> */
.L_x_264:
[----:B------:R-:W-:Y:S05]  /*5320*/  BSYNC.RECONVERGENT B2 ;  /* 0x0000000000027941 */ /* 0x000fea0003800200 */
.L_x_263:
        /* <DEDUP_REMOVED lines=37> */
.L_x_277:
        /* <DEDUP_REMOVED lines=9> */
.L_x_278:
[----:B------:R-:W-:Y:S05]  /*5610*/  BSYNC.RECONVERGENT B3 ;  /* 0x0000000000037941 */ /* 0x000fea0003800200 */
.L_x_276:
        /* <DEDUP_REMOVED lines=27> */
.L_x_280:
        /* <DEDUP_REMOVED lines=9> */
.L_x_281:
[----:B------:R-:W-:Y:S05]  /*5860*/  BSYNC.RECONVERGENT B3 ;  /* 0x0000000000037941 */ /* 0x000fea0003800200 */
.L_x_279:
        /* <DEDUP_REMOVED lines=26> */
.L_x_283:
        /* <DEDUP_REMOVED lines=9> */
.L_x_284:
[----:B------:R-:W-:Y:S05]  /*5aa0*/  BSYNC.RECONVERGENT B3 ;  /* 0x0000000000037941 */ /* 0x000fea0003800200 */
.L_x_282:
        /* <DEDUP_REMOVED lines=31> */
.L_x_275:
[----:B------:R-:W-:Y:S05]  /*5ca0*/  BSYNC.RECONVERGENT B2 ;  /* 0x0000000000027941 */ /* 0x000fea0003800200 */
.L_x_274:
        /* <DEDUP_REMOVED lines=9> */
.L_x_204:
[----:B------:R-:W-:Y:S05]  /*5d40*/  BSYNC.RECONVERGENT B0 ;  /* 0x0000000000007941 */ /* 0x000fea0003800200 */
.L_x_203:
[----:B------:R-:W2:Y:S01]  /*5d50*/  LDL R0, [R1] ;  /* 0x0000000001007983 */ /* 0x000ea20000100800 */
[----:B------:R-:W-:-:S05]  /*5d60*/  IADD3 R5, P0, PT, R5, 0x1, RZ ;  /* 0x0000000105057810 */ /* 0x000fca0007f1e0ff */
[----:B------:R-:W-:Y:S01]  /*5d70*/  IMAD.X R6, RZ, RZ, R6, P0 ;  /* 0x000000ffff067224 */ /* 0x000fe200000e0606 */
[----:B------:R-:W-:-:S04]  /*5d80*/  ISETP.GE.U32.AND P0, PT, R5, R59, PT ;  /* 0x0000003b0500720c */ /* 0x000fc80003f06070 */
[----:B--2---:R-:W-:-:S13]  /*5d90*/  ISETP.GE.AND.EX P0, PT, R6, R0, PT, P0 ;  /* 0x000000000600720c */ /* 0x004fda0003f06300 */
[----:B------:R-:W-:Y:S05]  /*5da0*/  @!P0 BRA `(.L_x_286) ;  /* 0xffffffb800448947 */ /* 0x000fea000383ffff */
.L_x_202:
[----:B------:R-:W-:Y:S05]  /*5db0*/  BSYNC.RECONVERGENT B1 ;  /* 0x0000000000017941 */ /* 0x000fea0003800200 */
.L_x_201:
        /* <DEDUP_REMOVED lines=19> */
        .weak           $__internal_4_$__cuda_sm20_div_s64
        .type           $__internal_4_$__cuda_sm20_div_s64,@function
        .size           $__internal_4_$__cuda_sm20_div_s64,($__internal_5_$__cuda_sm20_rem_s64 - $__internal_4_$__cuda_sm20_div_s64)
$__internal_4_$__cuda_sm20_div_s64:
        /* <DEDUP_REMOVED lines=83> */
[----:B------:R-:W-:Y:S06]  /*6420*/  RET.REL.NODEC R2 `(_ZN2at6native13col2im_kernelIN3c104HalfES3_EEvlPKT_llllllllllllPS4_) ;  /* 0xffffff9802f47950 */ /* 0x000fec0003c3ffff */
        .weak           $__internal_5_$__cuda_sm20_rem_s64
        .type           $__internal_5_$__cuda_sm20_rem_s64,@function
        .size           $__internal_5_$__cuda_sm20_rem_s64,(.L_x_709 - $__internal_5_$__cuda_sm20_rem_s64)
$__internal_5_$__cuda_sm20_rem_s64:
        /* <DEDUP_REMOVED lines=76> */
[----:B------:R-:W-:Y:S06]  /*68f0*/  RET.REL.NODEC R30 `(_ZN2at6native13col2im_kernelIN3c104HalfES3_EEvlPKT_llllllllllllPS4_) ;  /* 0xffffff941ec07950 */ /* 0x000fec0003c3ffff */
.L_x_288:
        /* <DEDUP_REMOVED lines=16> */
.L_x_709:


//--------------------- .text._ZN2at6native13vol2im_kernelIN3c104HalfES3_EEvlPKT_jjjjjjjjjjjjjjjjjjjPS4_ --------------------------
	.section	.text._ZN2at6native13vol2im_kernelIN3c104HalfES3_EEvlPKT_jjjjjjjjjjjjjjjjjjjPS4_,"ax",@progbits
	.align	128
        .global         _ZN2at6native13vol2im_kernelIN3c104HalfES3_EEvlPKT_jjjjjjjjjjjjjjjjjjjPS4_
        .type           _ZN2at6native13vol2im_kernelIN3c104HalfES3_EEvlPKT_jjjjjjjjjjjjjjjjjjjPS4_,@function
        .size           _ZN2at6native13vol2im_kernelIN3c104HalfES3_EEvlPKT_jjjjjjjjjjjjjjjjjjjPS4_,(.L_x_725 - _ZN2at6native13vol2im_kernelIN3c104HalfES3_EEvlPKT_jjjjjjjjjjjjjjjjjjjPS4_)
        .other          _ZN2at6native13vol2im_kernelIN3c104HalfES3_EEvlPKT_jjjjjjjjjjjjjjjjjjjPS4_,@"STO_CUDA_ENTRY STV_DEFAULT"
_ZN2at6native13vol2im_kernelIN3c104HalfES3_EEvlPKT_jjjjjjjjjjjjjjjjjjjPS4_:
.text._ZN2at6native13vol2im_kernelIN3c104HalfES3_EEvlPKT_jjjjjjjjjjjjjjjjjjjPS4_:
        /* <DEDUP_REMOVED lines=12> */
.L_x_310:
        /* <DEDUP_REMOVED lines=98> */
.L_x_290:
[----:B------:R-:W-:Y:S05]  /*06e0*/  BSYNC.RECONVERGENT B0 ;  /* 0x0000000000007941 */ /* 0x000fea0003800200 */
.L_x_289:
[----:B------:R-:W-:Y:S04]  /*06f0*/  BSSY.RECONVERGENT B0, `(.L_x_291) ;  /* 0x0000017000007945 */ /* 0x000fe80003800200 */
[----:B------:R-:W-:Y:S05]  /*0700*/  @!P3 BRA `(.L_x_292) ;  /* 0x000000000054b947 */ /* 0x000fea0003800000 */
        /* <DEDUP_REMOVED lines=21> */
.L_x_292:
[----:B------:R-:W-:Y:S05]  /*0860*/  BSYNC.RECONVERGENT B0 ;  /* 0x0000000000007941 */ /* 0x000fea0003800200 */
.L_x_291:
[----:B------:R-:W0:Y:S01]  /*0870*/  LDCU UR4, c[0x0][0x3bc] ;  /* 0x00007780ff0477ac */ /* 0x000e220008000800 */
[----:B------:R-:W-:Y:S01]  /*0880*/  IMAD.MOV.U32 R10, RZ, RZ, RZ ;  /* 0x000000ffff0a7224 */ /* 0x000fe200078e00ff */
[----:B------:R-:W1:Y:S01]  /*0890*/  LDC R13, c[0x0][0x3c4] ;  /* 0x0000f100ff0d7b82 */ /* 0x000e620000000800 */
[----:B------:R-:W-:Y:S01]  /*08a0*/  IADD3 R8, PT, PT, R8, -0x1, RZ ;  /* 0xffffffff08087810 */ /* 0x000fe20007ffe0ff */
        /* <DEDUP_REMOVED lines=21> */
[----:B------:R-:W-:Y:S06]  /*0a00*/  @!P2 BRA `(.L_x_294) ;  /* 0x000000000054a947 */ /* 0x000fec0003800000 */
[----:B------:R-:W0:Y:S01]  /*0a10*/  LDCU UR4, c[0x0][0x3b8] ;  /* 0x00007700ff0477ac */ /* 0x000e220008000800 */
[----:B------:R-:W-:Y:S01]  /*0a20*/  MOV R8, RZ ;  /* 0x000000ff00087202 */ /* 0x000fe20000000f00 */
[----:B0-----:R-:W0:Y:S01]  /*0a30*/  I2F.U32.RP R11, UR4 ;  /* 0x00000004000b7d06 */ /* 0x001e220008209000 */
[----:B------:R-:W-:-:S07]  /*0a40*/  ISETP.NE.U32.AND P2, PT, RZ, UR4, PT ;  /* 0x00000004ff007c0c */ /* 0x000fce000bf45070 */
[----:B0-----:R-:W0:Y:S02]  /*0a50*/  MUFU.RCP R11, R11 ;  /* 0x0000000b000b7308 */ /* 0x001e240000001000 */
[----:B0-----:R-:W-:-:S06]  /*0a60*/  IADD3 R9, PT, PT, R11, 0xffffffe, RZ ;  /* 0x0ffffffe0b097810 */ /* 0x001fcc0007ffe0ff */
        /* <DEDUP_REMOVED lines=15> */
.L_x_294:
[----:B------:R-:W-:Y:S05]  /*0b60*/  BSYNC.RECONVERGENT B0 ;  /* 0x0000000000007941 */ /* 0x000fea0003800200 */
.L_x_293:
        /* <DEDUP_REMOVED lines=76> */
.L_x_309:
[----:B------:R-:W-:Y:S01]  /*1030*/  ISETP.GE.U32.AND P0, PT, R5, R10, PT ;  /* 0x0000000a0500720c */ /* 0x000fe20003f06070 */
[----:B------:R-:W-:-:S12]  /*1040*/  BSSY.RECONVERGENT B1, `(.L_x_297) ;  /* 0x000016a000017945 */ /* 0x000fd80003800200 */
[----:B------:R-:W-:Y:S05]  /*1050*/  @P0 BRA `(.L_x_298) ;  /* 0x0000001400a00947 */ /* 0x000fea0003800000 */
[----:B------:R-:W0:Y:S01]  /*1060*/  LDCU UR4, c[0x0][0x3b8] ;  /* 0x00007700ff0477ac */ /* 0x000e220008000800 */
[----:B------:R-:W-:Y:S01]  /*1070*/  IADD3 R16, PT, PT, -R8, RZ, RZ ;  /* 0x000000ff08107210 */ /* 0x000fe20007ffe1ff */
[----:B------:R-:W-:-:S04]  /*1080*/  IMAD.MOV.U32 R22, RZ, RZ, R5 ;  /* 0x000000ffff167224 */ /* 0x000fc800078e0005 */
[----:B0-----:R-:W-:-:S07]  /*1090*/  IMAD R23, R16, UR4, R7 ;  /* 0x0000000410177c24 */ /* 0x001fce000f8e0207 */
.L_x_308:
        /* <DEDUP_REMOVED lines=123> */
[----:B------:R-:W-:Y:S02]  /*1850*/  HADD2.F32 R27, -RZ, R27.H0_H0 ;  /* 0x2000001bff1b7230 */ /* 0x000fe40000004100 */
[----:B------:R-:W-:Y:S02]  /*1860*/  IMAD.MOV.U32 R26, RZ, RZ, R14 ;  /* 0x000000ffff1a7224 */ /* 0x000fe400078e000e */
[----:B--2---:R-:W-:-:S05]  /*1870*/  HADD2.F32 R18, -RZ, R16.H0_H0 ;  /* 0x20000010ff127230 */ /* 0x004fca0000004100 */
[----:B------:R-:W-:-:S05]  /*1880*/  FADD.FTZ R27, R27, R18 ;  /* 0x000000121b1b7221 */ /* 0x000fca0000010000 */
[----:B------:R-:W-:-:S07]  /*1890*/  F2FP.F16.F32.PACK_AB R27, RZ, R27 ;  /* 0x0000001bff1b723e */ /* 0x000fce00000000ff */
.L_x_302:
[----:B------:R-:W-:Y:S05]  /*18a0*/  BSYNC.RECONVERGENT B3 ;  /* 0x0000000000037941 */ /* 0x000fea0003800200 */
.L_x_301:
[----:B------:R-:W-:-:S13]  /*18b0*/  ISETP.NE.AND P0, PT, R11, R14, PT ;  /* 0x0000000e0b00720c */ /* 0x000fda0003f05270 */
[----:B------:R-:W-:Y:S05]  /*18c0*/  @!P0 BRA `(.L_x_300) ;  /* 0x0000000c00748947 */ /* 0x000fea0003800000 */
.L_x_307:
        /* <DEDUP_REMOVED lines=106> */
[----:B------:R-:W-:Y:S02]  /*1f70*/  HADD2.F32 R27, -RZ, R27.H0_H0 ;  /* 0x2000001bff1b7230 */ /* 0x000fe40000004100 */
[----:B--2---:R-:W-:-:S05]  /*1f80*/  HADD2.F32 R16, -RZ, R18.H0_H0 ;  /* 0x20000012ff107230 */ /* 0x004fca0000004100 */
[----:B------:R-:W-:-:S05]  /*1f90*/  FADD.FTZ R16, R27, R16 ;  /* 0x000000101b107221 */ /* 0x000fca0000010000 */
[----:B------:R-:W-:-:S07]  /*1fa0*/  F2FP.F16.F32.PACK_AB R27, RZ, R16 ;  /* 0x00000010ff1b723e */ /* 0x000fce00000000ff */
.L_x_304:
[----:B------:R-:W-:Y:S05]  /*1fb0*/  BSYNC.RECONVERGENT B3 ;  /* 0x0000000000037941 */ /* 0x000fea0003800200 */
.L_x_303:
        /* <DEDUP_REMOVED lines=102> */
[----:B------:R-:W-:Y:S02]  /*2620*/  HADD2.F32 R18, -RZ, R27.H0_H0 ;  /* 0x2000001bff127230 */ /* 0x000fe40000004100 */
[----:B--2---:R-:W-:-:S05]  /*2630*/  HADD2.F32 R13, -RZ, R16.H0_H0 ;  /* 0x20000010ff0d7230 */ /* 0x004fca0000004100 */
[----:B------:R-:W-:-:S05]  /*2640*/  FADD.FTZ R13, R18, R13 ;  /* 0x0000000d120d7221 */ /* 0x000fca0000010000 */
[----:B------:R-:W-:-:S07]  /*2650*/  F2FP.F16.F32.PACK_AB R27, RZ, R13 ;  /* 0x0000000dff1b723e */ /* 0x000fce00000000ff */
.L_x_306:
[----:B------:R-:W-:Y:S05]  /*2660*/  BSYNC.RECONVERGENT B3 ;  /* 0x0000000000037941 */ /* 0x000fea0003800200 */
.L_x_305:
[----:B------:R-:W-:-:S05]  /*2670*/  VIADD R26, R26, 0x2 ;  /* 0x000000021a1a7836 */ /* 0x000fca0000000000 */
[----:B------:R-:W-:-:S13]  /*2680*/  ISETP.GE.U32.AND P0, PT, R26, R11, PT ;  /* 0x0000000b1a00720c */ /* 0x000fda0003f06070 */
[----:B------:R-:W-:Y:S05]  /*2690*/  @!P0 BRA `(.L_x_307) ;  /* 0xfffffff0008c8947 */ /* 0x000fea000383ffff */
.L_x_300:
[----:B------:R-:W-:Y:S05]  /*26a0*/  BSYNC.RECONVERGENT B0 ;  /* 0x0000000000007941 */ /* 0x000fea0003800200 */
.L_x_299:
[----:B------:R-:W-:-:S04]  /*26b0*/  IADD3 R22, PT, PT, R22, 0x1, RZ ;  /* 0x0000000116167810 */ /* 0x000fc80007ffe0ff */
[----:B------:R-:W-:-:S13]  /*26c0*/  ISETP.GE.U32.AND P0, PT, R22, R10, PT ;  /* 0x0000000a1600720c */ /* 0x000fda0003f06070 */
[----:B------:R-:W-:Y:S05]  /*26d0*/  @!P0 BRA `(.L_x_308) ;  /* 0xffffffe800708947 */ /* 0x000fea000383ffff */
.L_x_298:
[----:B------:R-:W-:Y:S05]  /*26e0*/  BSYNC.RECONVERGENT B1 ;  /* 0x0000000000017941 */ /* 0x000fea0003800200 */
.L_x_297:
[----:B------:R-:W-:-:S05]  /*26f0*/  VIADD R8, R8, 0x1 ;  /* 0x0000000108087836 */ /* 0x000fca0000000000 */
[----:B------:R-:W-:-:S13]  /*2700*/  ISETP.GE.U32.AND P0, PT, R8, R9, PT ;  /* 0x000000090800720c */ /* 0x000fda0003f06070 */
[----:B------:R-:W-:Y:S05]  /*2710*/  @!P0 BRA `(.L_x_309) ;  /* 0xffffffe800448947 */ /* 0x000fea000383ffff */
.L_x_296:
[----:B------:R-:W-:Y:S05]  /*2720*/  BSYNC.RECONVERGENT B2 ;  /* 0x0000000000027941 */ /* 0x000fea0003800200 */
.L_x_295:
        /* <DEDUP_REMOVED lines=15> */
.L_x_311:
        /* <DEDUP_REMOVED lines=14> */
.L_x_725:


//--------------------- .text._ZN2at6native13im2col_kernelIN3c104HalfEEEvlPKT_llllllllllllPS4_ --------------------------
	.section	.text._ZN2at6native13im2col_kernelIN3c104HalfEEEvlPKT_llllllllllllPS4_,"ax",@progbits
	.align	128
        .global         _ZN2at6native13im2col_kernelIN3c104HalfEEEvlPKT_llllllllllllPS4_
        .type           _ZN2at6native13im2col_kernelIN3c104HalfEEEvlPKT_llllllllllllPS4_,@function
        .size           _ZN2at6native13im2col_kernelIN3c104HalfEEEvlPKT_llllllllllllPS4_,(.L_x_710 - _ZN2at6native13im2col_kernelIN3c104HalfEEEvlPKT_llllllllllllPS4_)
        .other          _ZN2at6native13im2col_kernelIN3c104HalfEEEvlPKT_llllllllllllPS4_,@"STO_CUDA_ENTRY STV_DEFAULT"
_ZN2at6native13im2col_kernelIN3c104HalfEEEvlPKT_llllllllllllPS4_:
.text._ZN2at6native13im2col_kernelIN3c104HalfEEEvlPKT_llllllllllllPS4_:
        /* <DEDUP_REMOVED lines=28> */
.L_x_326:
        /* <DEDUP_REMOVED lines=31> */
.L_x_313:
[----:B------:R-:W0:Y:S01]  /*03b0*/  LDCU.64 UR6, c[0x0][0x3e8] ;  /* 0x00007d00ff0677ac */ /* 0x000e220008000a00 */
[----:B-----5:R-:W-:Y:S01]  /*03c0*/  IMAD.MOV.U32 R16, RZ, RZ, R7 ;  /* 0x000000ffff107224 */ /* 0x020fe200078e0007 */
[----:B------:R-:W-:Y:S01]  /*03d0*/  MOV R2, 0x420 ;  /* 0x0000042000027802 */ /* 0x000fe20000000f00 */
[----:B------:R-:W-:Y:S01]  /*03e0*/  IMAD.MOV.U32 R11, RZ, RZ, R6 ;  /* 0x000000ffff0b7224 */ /* 0x000fe200078e0006 */
[----:B0-----:R-:W-:Y:S01]  /*03f0*/  MOV R9, UR6 ;  /* 0x0000000600097c02 */ /* 0x001fe20008000f00 */
[----:B------:R-:W-:-:S07]  /*0400*/  IMAD.U32 R8, RZ, RZ, UR7 ;  /* 0x00000007ff087e24 */ /* 0x000fce000f8e00ff */
[----:B------:R-:W-:Y:S05]  /*0410*/  CALL.REL.NOINC `($__internal_6_$__cuda_sm20_div_s64) ;  /* 0x00000028005c7944 */ /* 0x000fea0003c00000 */
        /* <DEDUP_REMOVED lines=12> */
.L_x_314:
[----:B------:R-:W-:Y:S05]  /*04e0*/  BSYNC.RECONVERGENT B0 ;  /* 0x0000000000007941 */ /* 0x000fea0003800200 */
.L_x_312:
        /* <DEDUP_REMOVED lines=31> */
.L_x_316:
[----:B------:R-:W0:Y:S01]  /*06e0*/  LDCU.64 UR6, c[0x0][0x3e0] ;  /* 0x00007c00ff0677ac */ /* 0x000e220008000a00 */
[----:B------:R-:W-:Y:S01]  /*06f0*/  IMAD.MOV.U32 R16, RZ, RZ, R4 ;  /* 0x000000ffff107224 */ /* 0x000fe200078e0004 */
[----:B------:R-:W-:Y:S01]  /*0700*/  MOV R2, 0x750 ;  /* 0x0000075000027802 */ /* 0x000fe20000000f00 */
[----:B------:R-:W-:Y:S01]  /*0710*/  IMAD.MOV.U32 R11, RZ, RZ, R5 ;  /* 0x000000ffff0b7224 */ /* 0x000fe200078e0005 */
[----:B0-----:R-:W-:Y:S01]  /*0720*/  MOV R9, UR6 ;  /* 0x0000000600097c02 */ /* 0x001fe20008000f00 */
[----:B------:R-:W-:-:S07]  /*0730*/  IMAD.U32 R8, RZ, RZ, UR7 ;  /* 0x00000007ff087e24 */ /* 0x000fce000f8e00ff */
[----:B------:R-:W-:Y:S05]  /*0740*/  CALL.REL.NOINC `($__internal_6_$__cuda_sm20_div_s64) ;  /* 0x0000002400907944 */ /* 0x000fea0003c00000 */
        /* <DEDUP_REMOVED lines=10> */
.L_x_317:
[----:B------:R-:W-:Y:S05]  /*07f0*/  BSYNC.RECONVERGENT B0 ;  /* 0x0000000000007941 */ /* 0x000fea0003800200 */
.L_x_315:
        /* <DEDUP_REMOVED lines=76> */
.L_x_325:
        /* <DEDUP_REMOVED lines=78> */
.L_x_319:
        /* <DEDUP_REMOVED lines=161> */
.L_x_318:
        /* <DEDUP_REMOVED lines=134> */
.L_x_321:
        /* <DEDUP_REMOVED lines=78> */
.L_x_322:
        /* <DEDUP_REMOVED lines=44> */
.L_x_324:
[----:B------:R-:W-:Y:S05]  /*2bb0*/  BSYNC.RECONVERGENT B0 ;  /* 0x0000000000007941 */ /* 0x000fea0003800200 */
.L_x_323:
        /* <DEDUP_REMOVED lines=9> */
.L_x_320:
        /* <DEDUP_REMOVED lines=20> */
        .weak           $__internal_6_$__cuda_sm20_div_s64
        .type           $__internal_6_$__cuda_sm20_div_s64,@function
        .size           $__internal_6_$__cuda_sm20_div_s64,(.L_x_710 - $__internal_6_$__cuda_sm20_div_s64)
$__internal_6_$__cuda_sm20_div_s64:
        /* <DEDUP_REMOVED lines=83> */
[----:B------:R-:W-:Y:S06]  /*32c0*/  RET.REL.NODEC R6 `(_ZN2at6native13im2col_kernelIN3c104HalfEEEvlPKT_llllllllllllPS4_) ;  /* 0xffffffcc064c7950 */ /* 0x000fec0003c3ffff */
.L_x_327:
        /* <DEDUP_REMOVED lines=11> */
.L_x_710:


//--------------------- .text._ZN2at6native14vol2col_kernelIN3c104HalfEEEvlPKT_iiiiiiiiiiiiiiiiiiPS4_ --------------------------
	.section	.text._ZN2at6native14vol2col_kernelIN3c104HalfEEEvlPKT_iiiiiiiiiiiiiiiiiiPS4_,"ax",@progbits
	.align	128
        .global         _ZN2at6native14vol2col_kernelIN3c104HalfEEEvlPKT_iiiiiiiiiiiiiiiiiiPS4_
        .type           _ZN2at6native14vol2col_kernelIN3c104HalfEEEvlPKT_iiiiiiiiiiiiiiiiiiPS4_,@function
        .size           _ZN2at6native14vol2col_kernelIN3c104HalfEEEvlPKT_iiiiiiiiiiiiiiiiiiPS4_,(.L_x_711 - _ZN2at6native14vol2col_kernelIN3c104HalfEEEvlPKT_iiiiiiiiiiiiiiiiiiPS4_)
        .other          _ZN2at6native14vol2col_kernelIN3c104HalfEEEvlPKT_iiiiiiiiiiiiiiiiiiPS4_,@"STO_CUDA_ENTRY STV_DEFAULT"
_ZN2at6native14vol2col_kernelIN3c104HalfEEEvlPKT_iiiiiiiiiiiiiiiiiiPS4_:
.text._ZN2at6native14vol2col_kernelIN3c104HalfEEEvlPKT_iiiiiiiiiiiiiiiiiiPS4_:
        /* <DEDUP_REMOVED lines=42> */
.L_x_350:
        /* <DEDUP_REMOVED lines=29> */
.L_x_329:
[----:B------:R-:W1:Y:S01]  /*0470*/  LDCU UR4, c[0x0][0x3d4] ;  /* 0x00007a80ff0477ac */ /* 0x000e620008000800 */
[----:B------:R-:W-:Y:S01]  /*0480*/  IMAD.MOV.U32 R26, RZ, RZ, R6 ;  /* 0x000000ffff1a7224 */ /* 0x000fe200078e0006 */
[----:B------:R-:W-:Y:S01]  /*0490*/  MOV R20, 0x4d0 ;  /* 0x000004d000147802 */ /* 0x000fe20000000f00 */
[----:B------:R-:W-:Y:S02]  /*04a0*/  IMAD.MOV.U32 R25, RZ, RZ, R7 ;  /* 0x000000ffff197224 */ /* 0x000fe400078e0007 */
[----:B-1----:R-:W-:-:S07]  /*04b0*/  IMAD.U32 R24, RZ, RZ, UR4 ;  /* 0x00000004ff187e24 */ /* 0x002fce000f8e00ff */
[----:B0-----:R-:W-:Y:S05]  /*04c0*/  CALL.REL.NOINC `($__internal_7_$__cuda_sm20_div_s64) ;  /* 0x0000002000147944 */ /* 0x001fea0003c00000 */
        /* <DEDUP_REMOVED lines=9> */
.L_x_330:
[----:B0-----:R-:W-:Y:S05]  /*0560*/  BSYNC.RECONVERGENT B0 ;  /* 0x0000000000007941 */ /* 0x001fea0003800200 */
.L_x_328:
        /* <DEDUP_REMOVED lines=29> */
.L_x_332:
[----:B------:R-:W0:Y:S01]  /*0740*/  LDCU UR4, c[0x0][0x3d0] ;  /* 0x00007a00ff0477ac */ /* 0x000e220008000800 */
[----:B------:R-:W-:Y:S01]  /*0750*/  IMAD.MOV.U32 R26, RZ, RZ, R12 ;  /* 0x000000ffff1a7224 */ /* 0x000fe200078e000c */
[----:B------:R-:W-:Y:S01]  /*0760*/  MOV R20, 0x7b0 ;  /* 0x000007b000147802 */ /* 0x000fe20000000f00 */
[----:B------:R-:W-:Y:S02]  /*0770*/  IMAD.MOV.U32 R25, RZ, RZ, R13 ;  /* 0x000000ffff197224 */ /* 0x000fe400078e000d */
[----:B------:R-:W-:Y:S02]  /*0780*/  IMAD.MOV.U32 R21, RZ, RZ, R15 ;  /* 0x000000ffff157224 */ /* 0x000fe400078e000f */
[----:B0-----:R-:W-:-:S07]  /*0790*/  IMAD.U32 R24, RZ, RZ, UR4 ;  /* 0x00000004ff187e24 */ /* 0x001fce000f8e00ff */
[----:B------:R-:W-:Y:S05]  /*07a0*/  CALL.REL.NOINC `($__internal_7_$__cuda_sm20_div_s64) ;  /* 0x0000001c005c7944 */ /* 0x000fea0003c00000 */
        /* <DEDUP_REMOVED lines=9> */
.L_x_333:
[----:B------:R-:W-:Y:S05]  /*0840*/  BSYNC.RECONVERGENT B0 ;  /* 0x0000000000007941 */ /* 0x000fea0003800200 */
.L_x_331:
        /* <DEDUP_REMOVED lines=31> */
.L_x_335:
[----:B------:R-:W0:Y:S01]  /*0a40*/  LDCU UR4, c[0x0][0x3cc] ;  /* 0x00007980ff0477ac */ /* 0x000e220008000800 */
[----:B------:R-:W-:Y:S01]  /*0a50*/  IMAD.MOV.U32 R26, RZ, RZ, R14 ;  /* 0x000000ffff1a7224 */ /* 0x000fe200078e000e */
[----:B------:R-:W-:Y:S01]  /*0a60*/  MOV R20, 0xaa0 ;  /* 0x00000aa000147802 */ /* 0x000fe20000000f00 */
[----:B------:R-:W-:Y:S01]  /*0a70*/  IMAD.MOV.U32 R25, RZ, RZ, R15 ;  /* 0x000000ffff197224 */ /* 0x000fe200078e000f */
[----:B0-----:R-:W-:-:S07]  /*0a80*/  MOV R24, UR4 ;  /* 0x0000000400187c02 */ /* 0x001fce0008000f00 */
[----:B------:R-:W-:Y:S05]  /*0a90*/  CALL.REL.NOINC `($__internal_7_$__cuda_sm20_div_s64) ;  /* 0x0000001800a07944 */ /* 0x000fea0003c00000 */
        /* <DEDUP_REMOVED lines=12> */
.L_x_336:
[----:B------:R-:W-:Y:S05]  /*0b60*/  BSYNC.RECONVERGENT B0 ;  /* 0x0000000000007941 */ /* 0x000fea0003800200 */
.L_x_334:
        /* <DEDUP_REMOVED lines=80> */
.L_x_349:
        /* <DEDUP_REMOVED lines=8> */
.L_x_348:
        /* <DEDUP_REMOVED lines=39> */
.L_x_338:
        /* <DEDUP_REMOVED lines=131> */
.L_x_337:
        /* <DEDUP_REMOVED lines=69> */
.L_x_342:
[----:B------:R-:W-:Y:S05]  /*1fe0*/  BSYNC.RECONVERGENT B0 ;  /* 0x0000000000007941 */ /* 0x000fea0003800200 */
.L_x_341:
[----:B-----5:R2:W-:Y:S01]  /*1ff0*/  STG.E.U16 desc[UR22][R20.64], R39 ;  /* 0x0000002714007986 */ /* 0x0205e2000c101516 */
[----:B------:R-:W-:Y:S02]  /*2000*/  VIADD R8, R8, 0x4 ;  /* 0x0000000408087836 */ /* 0x000fe40000000000 */
[----:B01----:R-:W-:-:S07]  /*2010*/  IMAD.WIDE R36, R0, 0x2, R20 ;  /* 0x0000000200247825 */ /* 0x003fce00078e0214 */
.L_x_340:
        /* <DEDUP_REMOVED lines=38> */
.L_x_345:
[----:B------:R-:W-:Y:S05]  /*2280*/  BSYNC.RECONVERGENT B0 ;  /* 0x0000000000007941 */ /* 0x000fea0003800200 */
.L_x_344:
[----:B-----5:R3:W-:Y:S01]  /*2290*/  STG.E.U16 desc[UR22][R20.64], R39 ;  /* 0x0000002714007986 */ /* 0x0207e2000c101516 */
[----:B------:R-:W-:Y:S02]  /*22a0*/  VIADD R8, R8, 0x2 ;  /* 0x0000000208087836 */ /* 0x000fe40000000000 */
[----:B01----:R-:W-:-:S07]  /*22b0*/  IMAD.WIDE R36, R0, 0x2, R20 ;  /* 0x0000000200247825 */ /* 0x003fce00078e0214 */
.L_x_343:
        /* <DEDUP_REMOVED lines=23> */
.L_x_347:
[----:B------:R-:W-:Y:S05]  /*2430*/  BSYNC.RECONVERGENT B0 ;  /* 0x0000000000007941 */ /* 0x000fea0003800200 */
.L_x_346:
[----:B-----5:R2:W-:Y:S02]  /*2440*/  STG.E.U16 desc[UR22][R36.64], R15 ;  /* 0x0000000f24007986 */ /* 0x0205e4000c101516 */
[----:B--2---:R-:W-:-:S07]  /*2450*/  IMAD.WIDE R36, R0, 0x2, R36 ;  /* 0x0000000200247825 */ /* 0x004fce00078e0224 */
.L_x_339:
        /* <DEDUP_REMOVED lines=12> */
        .weak           $__internal_7_$__cuda_sm20_div_s64
        .type           $__internal_7_$__cuda_sm20_div_s64,@function
        .size           $__internal_7_$__cuda_sm20_div_s64,(.L_x_711 - $__internal_7_$__cuda_sm20_div_s64)
$__internal_7_$__cuda_sm20_div_s64:
        /* <DEDUP_REMOVED lines=83> */
[----:B------:R-:W-:Y:S06]  /*2a50*/  RET.REL.NODEC R10 `(_ZN2at6native14vol2col_kernelIN3c104HalfEEEvlPKT_iiiiiiiiiiiiiiiiiiPS4_) ;  /* 0xffffffd40a687950 */ /* 0x000fec0003c3ffff */
.L_x_351:
        /* <DEDUP_REMOVED lines=10> */
.L_x_711:


//--------------------- .text._ZN2at6native13col2im_kernelIffEEvlPKT_llllllllllllPS2_ --------------------------
	.section	.text._ZN2at6native13col2im_kernelIffEEvlPKT_llllllllllllPS2_,"ax",@progbits
	.align	128
        .global         _ZN2at6native13col2im_kernelIffEEvlPKT_llllllllllllPS2_
        .type           _ZN2at6native13col2im_kernelIffEEvlPKT_llllllllllllPS2_,@function
        .size           _ZN2at6native13col2im_kernelIffEEvlPKT_llllllllllllPS2_,(.L_x_713 - _ZN2at6native13col2im_kernelIffEEvlPKT_llllllllllllPS2_)
        .other          _ZN2at6native13col2im_kernelIffEEvlPKT_llllllllllllPS2_,@"STO_CUDA_ENTRY STV_DEFAULT"
_ZN2at6native13col2im_kernelIffEEvlPKT_llllllllllllPS2_:
.text._ZN2at6native13col2im_kernelIffEEvlPKT_llllllllllllPS2_:
        /* <DEDUP_REMOVED lines=19> */
.L_x_463:
        /* <DEDUP_REMOVED lines=31> */
.L_x_353:
[----:B------:R-:W0:Y:S01]  /*0320*/  LDCU.64 UR6, c[0x0][0x398] ;  /* 0x00007300ff0677ac */ /* 0x000e220008000a00 */
[----:B------:R-:W-:Y:S01]  /*0330*/  IMAD.MOV.U32 R40, RZ, RZ, R4 ;  /* 0x000000ffff287224 */ /* 0x000fe200078e0004 */
[----:B------:R-:W-:Y:S01]  /*0340*/  MOV R4, 0x390 ;  /* 0x0000039000047802 */ /* 0x000fe20000000f00 */
[----:B------:R-:W-:Y:S02]  /*0350*/  IMAD.MOV.U32 R0, RZ, RZ, R5 ;  /* 0x000000ffff007224 */ /* 0x000fe400078e0005 */
[----:B0-----:R-:W-:Y:S01]  /*0360*/  IMAD.U32 R3, RZ, RZ, UR6 ;  /* 0x00000006ff037e24 */ /* 0x001fe2000f8e00ff */
[----:B------:R-:W-:-:S07]  /*0370*/  MOV R2, UR7 ;  /* 0x0000000700027c02 */ /* 0x000fce0008000f00 */
[----:B------:R-:W-:Y:S05]  /*0380*/  CALL.REL.NOINC `($__internal_8_$__cuda_sm20_div_s64) ;  /* 0x0000005800847944 */ /* 0x000fea0003c00000 */
        /* <DEDUP_REMOVED lines=10> */
.L_x_354:
[----:B------:R-:W-:Y:S05]  /*0430*/  BSYNC.RECONVERGENT B0 ;  /* 0x0000000000007941 */ /* 0x000fea0003800200 */
.L_x_352:
        /* <DEDUP_REMOVED lines=29> */
.L_x_356:
[----:B------:R-:W0:Y:S01]  /*0610*/  LDCU.64 UR6, c[0x0][0x390] ;  /* 0x00007200ff0677ac */ /* 0x000e220008000a00 */
[----:B------:R-:W-:Y:S01]  /*0620*/  IMAD.MOV.U32 R31, RZ, RZ, R26 ;  /* 0x000000ffff1f7224 */ /* 0x000fe200078e001a */
[----:B------:R-:W-:Y:S02]  /*0630*/  MOV R35, R27 ;  /* 0x0000001b00237202 */ /* 0x000fe40000000f00 */
[----:B------:R-:W-:Y:S01]  /*0640*/  MOV R30, 0x680 ;  /* 0x00000680001e7802 */ /* 0x000fe20000000f00 */
[----:B0-----:R-:W-:Y:S02]  /*0650*/  IMAD.U32 R4, RZ, RZ, UR6 ;  /* 0x00000006ff047e24 */ /* 0x001fe4000f8e00ff */
[----:B------:R-:W-:-:S07]  /*0660*/  IMAD.U32 R0, RZ, RZ, UR7 ;  /* 0x00000007ff007e24 */ /* 0x000fce000f8e00ff */
[----:B------:R-:W-:Y:S05]  /*0670*/  CALL.REL.NOINC `($__internal_9_$__cuda_sm20_rem_s64) ;  /* 0x0000005c00187944 */ /* 0x000fea0003c00000 */
[----:B------:R-:W-:Y:S01]  /*0680*/  MOV R2, R0 ;  /* 0x0000000000027202 */ /* 0x000fe20000000f00 */
[----:B------:R-:W-:-:S07]  /*0690*/  IMAD.MOV.U32 R3, RZ, RZ, R4 ;  /* 0x000000ffff037224 */ /* 0x000fce00078e0004 */
.L_x_357:
[----:B------:R-:W-:Y:S05]  /*06a0*/  BSYNC.RECONVERGENT B0 ;  /* 0x0000000000007941 */ /* 0x000fea0003800200 */
.L_x_355:
        /* <DEDUP_REMOVED lines=34> */
.L_x_359:
[----:B------:R-:W-:Y:S01]  /*08d0*/  IMAD.MOV.U32 R2, RZ, RZ, R4 ;  /* 0x000000ffff027224 */ /* 0x000fe200078e0004 */
[----:B------:R-:W-:Y:S01]  /*08e0*/  MOV R0, R5 ;  /* 0x0000000500007202 */ /* 0x000fe20000000f00 */
[----:B------:R-:W-:Y:S01]  /*08f0*/  IMAD.MOV.U32 R3, RZ, RZ, R6 ;  /* 0x000000ffff037224 */ /* 0x000fe200078e0006 */
[----:B------:R-:W-:Y:S01]  /*0900*/  MOV R4, 0x930 ;  /* 0x0000093000047802 */ /* 0x000fe20000000f00 */
[----:B-----5:R-:W-:-:S07]  /*0910*/  IMAD.MOV.U32 R40, RZ, RZ, R12 ;  /* 0x000000ffff287224 */ /* 0x020fce00078e000c */
[----:B------:R-:W-:Y:S05]  /*0920*/  CALL.REL.NOINC `($__internal_8_$__cuda_sm20_div_s64) ;  /* 0x00000054001c7944 */ /* 0x000fea0003c00000 */
[----:B------:R-:W-:Y:S01]  /*0930*/  MOV R18, R26 ;  /* 0x0000001a00127202 */ /* 0x000fe20000000f00 */
[----:B------:R-:W-:-:S07]  /*0940*/  IMAD.MOV.U32 R19, RZ, RZ, R0 ;  /* 0x000000ffff137224 */ /* 0x000fce00078e0000 */
.L_x_360:
[----:B------:R-:W-:Y:S05]  /*0950*/  BSYNC.RECONVERGENT B0 ;  /* 0x0000000000007941 */ /* 0x000fea0003800200 */
.L_x_358:
        /* <DEDUP_REMOVED lines=43> */
.L_x_364:
[----:B------:R-:W0:Y:S01]  /*0c10*/  LDCU.64 UR6, c[0x0][0x3c8] ;  /* 0x00007900ff0677ac */ /* 0x000e220008000a00 */
[----:B------:R-:W-:Y:S02]  /*0c20*/  MOV R4, 0xc60 ;  /* 0x00000c6000047802 */ /* 0x000fe40000000f00 */
[----:B0-----:R-:W-:Y:S01]  /*0c30*/  MOV R3, UR6 ;  /* 0x0000000600037c02 */ /* 0x001fe20008000f00 */
[----:B------:R-:W-:-:S07]  /*0c40*/  IMAD.U32 R2, RZ, RZ, UR7 ;  /* 0x00000007ff027e24 */ /* 0x000fce000f8e00ff */
[----:B------:R-:W-:Y:S05]  /*0c50*/  CALL.REL.NOINC `($__internal_8_$__cuda_sm20_div_s64) ;  /* 0x0000005000507944 */ /* 0x000fea0003c00000 */
[----:B------:R-:W-:-:S07]  /*0c60*/  IMAD.MOV.U32 R27, RZ, RZ, R0 ;  /* 0x000000ffff1b7224 */ /* 0x000fce00078e0000 */
.L_x_365:
[----:B------:R-:W-:Y:S05]  /*0c70*/  BSYNC.RECONVERGENT B1 ;  /* 0x0000000000017941 */ /* 0x000fea0003800200 */
.L_x_363:
[----:B------:R-:W-:-:S04]  /*0c80*/  IADD3 R48, P0, PT, R26, 0x1, RZ ;  /* 0x000000011a307810 */ /* 0x000fc80007f1e0ff */
[----:B------:R-:W-:-:S09]  /*0c90*/  IADD3.X R49, PT, PT, RZ, R27, RZ, P0, !PT ;  /* 0x0000001bff317210 */ /* 0x000fd200007fe4ff */
.L_x_362:
[----:B------:R-:W-:Y:S05]  /*0ca0*/  BSYNC.RECONVERGENT B0 ;  /* 0x0000000000007941 */ /* 0x000fea0003800200 */
.L_x_361:
        /* <DEDUP_REMOVED lines=26> */
.L_x_367:
[----:B------:R-:W0:Y:S01]  /*0e50*/  LDCU.64 UR6, c[0x0][0x3c8] ;  /* 0x00007900ff0677ac */ /* 0x000e220008000a00 */
[----:B------:R-:W-:Y:S02]  /*0e60*/  MOV R40, R54 ;  /* 0x0000003600287202 */ /* 0x000fe40000000f00 */
[----:B------:R-:W-:Y:S02]  /*0e70*/  MOV R0, R55 ;  /* 0x0000003700007202 */ /* 0x000fe40000000f00 */
[----:B------:R-:W-:Y:S01]  /*0e80*/  MOV R4, 0xec0 ;  /* 0x00000ec000047802 */ /* 0x000fe20000000f00 */
[----:B0-----:R-:W-:Y:S02]  /*0e90*/  IMAD.U32 R3, RZ, RZ, UR6 ;  /* 0x00000006ff037e24 */ /* 0x001fe4000f8e00ff */
[----:B------:R-:W-:-:S07]  /*0ea0*/  IMAD.U32 R2, RZ, RZ, UR7 ;  /* 0x00000007ff027e24 */ /* 0x000fce000f8e00ff */
[----:B------:R-:W-:Y:S05]  /*0eb0*/  CALL.REL.NOINC `($__internal_8_$__cuda_sm20_div_s64) ;  /* 0x0000004c00b87944 */ /* 0x000fea0003c00000 */
[----:B------:R-:W-:-:S07]  /*0ec0*/  IMAD.MOV.U32 R27, RZ, RZ, R0 ;  /* 0x000000ffff1b7224 */ /* 0x000fce00078e0000 */
.L_x_368:
[----:B------:R-:W-:Y:S05]  /*0ed0*/  BSYNC.RECONVERGENT B0 ;  /* 0x0000000000007941 */ /* 0x000fea0003800200 */
.L_x_366:
        /* <DEDUP_REMOVED lines=51> */
.L_x_372:
[----:B------:R-:W0:Y:S01]  /*1210*/  LDCU.64 UR6, c[0x0][0x3c0] ;  /* 0x00007800ff0677ac */ /* 0x000e220008000a00 */
[----:B------:R-:W-:Y:S02]  /*1220*/  MOV R4, 0x1260 ;  /* 0x0000126000047802 */ /* 0x000fe40000000f00 */
[----:B0-----:R-:W-:Y:S01]  /*1230*/  MOV R3, UR6 ;  /* 0x0000000600037c02 */ /* 0x001fe20008000f00 */
[----:B------:R-:W-:-:S07]  /*1240*/  IMAD.U32 R2, RZ, RZ, UR7 ;  /* 0x00000007ff027e24 */ /* 0x000fce000f8e00ff */
[----:B------:R-:W-:Y:S05]  /*1250*/  CALL.REL.NOINC `($__internal_8_$__cuda_sm20_div_s64) ;  /* 0x0000004800d07944 */ /* 0x000fea0003c00000 */
[----:B------:R-:W-:-:S07]  /*1260*/  IMAD.MOV.U32 R27, RZ, RZ, R0 ;  /* 0x000000ffff1b7224 */ /* 0x000fce00078e0000 */
.L_x_373:
[----:B------:R-:W-:Y:S05]  /*1270*/  BSYNC.RECONVERGENT B1 ;  /* 0x0000000000017941 */ /* 0x000fea0003800200 */
.L_x_371:
[----:B------:R-:W-:-:S04]  /*1280*/  IADD3 R5, P0, PT, R26, 0x1, RZ ;  /* 0x000000011a057810 */ /* 0x000fc80007f1e0ff */
[----:B------:R-:W-:-:S09]  /*1290*/  IADD3.X R6, PT, PT, RZ, R27, RZ, P0, !PT ;  /* 0x0000001bff067210 */ /* 0x000fd200007fe4ff */
.L_x_370:
[----:B------:R-:W-:Y:S05]  /*12a0*/  BSYNC.RECONVERGENT B0 ;  /* 0x0000000000007941 */ /* 0x000fea0003800200 */
.L_x_369:
        /* <DEDUP_REMOVED lines=26> */
.L_x_375:
        /* <DEDUP_REMOVED lines=8> */
.L_x_376:
[----:B------:R-:W-:Y:S05]  /*14d0*/  BSYNC.RECONVERGENT B0 ;  /* 0x0000000000007941 */ /* 0x000fea0003800200 */
.L_x_374:
[----:B------:R-:W0:Y:S01]  /*14e0*/  LDCU.64 UR6, c[0x0][0x3e0] ;  /* 0x00007c00ff0677ac */ /* 0x000e220008000a00 */
[----:B------:R-:W-:Y:S01]  /*14f0*/  IADD3 R59, P0, PT, R26, 0x1, RZ ;  /* 0x000000011a3b7810 */ /* 0x000fe20007f1e0ff */
[----:B------:R-:W-:Y:S01]  /*1500*/  BSSY.RECONVERGENT B1, `(.L_x_377) ;  /* 0x0000476000017945 */ /* 0x000fe20003800200 */
[----:B------:R-:W-:-:S03]  /*1510*/  HFMA2 R7, -RZ, RZ, 0, 0 ;  /* 0x00000000ff077431 */ /* 0x000fc600000001ff */
        /* <DEDUP_REMOVED lines=11> */
[----:B------:R-:W-:-:S05]  /*15d0*/  IADD3 R9, P0, PT, RZ, -R48, RZ ;  /* 0x80000030ff097210 */ /* 0x000fca0007f1e0ff */
[----:B------:R-:W-:Y:S02]  /*15e0*/  IMAD.X R0, RZ, RZ, ~R49, P0 ;  /* 0x000000ffff007224 */ /* 0x000fe400000e0e31 */
[----:B-1----:R-:W-:Y:S02]  /*15f0*/  IMAD R7, R49, UR6, RZ ;  /* 0x0000000631077c24 */ /* 0x002fe4000f8e02ff */
[----:B------:R-:W-:Y:S02]  /*1600*/  IMAD R0, R0, UR6, RZ ;  /* 0x0000000600007c24 */ /* 0x000fe4000f8e02ff */
[C---:B------:R-:W-:Y:S02]  /*1610*/  IMAD R7, R48.reuse, UR7, R7 ;  /* 0x0000000730077c24 */ /* 0x040fe4000f8e0207 */
[----:B0-----:R-:W-:-:S04]  /*1620*/  IMAD.WIDE.U32 R2, R48, UR6, R2 ;  /* 0x0000000630027c25 */ /* 0x001fc8000f8e0002 */
[----:B------:R-:W-:Y:S01]  /*1630*/  IMAD.IADD R57, R3, 0x1, R7 ;  /* 0x0000000103397824 */ /* 0x000fe200078e0207 */
[C---:B------:R-:W-:Y:S01]  /*1640*/  IADD3 R52, P1, P2, R54.reuse, -UR6, -R2 ;  /* 0x8000000636347c10 */ /* 0x040fe2000fa3e802 */
[----:B------:R-:W-:Y:S01]  /*1650*/  IMAD.WIDE.U32 R50, R9, UR6, R54 ;  /* 0x0000000609327c25 */ /* 0x000fe2000f8e0036 */
[----:B------:R-:W-:Y:S02]  /*1660*/  IADD3 R53, P0, PT, R54, -R2, RZ ;  /* 0x8000000236357210 */ /* 0x000fe40007f1e0ff */
[--C-:B------:R-:W-:Y:S01]  /*1670*/  IADD3.X R56, PT, PT, R55, ~UR7, ~R57.reuse, P1, P2 ;  /* 0x8000000737387c10 */ /* 0x100fe20008fe4c39 */
[----:B------:R-:W-:Y:S01]  /*1680*/  IMAD R9, R9, UR7, R0 ;  /* 0x0000000709097c24 */ /* 0x000fe2000f8e0200 */
[----:B------:R-:W-:Y:S01]  /*1690*/  MOV R7, RZ ;  /* 0x000000ff00077202 */ /* 0x000fe20000000f00 */
[----:B------:R-:W-:Y:S02]  /*16a0*/  IMAD.X R57, R55, 0x1, ~R57, P0 ;  /* 0x0000000137397824 */ /* 0x000fe400000e0e39 */
[----:B------:R-:W-:-:S07]  /*16b0*/  IMAD.IADD R58, R51, 0x1, R9 ;  /* 0x00000001333a7824 */ /* 0x000fce00078e0209 */
.L_x_462:
[----:B------:R-:W-:Y:S01]  /*16c0*/  ISETP.GE.U32.AND P0, PT, R48, R36, PT ;  /* 0x000000243000720c */ /* 0x000fe20003f06070 */
[----:B------:R-:W-:Y:S03]  /*16d0*/  BSSY.RECONVERGENT B0, `(.L_x_379) ;  /* 0x0000452000007945 */ /* 0x000fe60003800200 */
[----:B------:R-:W-:-:S13]  /*16e0*/  ISETP.GE.AND.EX P0, PT, R49, R39, PT, P0 ;  /* 0x000000273100720c */ /* 0x000fda0003f06300 */
[----:B------:R-:W-:Y:S05]  /*16f0*/  @P0 BRA `(.L_x_380) ;  /* 0x00000044003c0947 */ /* 0x000fea0003800000 */
[----:B------:R-:W0:Y:S01]  /*1700*/  LDCU.64 UR6, c[0x0][0x3c0] ;  /* 0x00007800ff0677ac */ /* 0x000e220008000a00 */
[----:B------:R-:W-:Y:S01]  /*1710*/  IADD3 R3, P0, PT, RZ, -R5, RZ ;  /* 0x80000005ff037210 */ /* 0x000fe20007f1e0ff */
[----:B------:R-:W-:Y:S01]  /*1720*/  BSSY.RECONVERGENT B2, `(.L_x_381) ;  /* 0x0000027000027945 */ /* 0x000fe20003800200 */
[----:B------:R-:W1:Y:S02]  /*1730*/  LDCU UR10, c[0x0][0x3d4] ;  /* 0x00007a80ff0a77ac */ /* 0x000e640008000800 */
[----:B------:R-:W-:-:S05]  /*1740*/  IADD3.X R0, PT, PT, RZ, ~R6, RZ, P0, !PT ;  /* 0x80000006ff007210 */ /* 0x000fca00007fe4ff */
        /* <DEDUP_REMOVED lines=25> */
[----:B------:R-:W-:Y:S01]  /*18e0*/  @!P1 LOP3.LUT R22, RZ, UR6, RZ, 0x33, !PT ;  /* 0x00000006ff169c12 */ /* 0x000fe2000f8e33ff */
[----:B------:R-:W-:Y:S06]  /*18f0*/  BRA `(.L_x_383) ;  /* 0x0000000000247947 */ /* 0x000fec0003800000 */
.L_x_382:
[----:B------:R-:W0:Y:S01]  /*1900*/  LDCU.64 UR6, c[0x0][0x3d0] ;  /* 0x00007a00ff0677ac */ /* 0x000e220008000a00 */
[----:B------:R-:W-:Y:S02]  /*1910*/  MOV R31, R20 ;  /* 0x00000014001f7202 */ /* 0x000fe40000000f00 */
[----:B------:R-:W-:Y:S02]  /*1920*/  MOV R35, R8 ;  /* 0x0000000800237202 */ /* 0x000fe40000000f00 */
[----:B------:R-:W-:Y:S01]  /*1930*/  MOV R30, 0x1970 ;  /* 0x00001970001e7802 */ /* 0x000fe20000000f00 */
[----:B0-----:R-:W-:Y:S02]  /*1940*/  IMAD.U32 R4, RZ, RZ, UR6 ;  /* 0x00000006ff047e24 */ /* 0x001fe4000f8e00ff */
[----:B------:R-:W-:-:S07]  /*1950*/  IMAD.U32 R0, RZ, RZ, UR7 ;  /* 0x00000007ff007e24 */ /* 0x000fce000f8e00ff */
[----:B------:R-:W-:Y:S05]  /*1960*/  CALL.REL.NOINC `($__internal_9_$__cuda_sm20_rem_s64) ;  /* 0x00000048005c7944 */ /* 0x000fea0003c00000 */
[----:B------:R-:W-:Y:S02]  /*1970*/  IMAD.MOV.U32 R22, RZ, RZ, R0 ;  /* 0x000000ffff167224 */ /* 0x000fe400078e0000 */
[----:B------:R-:W-:-:S07]  /*1980*/  IMAD.MOV.U32 R23, RZ, RZ, R4 ;  /* 0x000000ffff177224 */ /* 0x000fce00078e0004 */
.L_x_383:
[----:B------:R-:W-:Y:S05]  /*1990*/  BSYNC.RECONVERGENT B2 ;  /* 0x0000000000027941 */ /* 0x000fea0003800200 */
.L_x_381:
[----:B------:R-:W-:Y:S01]  /*19a0*/  IADD3 R14, PT, PT, -R48, R36, RZ ;  /* 0x00000024300e7210 */ /* 0x000fe20007ffe1ff */
[----:B------:R-:W-:Y:S01]  /*19b0*/  BSSY.RECONVERGENT B2, `(.L_x_384) ;  /* 0x00001b4000027945 */ /* 0x000fe20003800200 */
[----:B------:R-:W-:Y:S02]  /*19c0*/  IMAD.MOV.U32 R9, RZ, RZ, R48 ;  /* 0x000000ffff097224 */ /* 0x000fe400078e0030 */
[----:B------:R-:W-:Y:S01]  /*19d0*/  LOP3.LUT R14, R14, 0x3, RZ, 0xc0, !PT ;  /* 0x000000030e0e7812 */ /* 0x000fe200078ec0ff */
[----:B------:R-:W-:-:S03]  /*19e0*/  IMAD.MOV.U32 R10, RZ, RZ, R49 ;  /* 0x000000ffff0a7224 */ /* 0x000fc600078e0031 */
        /* <DEDUP_REMOVED lines=33> */
.L_x_389:
[----:B------:R-:W0:Y:S01]  /*1c00*/  LDCU.64 UR6, c[0x0][0x3d8] ;  /* 0x00007b00ff0677ac */ /* 0x000e220008000a00 */
[----:B------:R-:W-:Y:S02]  /*1c10*/  MOV R31, R50 ;  /* 0x00000032001f7202 */ /* 0x000fe40000000f00 */
[----:B------:R-:W-:Y:S02]  /*1c20*/  MOV R35, R58 ;  /* 0x0000003a00237202 */ /* 0x000fe40000000f00 */
[----:B------:R-:W-:Y:S01]  /*1c30*/  MOV R30, 0x1c70 ;  /* 0x00001c70001e7802 */ /* 0x000fe20000000f00 */
[----:B0-----:R-:W-:Y:S02]  /*1c40*/  IMAD.U32 R4, RZ, RZ, UR6 ;  /* 0x00000006ff047e24 */ /* 0x001fe4000f8e00ff */
[----:B------:R-:W-:-:S07]  /*1c50*/  IMAD.U32 R0, RZ, RZ, UR7 ;  /* 0x00000007ff007e24 */ /* 0x000fce000f8e00ff */
[----:B------:R-:W-:Y:S05]  /*1c60*/  CALL.REL.NOINC `($__internal_9_$__cuda_sm20_rem_s64) ;  /* 0x00000044009c7944 */ /* 0x000fea0003c00000 */
[----:B------:R-:W-:-:S04]  /*1c70*/  ISETP.NE.U32.AND P0, PT, R0, RZ, PT ;  /* 0x000000ff0000720c */ /* 0x000fc80003f05070 */
[----:B------:R-:W-:-:S13]  /*1c80*/  ISETP.NE.AND.EX P0, PT, R4, RZ, PT, P0 ;  /* 0x000000ff0400720c */ /* 0x000fda0003f05300 */
.L_x_390:
[----:B------:R-:W-:Y:S05]  /*1c90*/  BSYNC.RECONVERGENT B4 ;  /* 0x0000000000047941 */ /* 0x000fea0003800200 */
.L_x_388:
        /* <DEDUP_REMOVED lines=25> */
.L_x_392:
[----:B------:R-:W0:Y:S01]  /*1e30*/  LDCU.64 UR6, c[0x0][0x3d0] ;  /* 0x00007a00ff0677ac */ /* 0x000e220008000a00 */
[----:B------:R-:W-:Y:S02]  /*1e40*/  MOV R40, R20 ;  /* 0x0000001400287202 */ /* 0x000fe40000000f00 */
[----:B------:R-:W-:Y:S02]  /*1e50*/  MOV R0, R8 ;  /* 0x0000000800007202 */ /* 0x000fe40000000f00 */
[----:B------:R-:W-:Y:S01]  /*1e60*/  MOV R4, 0x1ea0 ;  /* 0x00001ea000047802 */ /* 0x000fe20000000f00 */
[----:B0-----:R-:W-:Y:S02]  /*1e70*/  IMAD.U32 R3, RZ, RZ, UR6 ;  /* 0x00000006ff037e24 */ /* 0x001fe4000f8e00ff */
[----:B------:R-:W-:-:S07]  /*1e80*/  IMAD.U32 R2, RZ, RZ, UR7 ;  /* 0x00000007ff027e24 */ /* 0x000fce000f8e00ff */
[----:B------:R-:W-:Y:S05]  /*1e90*/  CALL.REL.NOINC `($__internal_8_$__cuda_sm20_div_s64) ;  /* 0x0000003c00c07944 */ /* 0x000fea0003c00000 */
[----:B------:R-:W-:Y:S02]  /*1ea0*/  IMAD.MOV.U32 R12, RZ, RZ, R26 ;  /* 0x000000ffff0c7224 */ /* 0x000fe400078e001a */
[----:B------:R-:W-:-:S07]  /*1eb0*/  IMAD.MOV.U32 R13, RZ, RZ, R0 ;  /* 0x000000ffff0d7224 */ /* 0x000fce00078e0000 */
.L_x_393:
[----:B------:R-:W-:Y:S05]  /*1ec0*/  BSYNC.RECONVERGENT B4 ;  /* 0x0000000000047941 */ /* 0x000fea0003800200 */
.L_x_391:
        /* <DEDUP_REMOVED lines=24> */
.L_x_395:
[----:B------:R-:W0:Y:S01]  /*2050*/  LDCU.64 UR6, c[0x0][0x3d8] ;  /* 0x00007b00ff0677ac */ /* 0x000e220008000a00 */
[----:B------:R-:W-:Y:S01]  /*2060*/  IMAD.MOV.U32 R40, RZ, RZ, R50 ;  /* 0x000000ffff287224 */ /* 0x000fe200078e0032 */
[----:B------:R-:W-:Y:S01]  /*2070*/  MOV R4, 0x20c0 ;  /* 0x000020c000047802 */ /* 0x000fe20000000f00 */
[----:B------:R-:W-:Y:S01]  /*2080*/  IMAD.MOV.U32 R0, RZ, RZ, R58 ;  /* 0x000000ffff007224 */ /* 0x000fe200078e003a */
[----:B0-----:R-:W-:Y:S01]  /*2090*/  MOV R3, UR6 ;  /* 0x0000000600037c02 */ /* 0x001fe20008000f00 */
[----:B------:R-:W-:-:S07]  /*20a0*/  IMAD.U32 R2, RZ, RZ, UR7 ;  /* 0x00000007ff027e24 */ /* 0x000fce000f8e00ff */
[----:B------:R-:W-:Y:S05]  /*20b0*/  CALL.REL.NOINC `($__internal_8_$__cuda_sm20_div_s64) ;  /* 0x0000003c00387944 */ /* 0x000fea0003c00000 */
[----:B------:R-:W-:-:S07]  /*20c0*/  MOV R27, R0 ;  /* 0x00000000001b7202 */ /* 0x000fce0000000f00 */
.L_x_396:
[----:B------:R-:W-:Y:S05]  /*20d0*/  BSYNC.RECONVERGENT B4 ;  /* 0x0000000000047941 */ /* 0x000fea0003800200 */
.L_x_394:
        /* <DEDUP_REMOVED lines=27> */
[----:B------:R-:W2:Y:S02]  /*2290*/  LDG.E R2, desc[UR8][R2.64] ;  /* 0x0000000802027981 */ /* 0x000ea4000c1e1900 */
[----:B--2---:R-:W-:-:S07]  /*22a0*/  FADD.FTZ R7, R7, R2 ;  /* 0x0000000207077221 */ /* 0x004fce0000010000 */
.L_x_387:
[----:B------:R-:W-:Y:S05]  /*22b0*/  BSYNC.RECONVERGENT B3 ;  /* 0x0000000000037941 */ /* 0x000fea0003800200 */
.L_x_386:
        /* <DEDUP_REMOVED lines=35> */
.L_x_400:
        /* <DEDUP_REMOVED lines=9> */
.L_x_401:
[----:B------:R-:W-:Y:S05]  /*2580*/  BSYNC.RECONVERGENT B4 ;  /* 0x0000000000047941 */ /* 0x000fea0003800200 */
.L_x_399:
        /* <DEDUP_REMOVED lines=25> */
.L_x_403:
        /* <DEDUP_REMOVED lines=9> */
.L_x_404:
[----:B------:R-:W-:Y:S05]  /*27b0*/  BSYNC.RECONVERGENT B4 ;  /* 0x0000000000047941 */ /* 0x000fea0003800200 */
.L_x_402:
        /* <DEDUP_REMOVED lines=24> */
.L_x_406:
        /* <DEDUP_REMOVED lines=8> */
.L_x_407:
[----:B------:R-:W-:Y:S05]  /*29c0*/  BSYNC.RECONVERGENT B4 ;  /* 0x0000000000047941 */ /* 0x000fea0003800200 */
.L_x_405:
        /* <DEDUP_REMOVED lines=29> */
.L_x_398:
[----:B------:R-:W-:Y:S05]  /*2ba0*/  BSYNC.RECONVERGENT B3 ;  /* 0x0000000000037941 */ /* 0x000fea0003800200 */
.L_x_397:
        /* <DEDUP_REMOVED lines=37> */
.L_x_409:
[----:B------:R-:W0:Y:S01]  /*2e00*/  LDCU.64 UR6, c[0x0][0x3d8] ;  /* 0x00007b00ff0677ac */ /* 0x000e220008000a00 */
[----:B------:R-:W-:Y:S01]  /*2e10*/  IMAD.MOV.U32 R31, RZ, RZ, R52 ;  /* 0x000000ffff1f7224 */ /* 0x000fe200078e0034 */
[----:B------:R-:W-:Y:S01]  /*2e20*/  MOV R30, 0x2e70 ;  /* 0x00002e70001e7802 */ /* 0x000fe20000000f00 */
[----:B------:R-:W-:Y:S02]  /*2e30*/  IMAD.MOV.U32 R35, RZ, RZ, R56 ;  /* 0x000000ffff237224 */ /* 0x000fe400078e0038 */
[----:B0-----:R-:W-:Y:S01]  /*2e40*/  IMAD.U32 R4, RZ, RZ, UR6 ;  /* 0x00000006ff047e24 */ /* 0x001fe2000f8e00ff */
[----:B------:R-:W-:-:S07]  /*2e50*/  MOV R0, UR7 ;  /* 0x0000000700007c02 */ /* 0x000fce0008000f00 */
[----:B------:R-:W-:Y:S05]  /*2e60*/  CALL.REL.NOINC `($__internal_9_$__cuda_sm20_rem_s64) ;  /* 0x00000034001c7944 */ /* 0x000fea0003c00000 */
[----:B------:R-:W-:-:S04]  /*2e70*/  ISETP.NE.U32.AND P0, PT, R0, RZ, PT ;  /* 0x000000ff0000720c */ /* 0x000fc80003f05070 */
[----:B------:R-:W-:-:S13]  /*2e80*/  ISETP.NE.AND.EX P0, PT, R4, RZ, PT, P0 ;  /* 0x000000ff0400720c */ /* 0x000fda0003f05300 */
.L_x_410:
[----:B------:R-:W-:Y:S05]  /*2e90*/  BSYNC.RECONVERGENT B3 ;  /* 0x0000000000037941 */ /* 0x000fea0003800200 */
.L_x_408:
[----:B------:R-:W-:Y:S01]  /*2ea0*/  IMAD.MOV.U32 R9, RZ, RZ, R13 ;  /* 0x000000ffff097224 */ /* 0x000fe200078e000d */
[----:B------:R-:W-:Y:S01]  /*2eb0*/  MOV R10, R12 ;  /* 0x0000000c000a7202 */ /* 0x000fe20000000f00 */
        /* <DEDUP_REMOVED lines=25> */
.L_x_412:
        /* <DEDUP_REMOVED lines=9> */
.L_x_413:
[----:B------:R-:W-:Y:S05]  /*30e0*/  BSYNC.RECONVERGENT B3 ;  /* 0x0000000000037941 */ /* 0x000fea0003800200 */
.L_x_411:
        /* <DEDUP_REMOVED lines=24> */
.L_x_415:
        /* <DEDUP_REMOVED lines=8> */
.L_x_416:
[----:B------:R-:W-:Y:S05]  /*32f0*/  BSYNC.RECONVERGENT B3 ;  /* 0x0000000000037941 */ /* 0x000fea0003800200 */
.L_x_414:
        /* <DEDUP_REMOVED lines=27> */
[----:B------:R-:W2:Y:S01]  /*34b0*/  LDG.E R2, desc[UR8][R2.64+0x8] ;  /* 0x0000080802027981 */ /* 0x000ea2000c1e1900 */
[----:B------:R-:W-:Y:S01]  /*34c0*/  IMAD.MOV.U32 R9, RZ, RZ, R13 ;  /* 0x000000ffff097224 */ /* 0x000fe200078e000d */
[----:B------:R-:W-:Y:S01]  /*34d0*/  MOV R10, R12 ;  /* 0x0000000c000a7202 */ /* 0x000fe20000000f00 */
[----:B--2---:R-:W-:-:S07]  /*34e0*/  FADD.FTZ R7, R7, R2 ;  /* 0x0000000207077221 */ /* 0x004fce0000010000 */
.L_x_385:
[----:B------:R-:W-:Y:S05]  /*34f0*/  BSYNC.RECONVERGENT B2 ;  /* 0x0000000000027941 */ /* 0x000fea0003800200 */
.L_x_384:
[----:B------:R-:W-:-:S04]  /*3500*/  IADD3 R0, P1, PT, R48, -R36, RZ ;  /* 0x8000002430007210 */ /* 0x000fc80007f3e0ff */
[----:B------:R-:W-:Y:S01]  /*3510*/  ISETP.GT.U32.AND P0, PT, R0, -0x4, PT ;  /* 0xfffffffc0000780c */ /* 0x000fe20003f04070 */
[----:B------:R-:W-:-:S05]  /*3520*/  IMAD.X R0, R49, 0x1, ~R39, P1 ;  /* 0x0000000131007824 */ /* 0x000fca00008e0e27 */
[----:B------:R-:W-:-:S13]  /*3530*/  ISETP.GT.U32.AND.EX P0, PT, R0, -0x1, PT, P0 ;  /* 0xffffffff0000780c */ /* 0x000fda0003f04100 */
[----:B------:R-:W-:Y:S05]  /*3540*/  @P0 BRA `(.L_x_380) ;  /* 0x0000002400a80947 */ /* 0x000fea0003800000 */
[----:B------:R-:W0:Y:S01]  /*3550*/  LDCU.64 UR6, c[0x0][0x3c8] ;  /* 0x00007900ff0677ac */ /* 0x000e220008000a00 */
[C---:B------:R-:W-:Y:S01]  /*3560*/  IADD3 R15, P1, PT, R9.reuse, 0x3, RZ ;  /* 0x00000003090f7810 */ /* 0x040fe20007f3e0ff */
[C---:B------:R-:W-:Y:S01]  /*3570*/  IMAD.SHL.U32 R12, R9.reuse, 0x4, RZ ;  /* 0x00000004090c7824 */ /* 0x040fe200078e00ff */
[C---:B------:R-:W-:Y:S01]  /*3580*/  IADD3 R14, P0, PT, R9.reuse, 0x2, RZ ;  /* 0x00000002090e7810 */ /* 0x040fe20007f1e0ff */
[----:B------:R-:W-:Y:S01]  /*3590*/  IMAD.MOV.U32 R16, RZ, RZ, R54 ;  /* 0x000000ffff107224 */ /* 0x000fe200078e0036 */
[--C-:B------:R-:W-:Y:S01]  /*35a0*/  SHF.L.U64.HI R11, R9, 0x2, R10.reuse ;  /* 0x00000002090b7819 */ /* 0x100fe2000001020a */
[----:B------:R-:W-:Y:S01]  /*35b0*/  IMAD.MOV.U32 R17, RZ, RZ, R55 ;  /* 0x000000ffff117224 */ /* 0x000fe200078e0037 */
[----:B------:R-:W-:Y:S01]  /*35c0*/  MOV R13, R9 ;  /* 0x00000009000d7202 */ /* 0x000fe20000000f00 */
[----:B------:R-:W-:Y:S01]  /*35d0*/  IMAD.X R41, RZ, RZ, R10, P1 ;  /* 0x000000ffff297224 */ /* 0x000fe200008e060a */
[-C--:B------:R-:W-:Y:S02]  /*35e0*/  MOV R46, R10.reuse ;  /* 0x0000000a002e7202 */ /* 0x080fe40000000f00 */
[----:B------:R-:W-:Y:S01]  /*35f0*/  IADD3.X R42, PT, PT, RZ, R10, RZ, P0, !PT ;  /* 0x0000000aff2a7210 */ /* 0x000fe200007fe4ff */
[----:B0-----:R-:W-:-:S04]  /*3600*/  UIADD3 UR6, UP0, UPT, URZ, -UR6, URZ ;  /* 0x80000006ff067290 */ /* 0x001fc8000ff1e0ff */
[----:B------:R-:W-:Y:S02]  /*3610*/  UIADD3.X UR7, UPT, UPT, URZ, ~UR7, URZ, UP0, !UPT ;  /* 0x80000007ff077290 */ /* 0x000fe400087fe4ff */
[----:B------:R-:W-:Y:S02]  /*3620*/  IMAD.U32 R24, RZ, RZ, UR6 ;  /* 0x00000006ff187e24 */ /* 0x000fe4000f8e00ff */
[----:B------:R-:W-:Y:S02]  /*3630*/  IMAD R0, R10, UR6, RZ ;  /* 0x000000060a007c24 */ /* 0x000fe4000f8e02ff */
[----:B------:R-:W-:Y:S02]  /*3640*/  IMAD.U32 R25, RZ, RZ, UR7 ;  /* 0x00000007ff197e24 */ /* 0x000fe4000f8e00ff */
[C---:B------:R-:W-:Y:S02]  /*3650*/  IMAD R43, R9.reuse, UR7, R0 ;  /* 0x00000007092b7c24 */ /* 0x040fe4000f8e0200 */
[----:B------:R-:W-:-:S04]  /*3660*/  IMAD.WIDE.U32 R24, R9, UR6, R24 ;  /* 0x0000000609187c25 */ /* 0x000fc8000f8e0018 */
[----:B------:R-:W-:-:S07]  /*3670*/  IMAD.IADD R43, R25, 0x1, R43 ;  /* 0x00000001192b7824 */ /* 0x000fce00078e022b */
.L_x_461:
        /* <DEDUP_REMOVED lines=39> */
.L_x_420:
[----:B------:R-:W0:Y:S01]  /*38f0*/  LDCU.64 UR6, c[0x0][0x3d8] ;  /* 0x00007b00ff0677ac */ /* 0x000e220008000a00 */
[----:B------:R-:W-:Y:S01]  /*3900*/  MOV R31, R32 ;  /* 0x00000020001f7202 */ /* 0x000fe20000000f00 */
[----:B------:R-:W-:Y:S01]  /*3910*/  IMAD.MOV.U32 R35, RZ, RZ, R37 ;  /* 0x000000ffff237224 */ /* 0x000fe200078e0025 */
[----:B------:R-:W-:Y:S01]  /*3920*/  MOV R30, 0x3960 ;  /* 0x00003960001e7802 */ /* 0x000fe20000000f00 */
[----:B0-----:R-:W-:Y:S01]  /*3930*/  IMAD.U32 R4, RZ, RZ, UR6 ;  /* 0x00000006ff047e24 */ /* 0x001fe2000f8e00ff */
[----:B------:R-:W-:-:S07]  /*3940*/  MOV R0, UR7 ;  /* 0x0000000700007c02 */ /* 0x000fce0008000f00 */
[----:B------:R-:W-:Y:S05]  /*3950*/  CALL.REL.NOINC `($__internal_9_$__cuda_sm20_rem_s64) ;  /* 0x0000002800607944 */ /* 0x000fea0003c00000 */
[----:B------:R-:W-:-:S04]  /*3960*/  ISETP.NE.U32.AND P1, PT, R0, RZ, PT ;  /* 0x000000ff0000720c */ /* 0x000fc80003f25070 */
[----:B------:R-:W-:-:S13]  /*3970*/  ISETP.NE.AND.EX P1, PT, R4, RZ, PT, P1 ;  /* 0x000000ff0400720c */ /* 0x000fda0003f25310 */
.L_x_421:
[----:B------:R-:W-:Y:S05]  /*3980*/  BSYNC.RECONVERGENT B3 ;  /* 0x0000000000037941 */ /* 0x000fea0003800200 */
.L_x_419:
        /* <DEDUP_REMOVED lines=27> */
.L_x_423:
[----:B------:R-:W0:Y:S01]  /*3b40*/  LDCU.64 UR6, c[0x0][0x3d0] ;  /* 0x00007a00ff0677ac */ /* 0x000e220008000a00 */
[----:B------:R-:W-:Y:S01]  /*3b50*/  MOV R40, R20 ;  /* 0x0000001400287202 */ /* 0x000fe20000000f00 */
[----:B------:R-:W-:Y:S01]  /*3b60*/  IMAD.MOV.U32 R0, RZ, RZ, R8 ;  /* 0x000000ffff007224 */ /* 0x000fe200078e0008 */
[----:B------:R-:W-:Y:S01]  /*3b70*/  MOV R4, 0x3bb0 ;  /* 0x00003bb000047802 */ /* 0x000fe20000000f00 */
[----:B0-----:R-:W-:Y:S01]  /*3b80*/  IMAD.U32 R3, RZ, RZ, UR6 ;  /* 0x00000006ff037e24 */ /* 0x001fe2000f8e00ff */
[----:B------:R-:W-:-:S07]  /*3b90*/  MOV R2, UR7 ;  /* 0x0000000700027c02 */ /* 0x000fce0008000f00 */
[----:B------:R-:W-:Y:S05]  /*3ba0*/  CALL.REL.NOINC `($__internal_8_$__cuda_sm20_div_s64) ;  /* 0x00000020007c7944 */ /* 0x000fea0003c00000 */
[----:B------:R-:W-:Y:S01]  /*3bb0*/  MOV R34, R26 ;  /* 0x0000001a00227202 */ /* 0x000fe20000000f00 */
[----:B------:R-:W-:-:S07]  /*3bc0*/  IMAD.MOV.U32 R35, RZ, RZ, R0 ;  /* 0x000000ffff237224 */ /* 0x000fce00078e0000 */
.L_x_424:
[----:B------:R-:W-:Y:S05]  /*3bd0*/  BSYNC.RECONVERGENT B3 ;  /* 0x0000000000037941 */ /* 0x000fea0003800200 */
.L_x_422:
        /* <DEDUP_REMOVED lines=26> */
.L_x_426:
        /* <DEDUP_REMOVED lines=9> */
.L_x_427:
[----:B------:R-:W-:Y:S05]  /*3e10*/  BSYNC.RECONVERGENT B3 ;  /* 0x0000000000037941 */ /* 0x000fea0003800200 */
.L_x_425:
        /* <DEDUP_REMOVED lines=26> */
[----:B------:R-:W2:Y:S02]  /*3fc0*/  LDG.E R2, desc[UR8][R2.64] ;  /* 0x0000000802027981 */ /* 0x000ea4000c1e1900 */
[----:B--2---:R-:W-:-:S07]  /*3fd0*/  FADD.FTZ R7, R7, R2 ;  /* 0x0000000207077221 */ /* 0x004fce0000010000 */
.L_x_418:
[----:B------:R-:W-:Y:S05]  /*3fe0*/  BSYNC.RECONVERGENT B2 ;  /* 0x0000000000027941 */ /* 0x000fea0003800200 */
.L_x_417:
        /* <DEDUP_REMOVED lines=30> */
.L_x_431:
[----:B------:R-:W0:Y:S01]  /*41d0*/  LDCU.64 UR6, c[0x0][0x3d8] ;  /* 0x00007b00ff0677ac */ /* 0x000e220008000a00 */
[----:B------:R-:W-:Y:S02]  /*41e0*/  MOV R31, R34 ;  /* 0x00000022001f7202 */ /* 0x000fe40000000f00 */
[----:B------:R-:W-:Y:S01]  /*41f0*/  MOV R30, 0x4230 ;  /* 0x00004230001e7802 */ /* 0x000fe20000000f00 */
[----:B0-----:R-:W-:Y:S01]  /*4200*/  IMAD.U32 R4, RZ, RZ, UR6 ;  /* 0x00000006ff047e24 */ /* 0x001fe2000f8e00ff */
[----:B------:R-:W-:-:S07]  /*4210*/  MOV R0, UR7 ;  /* 0x0000000700007c02 */ /* 0x000fce0008000f00 */
[----:B------:R-:W-:Y:S05]  /*4220*/  CALL.REL.NOINC `($__internal_9_$__cuda_sm20_rem_s64) ;  /* 0x00000020002c7944 */ /* 0x000fea0003c00000 */
[----:B------:R-:W-:-:S04]  /*4230*/  ISETP.NE.U32.AND P1, PT, R0, RZ, PT ;  /* 0x000000ff0000720c */ /* 0x000fc80003f25070 */
[----:B------:R-:W-:-:S13]  /*4240*/  ISETP.NE.AND.EX P1, PT, R4, RZ, PT, P1 ;  /* 0x000000ff0400720c */ /* 0x000fda0003f25310 */
.L_x_432:
[----:B------:R-:W-:Y:S05]  /*4250*/  BSYNC.RECONVERGENT B3 ;  /* 0x0000000000037941 */ /* 0x000fea0003800200 */
.L_x_430:
        /* <DEDUP_REMOVED lines=27> */
.L_x_434:
[----:B------:R-:W0:Y:S01]  /*4410*/  LDCU.64 UR6, c[0x0][0x3d0] ;  /* 0x00007a00ff0677ac */ /* 0x000e220008000a00 */
[----:B------:R-:W-:Y:S01]  /*4420*/  IMAD.MOV.U32 R40, RZ, RZ, R20 ;  /* 0x000000ffff287224 */ /* 0x000fe200078e0014 */
[----:B------:R-:W-:Y:S02]  /*4430*/  MOV R0, R8 ;  /* 0x0000000800007202 */ /* 0x000fe40000000f00 */
[----:B------:R-:W-:Y:S02]  /*4440*/  MOV R4, 0x4480 ;  /* 0x0000448000047802 */ /* 0x000fe40000000f00 */
[----:B0-----:R-:W-:Y:S01]  /*4450*/  MOV R3, UR6 ;  /* 0x0000000600037c02 */ /* 0x001fe20008000f00 */
[----:B------:R-:W-:-:S07]  /*4460*/  IMAD.U32 R2, RZ, RZ, UR7 ;  /* 0x00000007ff027e24 */ /* 0x000fce000f8e00ff */
[----:B------:R-:W-:Y:S05]  /*4470*/  CALL.REL.NOINC `($__internal_8_$__cuda_sm20_div_s64) ;  /* 0x0000001800487944 */ /* 0x000fea0003c00000 */
[----:B------:R-:W-:Y:S01]  /*4480*/  IMAD.MOV.U32 R32, RZ, RZ, R26 ;  /* 0x000000ffff207224 */ /* 0x000fe200078e001a */
[----:B------:R-:W-:-:S07]  /*4490*/  MOV R33, R0 ;  /* 0x0000000000217202 */ /* 0x000fce0000000f00 */
.L_x_435:
[----:B------:R-:W-:Y:S05]  /*44a0*/  BSYNC.RECONVERGENT B3 ;  /* 0x0000000000037941 */ /* 0x000fea0003800200 */
.L_x_433:
        /* <DEDUP_REMOVED lines=26> */
.L_x_437:
        /* <DEDUP_REMOVED lines=9> */
.L_x_438:
[----:B------:R-:W-:Y:S05]  /*46e0*/  BSYNC.RECONVERGENT B3 ;  /* 0x0000000000037941 */ /* 0x000fea0003800200 */
.L_x_436:
        /* <DEDUP_REMOVED lines=26> */
[----:B------:R-:W2:Y:S02]  /*4890*/  LDG.E R2, desc[UR8][R2.64+0x4] ;  /* 0x0000040802027981 */ /* 0x000ea4000c1e1900 */
[----:B--2---:R-:W-:-:S07]  /*48a0*/  FADD.FTZ R7, R7, R2 ;  /* 0x0000000207077221 */ /* 0x004fce0000010000 */
.L_x_429:
[----:B------:R-:W-:Y:S05]  /*48b0*/  BSYNC.RECONVERGENT B2 ;  /* 0x0000000000027941 */ /* 0x000fea0003800200 */
.L_x_428:
        /* <DEDUP_REMOVED lines=37> */
.L_x_442:
[----:B------:R-:W0:Y:S01]  /*4b10*/  LDCU.64 UR6, c[0x0][0x3d8] ;  /* 0x00007b00ff0677ac */ /* 0x000e220008000a00 */
[----:B------:R-:W-:Y:S01]  /*4b20*/  IMAD.MOV.U32 R31, RZ, RZ, R32 ;  /* 0x000000ffff1f7224 */ /* 0x000fe200078e0020 */
[----:B------:R-:W-:Y:S02]  /*4b30*/  MOV R35, R37 ;  /* 0x0000002500237202 */ /* 0x000fe40000000f00 */
[----:B------:R-:W-:Y:S02]  /*4b40*/  MOV R30, 0x4b80 ;  /* 0x00004b80001e7802 */ /* 0x000fe40000000f00 */
[----:B0-----:R-:W-:Y:S01]  /*4b50*/  MOV R4, UR6 ;  /* 0x0000000600047c02 */ /* 0x001fe20008000f00 */
[----:B------:R-:W-:-:S07]  /*4b60*/  IMAD.U32 R0, RZ, RZ, UR7 ;  /* 0x00000007ff007e24 */ /* 0x000fce000f8e00ff */
[----:B------:R-:W-:Y:S05]  /*4b70*/  CALL.REL.NOINC `($__internal_9_$__cuda_sm20_rem_s64) ;  /* 0x0000001400d87944 */ /* 0x000fea0003c00000 */
[----:B------:R-:W-:-:S04]  /*4b80*/  ISETP.NE.U32.AND P1, PT, R0, RZ, PT ;  /* 0x000000ff0000720c */ /* 0x000fc80003f25070 */
[----:B------:R-:W-:-:S13]  /*4b90*/  ISETP.NE.AND.EX P1, PT, R4, RZ, PT, P1 ;  /* 0x000000ff0400720c */ /* 0x000fda0003f25310 */
.L_x_443:
[----:B------:R-:W-:Y:S05]  /*4ba0*/  BSYNC.RECONVERGENT B3 ;  /* 0x0000000000037941 */ /* 0x000fea0003800200 */
.L_x_441:
        /* <DEDUP_REMOVED lines=27> */
.L_x_445:
        /* <DEDUP_REMOVED lines=9> */
.L_x_446:
[----:B------:R-:W-:Y:S05]  /*4df0*/  BSYNC.RECONVERGENT B3 ;  /* 0x0000000000037941 */ /* 0x000fea0003800200 */
.L_x_444:
        /* <DEDUP_REMOVED lines=26> */
.L_x_448:
        /* <DEDUP_REMOVED lines=9> */
.L_x_449:
[----:B------:R-:W-:Y:S05]  /*5030*/  BSYNC.RECONVERGENT B3 ;  /* 0x0000000000037941 */ /* 0x000fea0003800200 */
.L_x_447:
        /* <DEDUP_REMOVED lines=28> */
.L_x_440:
[----:B------:R-:W-:Y:S05]  /*5200*/  BSYNC.RECONVERGENT B2 ;  /* 0x0000000000027941 */ /* 0x000fea0003800200 */
.L_x_439:
        /* <DEDUP_REMOVED lines=37> */
.L_x_453:
        /* <DEDUP_REMOVED lines=9> */
.L_x_454:
[----:B------:R-:W-:Y:S05]  /*54f0*/  BSYNC.RECONVERGENT B3 ;  /* 0x0000000000037941 */ /* 0x000fea0003800200 */
.L_x_452:
        /* <DEDUP_REMOVED lines=27> */
.L_x_456:
        /* <DEDUP_REMOVED lines=9> */
.L_x_457:
[----:B------:R-:W-:Y:S05]  /*5740*/  BSYNC.RECONVERGENT B3 ;  /* 0x0000000000037941 */ /* 0x000fea0003800200 */
.L_x_455:
        /* <DEDUP_REMOVED lines=26> */
.L_x_459:
        /* <DEDUP_REMOVED lines=9> */
.L_x_460:
[----:B------:R-:W-:Y:S05]  /*5980*/  BSYNC.RECONVERGENT B3 ;  /* 0x0000000000037941 */ /* 0x000fea0003800200 */
.L_x_458:
        /* <DEDUP_REMOVED lines=28> */
.L_x_451:
[----:B------:R-:W-:Y:S05]  /*5b50*/  BSYNC.RECONVERGENT B2 ;  /* 0x0000000000027941 */ /* 0x000fea0003800200 */
.L_x_450:
        /* <DEDUP_REMOVED lines=9> */
.L_x_380:
[----:B------:R-:W-:Y:S05]  /*5bf0*/  BSYNC.RECONVERGENT B0 ;  /* 0x0000000000007941 */ /* 0x000fea0003800200 */
.L_x_379:
[----:B------:R-:W2:Y:S01]  /*5c00*/  LDL R0, [R1] ;  /* 0x0000000001007983 */ /* 0x000ea20000100800 */
[----:B------:R-:W-:-:S05]  /*5c10*/  IADD3 R5, P0, PT, R5, 0x1, RZ ;  /* 0x0000000105057810 */ /* 0x000fca0007f1e0ff */
[----:B------:R-:W-:Y:S01]  /*5c20*/  IMAD.X R6, RZ, RZ, R6, P0 ;  /* 0x000000ffff067224 */ /* 0x000fe200000e0606 */
[----:B------:R-:W-:-:S04]  /*5c30*/  ISETP.GE.U32.AND P0, PT, R5, R59, PT ;  /* 0x0000003b0500720c */ /* 0x000fc80003f06070 */
[----:B--2---:R-:W-:-:S13]  /*5c40*/  ISETP.GE.AND.EX P0, PT, R6, R0, PT, P0 ;  /* 0x000000000600720c */ /* 0x004fda0003f06300 */
[----:B------:R-:W-:Y:S05]  /*5c50*/  @!P0 BRA `(.L_x_462) ;  /* 0xffffffb800988947 */ /* 0x000fea000383ffff */
.L_x_378:
[----:B------:R-:W-:Y:S05]  /*5c60*/  BSYNC.RECONVERGENT B1 ;  /* 0x0000000000017941 */ /* 0x000fea0003800200 */
.L_x_377:
        /* <DEDUP_REMOVED lines=11> */
[----:B------:R0:W-:Y:S01]  /*5d20*/  STG.E desc[UR8][R2.64], R7 ;  /* 0x0000000702007986 */ /* 0x0001e2000c101908 */
[----:B---3--:R-:W-:Y:S02]  /*5d30*/  IADD3.X R4, PT, PT, RZ, R4, RZ, P0, !PT ;  /* 0x00000004ff047210 */ /* 0x008fe400007fe4ff */
[----:B----4-:R-:W-:Y:S01]  /*5d40*/  ISETP.GE.U32.AND P0, PT, R8, UR12, PT ;  /* 0x0000000c08007c0c */ /* 0x010fe2000bf06070 */
[----:B------:R0:W-:Y:S03]  /*5d50*/  STL [R1+0x4], R8 ;  /* 0x0000040801007387 */ /* 0x0001e60000100800 */
[----:B------:R-:W-:Y:S01]  /*5d60*/  ISETP.GE.AND.EX P0, PT, R4, UR13, PT, P0 ;  /* 0x0000000d04007c0c */ /* 0x000fe2000bf06300 */
[----:B------:R0:W-:-:S12]  /*5d70*/  STL [R1+0x8], R4 ;  /* 0x0000080401007387 */ /* 0x0001d80000100800 */
[----:B0-----:R-:W-:Y:S05]  /*5d80*/  @!P0 BRA `(.L_x_463) ;  /* 0xffffffa000e88947 */ /* 0x001fea000383ffff */
[----:B------:R-:W-:Y:S05]  /*5d90*/  EXIT ;  /* 0x000000000000794d */ /* 0x000fea0003800000 */
        .weak           $__internal_8_$__cuda_sm20_div_s64
        .type           $__internal_8_$__cuda_sm20_div_s64,@function
        .size           $__internal_8_$__cuda_sm20_div_s64,($__internal_9_$__cuda_sm20_rem_s64 - $__internal_8_$__cuda_sm20_div_s64)
$__internal_8_$__cuda_sm20_div_s64:
        /* <DEDUP_REMOVED lines=83> */
[----:B------:R-:W-:Y:S06]  /*62d0*/  RET.REL.NODEC R2 `(_ZN2at6native13col2im_kernelIffEEvlPKT_llllllllllllPS2_) ;  /* 0xffffff9c02487950 */ /* 0x000fec0003c3ffff */
        .weak           $__internal_9_$__cuda_sm20_rem_s64
        .type           $__internal_9_$__cuda_sm20_rem_s64,@function
        .size           $__internal_9_$__cuda_sm20_rem_s64,(.L_x_713 - $__internal_9_$__cuda_sm20_rem_s64)
$__internal_9_$__cuda_sm20_rem_s64:
        /* <DEDUP_REMOVED lines=76> */
[----:B------:R-:W-:Y:S06]  /*67a0*/  RET.REL.NODEC R30 `(_ZN2at6native13col2im_kernelIffEEvlPKT_llllllllllllPS2_) ;  /* 0xffffff981e147950 */ /* 0x000fec0003c3ffff */
.L_x_464:
        /* <DEDUP_REMOVED lines=13> */
.L_x_713:


//--------------------- .text._ZN2at6native13vol2im_kernelIffEEvlPKT_jjjjjjjjjjjjjjjjjjjPS2_ --------------------------
	.section	.text._ZN2at6native13vol2im_kernelIffEEvlPKT_jjjjjjjjjjjjjjjjjjjPS2_,"ax",@progbits
	.align	128
        .global         _ZN2at6native13vol2im_kernelIffEEvlPKT_jjjjjjjjjjjjjjjjjjjPS2_
        .type           _ZN2at6native13vol2im_kernelIffEEvlPKT_jjjjjjjjjjjjjjjjjjjPS2_,@function
        .size           _ZN2at6native13vol2im_kernelIffEEvlPKT_jjjjjjjjjjjjjjjjjjjPS2_,(.L_x_729 - _ZN2at6native13vol2im_kernelIffEEvlPKT_jjjjjjjjjjjjjjjjjjjPS2_)
        .other          _ZN2at6native13vol2im_kernelIffEEvlPKT_jjjjjjjjjjjjjjjjjjjPS2_,@"STO_CUDA_ENTRY STV_DEFAULT"
_ZN2at6native13vol2im_kernelIffEEvlPKT_jjjjjjjjjjjjjjjjjjjPS2_:
.text._ZN2at6native13vol2im_kernelIffEEvlPKT_jjjjjjjjjjjjjjjjjjjPS2_:
        /* <DEDUP_REMOVED lines=12> */
.L_x_486:
        /* <DEDUP_REMOVED lines=98> */
.L_x_466:
[----:B------:R-:W-:Y:S05]  /*06e0*/  BSYNC.RECONVERGENT B0 ;  /* 0x0000000000007941 */ /* 0x000fea0003800200 */
.L_x_465:
        /* <DEDUP_REMOVED lines=23> */
.L_x_468:
[----:B------:R-:W-:Y:S05]  /*0860*/  BSYNC.RECONVERGENT B0 ;  /* 0x0000000000007941 */ /* 0x000fea0003800200 */
.L_x_467:
        /* <DEDUP_REMOVED lines=47> */
.L_x_470:
[----:B------:R-:W-:Y:S05]  /*0b60*/  BSYNC.RECONVERGENT B0 ;  /* 0x0000000000007941 */ /* 0x000fea0003800200 */
.L_x_469:
[----:B------:R-:W0:Y:S01]  /*0b70*/  LDCU UR4, c[0x0][0x3b8] ;  /* 0x00007700ff0477ac */ /* 0x000e220008000800 */
[----:B------:R-:W1:Y:S01]  /*0b80*/  LDC R13, c[0x0][0x3c0] ;  /* 0x0000f000ff0d7b82 */ /* 0x000e620000000800 */
[----:B------:R-:W-:Y:S01]  /*0b90*/  BSSY.RECONVERGENT B2, `(.L_x_471) ;  /* 0x00001b0000027945 */ /* 0x000fe20003800200 */
[----:B------:R-:W-:Y:S01]  /*0ba0*/  IMAD.MOV.U32 R27, RZ, RZ, RZ ;  /* 0x000000ffff1b7224 */ /* 0x000fe200078e00ff */
        /* <DEDUP_REMOVED lines=45> */
[----:B------:R-:W-:Y:S01]  /*0e80*/  IMAD.MOV.U32 R27, RZ, RZ, RZ ;  /* 0x000000ffff1b7224 */ /* 0x000fe200078e00ff */
[----:B------:R-:W1:Y:S01]  /*0e90*/  LDCU UR6, c[0x0][0x398] ;  /* 0x00007300ff0677ac */ /* 0x000e620008000800 */
[----:B0-----:R-:W-:Y:S01]  /*0ea0*/  UIMAD UR4, UR5, UR4, URZ ;  /* 0x00000004050472a4 */ /* 0x001fe2000f8e02ff */
[----:B------:R-:W0:Y:S03]  /*0eb0*/  LDCU UR5, c[0x0][0x3a0] ;  /* 0x00007400ff0577ac */ /* 0x000e260008000800 */
[----:B-1----:R-:W-:-:S06]  /*0ec0*/  UIMAD UR4, UR4, UR6, URZ ;  /* 0x00000006040472a4 */ /* 0x002fcc000f8e02ff */
[----:B------:R-:W-:Y:S01]  /*0ed0*/  IMAD R17, RZ, RZ, -UR4 ;  /* 0x80000004ff117e24 */ /* 0x000fe2000f8e02ff */
[----:B------:R-:W-:Y:S02]  /*0ee0*/  ISETP.NE.U32.AND P2, PT, RZ, UR4, PT ;  /* 0x00000004ff007c0c */ /* 0x000fe4000bf45070 */
[----:B------:R-:W1:Y:S08]  /*0ef0*/  I2F.U32.RP R12, UR4 ;  /* 0x00000004000c7d06 */ /* 0x000e700008209000 */
[----:B-1----:R-:W1:Y:S02]  /*0f00*/  MUFU.RCP R12, R12 ;  /* 0x0000000c000c7308 */ /* 0x002e640000001000 */
[----:B-1----:R-:W-:Y:S01]  /*0f10*/  IADD3 R14, PT, PT, R12, 0xffffffe, RZ ;  /* 0x0ffffffe0c0e7810 */ /* 0x002fe20007ffe0ff */
[----:B------:R-:W-:-:S05]  /*0f20*/  IMAD.MOV R12, RZ, RZ, -R6 ;  /* 0x000000ffff0c7224 */ /* 0x000fca00078e0a06 */
[----:B------:R1:W2:Y:S01]  /*0f30*/  F2I.FTZ.U32.TRUNC.NTZ R15, R14 ;  /* 0x0000000e000f7305 */ /* 0x0002a2000021f000 */
[----:B------:R-:W-:Y:S01]  /*0f40*/  IMAD R12, R13, R12, R2 ;  /* 0x0000000c0d0c7224 */ /* 0x000fe200078e0202 */
[----:B-1----:R-:W-:Y:S01]  /*0f50*/  MOV R14, RZ ;  /* 0x000000ff000e7202 */ /* 0x002fe20000000f00 */
[----:B--2---:R-:W-:-:S04]  /*0f60*/  IMAD R17, R17, R15, RZ ;  /* 0x0000000f11117224 */ /* 0x004fc800078e02ff */
[----:B------:R-:W-:Y:S01]  /*0f70*/  IMAD.HI.U32 R15, R15, R17, R14 ;  /* 0x000000110f0f7227 */ /* 0x000fe200078e000e */
[----:B------:R-:W-:-:S05]  /*0f80*/  IADD3 R14, PT, PT, R6, 0x1, RZ ;  /* 0x00000001060e7810 */ /* 0x000fca0007ffe0ff */
        /* <DEDUP_REMOVED lines=8> */
[----:B------:R-:W-:-:S05]  /*1010*/  @!P2 LOP3.LUT R15, RZ, UR4, RZ, 0x33, !PT ;  /* 0x00000004ff0fac12 */ /* 0x000fca000f8e33ff */
[----:B0-----:R-:W-:-:S07]  /*1020*/  IMAD R15, R15, UR5, RZ ;  /* 0x000000050f0f7c24 */ /* 0x001fce000f8e02ff */
.L_x_485:
[----:B------:R-:W-:Y:S01]  /*1030*/  ISETP.GE.U32.AND P0, PT, R5, R10, PT ;  /* 0x0000000a0500720c */ /* 0x000fe20003f06070 */
[----:B------:R-:W-:-:S12]  /*1040*/  BSSY.RECONVERGENT B1, `(.L_x_473) ;  /* 0x0000161000017945 */ /* 0x000fd80003800200 */
[----:B------:R-:W-:Y:S05]  /*1050*/  @P0 BRA `(.L_x_474) ;  /* 0x00000014007c0947 */ /* 0x000fea0003800000 */
[----:B------:R-:W0:Y:S01]  /*1060*/  LDCU UR4, c[0x0][0x3b8] ;  /* 0x00007700ff0477ac */ /* 0x000e220008000800 */
[----:B------:R-:W-:Y:S01]  /*1070*/  IADD3 R16, PT, PT, -R8, RZ, RZ ;  /* 0x000000ff08107210 */ /* 0x000fe20007ffe1ff */
[----:B------:R-:W-:-:S04]  /*1080*/  IMAD.MOV.U32 R22, RZ, RZ, R5 ;  /* 0x000000ffff167224 */ /* 0x000fc800078e0005 */
[----:B0-----:R-:W-:-:S07]  /*1090*/  IMAD R23, R16, UR4, R7 ;  /* 0x0000000410177c24 */ /* 0x001fce000f8e0207 */
.L_x_484:
        /* <DEDUP_REMOVED lines=122> */
[----:B------:R-:W2:Y:S01]  /*1840*/  LDG.E R16, desc[UR8][R16.64] ;  /* 0x0000000810107981 */ /* 0x000ea2000c1e1900 */
[----:B------:R-:W-:Y:S02]  /*1850*/  IMAD.MOV.U32 R26, RZ, RZ, R14 ;  /* 0x000000ffff1a7224 */ /* 0x000fe400078e000e */
[----:B--2---:R-:W-:-:S07]  /*1860*/  FADD.FTZ R27, R27, R16 ;  /* 0x000000101b1b7221 */ /* 0x004fce0000010000 */
.L_x_478:
[----:B------:R-:W-:Y:S05]  /*1870*/  BSYNC.RECONVERGENT B3 ;  /* 0x0000000000037941 */ /* 0x000fea0003800200 */
.L_x_477:
[----:B------:R-:W-:-:S13]  /*1880*/  ISETP.NE.AND P0, PT, R11, R14, PT ;  /* 0x0000000e0b00720c */ /* 0x000fda0003f05270 */
[----:B------:R-:W-:Y:S05]  /*1890*/  @!P0 BRA `(.L_x_476) ;  /* 0x0000000c005c8947 */ /* 0x000fea0003800000 */
.L_x_483:
        /* <DEDUP_REMOVED lines=105> */
[----:B------:R-:W2:Y:S02]  /*1f30*/  LDG.E R18, desc[UR8][R18.64] ;  /* 0x0000000812127981 */ /* 0x000ea4000c1e1900 */
[----:B--2---:R-:W-:-:S07]  /*1f40*/  FADD.FTZ R27, R27, R18 ;  /* 0x000000121b1b7221 */ /* 0x004fce0000010000 */
.L_x_480:
[----:B------:R-:W-:Y:S05]  /*1f50*/  BSYNC.RECONVERGENT B3 ;  /* 0x0000000000037941 */ /* 0x000fea0003800200 */
.L_x_479:
        /* <DEDUP_REMOVED lines=101> */
[----:B------:R-:W2:Y:S02]  /*25b0*/  LDG.E R16, desc[UR8][R16.64+0x4] ;  /* 0x0000040810107981 */ /* 0x000ea4000c1e1900 */
[----:B--2---:R-:W-:-:S07]  /*25c0*/  FADD.FTZ R27, R27, R16 ;  /* 0x000000101b1b7221 */ /* 0x004fce0000010000 */
.L_x_482:
[----:B------:R-:W-:Y:S05]  /*25d0*/  BSYNC.RECONVERGENT B3 ;  /* 0x0000000000037941 */ /* 0x000fea0003800200 */
.L_x_481:
[----:B------:R-:W-:-:S05]  /*25e0*/  VIADD R26, R26, 0x2 ;  /* 0x000000021a1a7836 */ /* 0x000fca0000000000 */
[----:B------:R-:W-:-:S13]  /*25f0*/  ISETP.GE.U32.AND P0, PT, R26, R11, PT ;  /* 0x0000000b1a00720c */ /* 0x000fda0003f06070 */
[----:B------:R-:W-:Y:S05]  /*2600*/  @!P0 BRA `(.L_x_483) ;  /* 0xfffffff000a48947 */ /* 0x000fea000383ffff */
.L_x_476:
[----:B------:R-:W-:Y:S05]  /*2610*/  BSYNC.RECONVERGENT B0 ;  /* 0x0000000000007941 */ /* 0x000fea0003800200 */
.L_x_475:
[----:B------:R-:W-:-:S04]  /*2620*/  IADD3 R22, PT, PT, R22, 0x1, RZ ;  /* 0x0000000116167810 */ /* 0x000fc80007ffe0ff */
[----:B------:R-:W-:-:S13]  /*2630*/  ISETP.GE.U32.AND P0, PT, R22, R10, PT ;  /* 0x0000000a1600720c */ /* 0x000fda0003f06070 */
[----:B------:R-:W-:Y:S05]  /*2640*/  @!P0 BRA `(.L_x_484) ;  /* 0xffffffe800948947 */ /* 0x000fea000383ffff */
.L_x_474:
[----:B------:R-:W-:Y:S05]  /*2650*/  BSYNC.RECONVERGENT B1 ;  /* 0x0000000000017941 */ /* 0x000fea0003800200 */
.L_x_473:
[----:B------:R-:W-:-:S05]  /*2660*/  VIADD R8, R8, 0x1 ;  /* 0x0000000108087836 */ /* 0x000fca0000000000 */
[----:B------:R-:W-:-:S13]  /*2670*/  ISETP.GE.U32.AND P0, PT, R8, R9, PT ;  /* 0x000000090800720c */ /* 0x000fda0003f06070 */
[----:B------:R-:W-:Y:S05]  /*2680*/  @!P0 BRA `(.L_x_485) ;  /* 0xffffffe800688947 */ /* 0x000fea000383ffff */
.L_x_472:
[----:B------:R-:W-:Y:S05]  /*2690*/  BSYNC.RECONVERGENT B2 ;  /* 0x0000000000027941 */ /* 0x000fea0003800200 */
.L_x_471:
        /* <DEDUP_REMOVED lines=9> */
[----:B------:R1:W-:Y:S01]  /*2730*/  STG.E desc[UR8][R4.64], R27 ;  /* 0x0000001b04007986 */ /* 0x0003e2000c101908 */
[----:B------:R-:W-:Y:S02]  /*2740*/  IADD3.X R3, PT, PT, RZ, R3, RZ, P0, !PT ;  /* 0x00000003ff037210 */ /* 0x000fe400007fe4ff */
[----:B--2---:R-:W-:-:S04]  /*2750*/  ISETP.GE.U32.AND P0, PT, R0, UR10, PT ;  /* 0x0000000a00007c0c */ /* 0x004fc8000bf06070 */
[----:B------:R-:W-:-:S13]  /*2760*/  ISETP.GE.AND.EX P0, PT, R3, UR11, PT, P0 ;  /* 0x0000000b03007c0c */ /* 0x000fda000bf06300 */
[----:B-1----:R-:W-:Y:S05]  /*2770*/  @!P0 BRA `(.L_x_486) ;  /* 0xffffffd800508947 */ /* 0x002fea000383ffff */
[----:B------:R-:W-:Y:S05]  /*2780*/  EXIT ;  /* 0x000000000000794d */ /* 0x000fea0003800000 */
.L_x_487:
        /* <DEDUP_REMOVED lines=15> */
.L_x_729:


//--------------------- .text._ZN2at6native13im2col_kernelIfEEvlPKT_llllllllllllPS2_ --------------------------
	.section	.text._ZN2at6native13im2col_kernelIfEEvlPKT_llllllllllllPS2_,"ax",@progbits
	.align	128
        .global         _ZN2at6native13im2col_kernelIfEEvlPKT_llllllllllllPS2_
        .type           _ZN2at6native13im2col_kernelIfEEvlPKT_llllllllllllPS2_,@function
        .size           _ZN2at6native13im2col_kernelIfEEvlPKT_llllllllllllPS2_,(.L_x_714 - _ZN2at6native13im2col_kernelIfEEvlPKT_llllllllllllPS2_)
        .other          _ZN2at6native13im2col_kernelIfEEvlPKT_llllllllllllPS2_,@"STO_CUDA_ENTRY STV_DEFAULT"
_ZN2at6native13im2col_kernelIfEEvlPKT_llllllllllllPS2_:
.text._ZN2at6native13im2col_kernelIfEEvlPKT_llllllllllllPS2_:
        /* <DEDUP_REMOVED lines=25> */
[----:B0-----:R-:W-:-:S12]  /*0190*/  USHF.L.U32 UR5, UR6, 0x2, URZ ;  /* 0x0000000206057899 */ /* 0x001fd800080006ff */
.L_x_502:
[----:B--2---:R-:W3:Y:S01]  /*01a0*/  LDL R6, [R1+0x30] ;  /* 0x0000300001067983 */ /* 0x004ee20000100800 */
[----:B------:R-:W3:Y:S03]  /*01b0*/  LDCU UR6, c[0x0][0x3ec] ;  /* 0x00007d80ff0677ac */ /* 0x000ee60008000800 */
[----:B------:R0:W5:Y:S01]  /*01c0*/  LDL R7, [R1+0x2c] ;  /* 0x00002c0001077983 */ /* 0x0001620000100800 */
[----:B------:R-:W-:Y:S01]  /*01d0*/  BSSY.RECONVERGENT B0, `(.L_x_488) ;  /* 0x000002f000007945 */ /* 0x000fe20003800200 */
[----:B---3--:R-:W-:-:S04]  /*01e0*/  LOP3.LUT R0, R6, UR6, RZ, 0xfc, !PT ;  /* 0x0000000606007c12 */ /* 0x008fc8000f8efcff */
[----:B------:R-:W-:-:S13]  /*01f0*/  ISETP.NE.U32.AND P0, PT, R0, RZ, PT ;  /* 0x000000ff0000720c */ /* 0x000fda0003f05070 */
[----:B01----:R-:W-:Y:S05]  /*0200*/  @P0 BRA `(.L_x_489) ;  /* 0x0000000000600947 */ /* 0x003fea0003800000 */
        /* <DEDUP_REMOVED lines=10> */
[----:B------:R-:W-:Y:S02]  /*02b0*/  HFMA2 R5, -RZ, RZ, 0, 0 ;  /* 0x00000000ff057431 */ /* 0x000fe400000001ff */
[----:B-----5:R-:W-:-:S04]  /*02c0*/  IMAD.HI.U32 R4, R3, R7, RZ ;  /* 0x0000000703047227 */ /* 0x020fc800078e00ff */
        /* <DEDUP_REMOVED lines=8> */
[----:B------:R-:W-:-:S05]  /*0350*/  @!P2 LOP3.LUT R4, RZ, UR6, RZ, 0x33, !PT ;  /* 0x00000006ff04ac12 */ /* 0x000fca000f8e33ff */
[----:B------:R-:W-:-:S04]  /*0360*/  IMAD.MOV R0, RZ, RZ, -R4 ;  /* 0x000000ffff007224 */ /* 0x000fc800078e0a04 */
[----:B------:R-:W-:Y:S01]  /*0370*/  IMAD R0, R0, UR6, R7 ;  /* 0x0000000600007c24 */ /* 0x000fe2000f8e0207 */
[----:B------:R-:W-:Y:S06]  /*0380*/  BRA `(.L_x_490) ;  /* 0x00000000004c7947 */ /* 0x000fec0003800000 */
.L_x_489:
[----:B------:R-:W0:Y:S01]  /*0390*/  LDCU.64 UR6, c[0x0][0x3e8] ;  /* 0x00007d00ff0677ac */ /* 0x000e220008000a00 */
[----:B-----5:R-:W-:Y:S01]  /*03a0*/  IMAD.MOV.U32 R16, RZ, RZ, R7 ;  /* 0x000000ffff107224 */ /* 0x020fe200078e0007 */
[----:B------:R-:W-:Y:S02]  /*03b0*/  MOV R11, R6 ;  /* 0x00000006000b7202 */ /* 0x000fe40000000f00 */
[----:B------:R-:W-:Y:S01]  /*03c0*/  MOV R2, 0x400 ;  /* 0x0000040000027802 */ /* 0x000fe20000000f00 */
[----:B0-----:R-:W-:Y:S02]  /*03d0*/  IMAD.U32 R9, RZ, RZ, UR6 ;  /* 0x00000006ff097e24 */ /* 0x001fe4000f8e00ff */
[----:B------:R-:W-:-:S07]  /*03e0*/  IMAD.U32 R8, RZ, RZ, UR7 ;  /* 0x00000007ff087e24 */ /* 0x000fce000f8e00ff */
[----:B--2---:R-:W-:Y:S05]  /*03f0*/  CALL.REL.NOINC `($__internal_10_$__cuda_sm20_div_s64) ;  /* 0x0000002400f47944 */ /* 0x004fea0003c00000 */
[----:B------:R-:W2:Y:S01]  /*0400*/  LDL R3, [R1+0x30] ;  /* 0x0000300001037983 */ /* 0x000ea20000100800 */
[----:B------:R-:W0:Y:S03]  /*0410*/  LDCU.64 UR6, c[0x0][0x3e8] ;  /* 0x00007d00ff0677ac */ /* 0x000e260008000a00 */
[----:B------:R-:W2:Y:S01]  /*0420*/  LDL R2, [R1+0x2c] ;  /* 0x00002c0001027983 */ /* 0x000ea20000100800 */
[-C--:B------:R-:W-:Y:S02]  /*0430*/  IADD3 R5, P0, PT, RZ, -R22.reuse, RZ ;  /* 0x80000016ff057210 */ /* 0x080fe40007f1e0ff */
[----:B------:R-:W-:-:S03]  /*0440*/  MOV R4, R22 ;  /* 0x0000001600047202 */ /* 0x000fc60000000f00 */
[----:B------:R-:W-:-:S04]  /*0450*/  IMAD.X R0, RZ, RZ, ~R23, P0 ;  /* 0x000000ffff007224 */ /* 0x000fc800000e0e17 */
[----:B0-----:R-:W-:Y:S02]  /*0460*/  IMAD R0, R0, UR6, RZ ;  /* 0x0000000600007c24 */ /* 0x001fe4000f8e02ff */
[----:B--2---:R-:W-:-:S04]  /*0470*/  IMAD.WIDE.U32 R2, R5, UR6, R2 ;  /* 0x0000000605027c25 */ /* 0x004fc8000f8e0002 */
[----:B------:R-:W-:Y:S02]  /*0480*/  IMAD R5, R5, UR7, R0 ;  /* 0x0000000705057c24 */ /* 0x000fe4000f8e0200 */
[----:B------:R-:W-:Y:S02]  /*0490*/  IMAD.MOV.U32 R0, RZ, RZ, R2 ;  /* 0x000000ffff007224 */ /* 0x000fe400078e0002 */
[----:B------:R-:W-:Y:S02]  /*04a0*/  IMAD.IADD R3, R3, 0x1, R5 ;  /* 0x0000000103037824 */ /* 0x000fe400078e0205 */
[----:B------:R-:W-:-:S07]  /*04b0*/  IMAD.MOV.U32 R5, RZ, RZ, R23 ;  /* 0x000000ffff057224 */ /* 0x000fce00078e0017 */
.L_x_490:
[----:B--2---:R-:W-:Y:S05]  /*04c0*/  BSYNC.RECONVERGENT B0 ;  /* 0x0000000000007941 */ /* 0x004fea0003800200 */
.L_x_488:
[----:B------:R-:W0:Y:S01]  /*04d0*/  LDCU UR6, c[0x0][0x3e4] ;  /* 0x00007c80ff0677ac */ /* 0x000e220008000800 */
[----:B------:R-:W-:Y:S01]  /*04e0*/  BSSY.RECONVERGENT B0, `(.L_x_491) ;  /* 0x000002f000007945 */ /* 0x000fe20003800200 */
[----:B0-----:R-:W-:-:S05]  /*04f0*/  IMAD.U32 R11, RZ, RZ, UR6 ;  /* 0x00000006ff0b7e24 */ /* 0x001fca000f8e00ff */
[----:B------:R-:W-:-:S04]  /*0500*/  LOP3.LUT R2, R5, R11, RZ, 0xfc, !PT ;  /* 0x0000000b05027212 */ /* 0x000fc800078efcff */
[----:B------:R-:W-:-:S13]  /*0510*/  ISETP.NE.U32.AND P0, PT, R2, RZ, PT ;  /* 0x000000ff0200720c */ /* 0x000fda0003f05070 */
[----:B------:R-:W-:Y:S05]  /*0520*/  @P0 BRA `(.L_x_492) ;  /* 0x0000000000640947 */ /* 0x000fea0003800000 */
[----:B------:R-:W0:Y:S01]  /*0530*/  LDCU UR6, c[0x0][0x3e0] ;  /* 0x00007c00ff0677ac */ /* 0x000e220008000800 */
[----:B------:R-:W-:Y:S02]  /*0540*/  HFMA2 R8, -RZ, RZ, 0, 0 ;  /* 0x00000000ff087431 */ /* 0x000fe400000001ff */
[----:B------:R-:W-:Y:S02]  /*0550*/  IMAD.MOV.U32 R23, RZ, RZ, RZ ;  /* 0x000000ffff177224 */ /* 0x000fe400078e00ff */
[----:B0-----:R-:W-:-:S04]  /*0560*/  IMAD.U32 R13, RZ, RZ, UR6 ;  /* 0x00000006ff0d7e24 */ /* 0x001fc8000f8e00ff */
[----:B------:R-:W0:Y:S01]  /*0570*/  I2F.U32.RP R2, R13 ;  /* 0x0000000d00027306 */ /* 0x000e220000209000 */
[----:B------:R-:W-:-:S07]  /*0580*/  ISETP.NE.U32.AND P2, PT, R13, RZ, PT ;  /* 0x000000ff0d00720c */ /* 0x000fce0003f45070 */
[----:B0-----:R-:W0:Y:S02]  /*0590*/  MUFU.RCP R2, R2 ;  /* 0x0000000200027308 */ /* 0x001e240000001000 */
[----:B0-----:R-:W-:-:S06]  /*05a0*/  IADD3 R6, PT, PT, R2, 0xffffffe, RZ ;  /* 0x0ffffffe02067810 */ /* 0x001fcc0007ffe0ff */
        /* <DEDUP_REMOVED lines=17> */
.L_x_492:
[----:B------:R-:W0:Y:S01]  /*06c0*/  LDCU.64 UR6, c[0x0][0x3e0] ;  /* 0x00007c00ff0677ac */ /* 0x000e220008000a00 */
[----:B------:R-:W-:Y:S01]  /*06d0*/  IMAD.MOV.U32 R16, RZ, RZ, R4 ;  /* 0x000000ffff107224 */ /* 0x000fe200078e0004 */
[----:B------:R-:W-:Y:S01]  /*06e0*/  MOV R2, 0x730 ;  /* 0x0000073000027802 */ /* 0x000fe20000000f00 */
[----:B------:R-:W-:Y:S02]  /*06f0*/  IMAD.MOV.U32 R11, RZ, RZ, R5 ;  /* 0x000000ffff0b7224 */ /* 0x000fe400078e0005 */
[----:B0-----:R-:W-:Y:S01]  /*0700*/  IMAD.U32 R9, RZ, RZ, UR6 ;  /* 0x00000006ff097e24 */ /* 0x001fe2000f8e00ff */
[----:B------:R-:W-:-:S07]  /*0710*/  MOV R8, UR7 ;  /* 0x0000000700087c02 */ /* 0x000fce0008000f00 */
[----:B------:R-:W-:Y:S05]  /*0720*/  CALL.REL.NOINC `($__internal_10_$__cuda_sm20_div_s64) ;  /* 0x0000002400287944 */ /* 0x000fea0003c00000 */
[----:B------:R-:W0:Y:S01]  /*0730*/  LDCU.64 UR6, c[0x0][0x3e0] ;  /* 0x00007c00ff0677ac */ /* 0x000e220008000a00 */
[----:B------:R-:W-:-:S05]  /*0740*/  IADD3 R7, P0, PT, RZ, -R22, RZ ;  /* 0x80000016ff077210 */ /* 0x000fca0007f1e0ff */
[----:B------:R-:W-:Y:S02]  /*0750*/  IMAD.X R2, RZ, RZ, ~R23, P0 ;  /* 0x000000ffff027224 */ /* 0x000fe400000e0e17 */
[----:B0-----:R-:W-:Y:S01]  /*0760*/  IMAD.U32 R13, RZ, RZ, UR6 ;  /* 0x00000006ff0d7e24 */ /* 0x001fe2000f8e00ff */
[----:B------:R-:W-:-:S03]  /*0770*/  MOV R11, UR7 ;  /* 0x00000007000b7c02 */ /* 0x000fc60008000f00 */
[-C--:B------:R-:W-:Y:S02]  /*0780*/  IMAD R2, R2, R13.reuse, RZ ;  /* 0x0000000d02027224 */ /* 0x080fe400078e02ff */
[----:B------:R-:W-:-:S04]  /*0790*/  IMAD.WIDE.U32 R4, R7, R13, R4 ;  /* 0x0000000d07047225 */ /* 0x000fc800078e0004 */
[----:B------:R-:W-:Y:S02]  /*07a0*/  IMAD R7, R7, R11, R2 ;  /* 0x0000000b07077224 */ /* 0x000fe400078e0202 */
[----:B------:R-:W-:Y:S02]  /*07b0*/  IMAD.MOV.U32 R9, RZ, RZ, R4 ;  /* 0x000000ffff097224 */ /* 0x000fe400078e0004 */
[----:B------:R-:W-:-:S07]  /*07c0*/  IMAD.IADD R8, R5, 0x1, R7 ;  /* 0x0000000105087824 */ /* 0x000fce00078e0207 */
.L_x_493:
[----:B------:R-:W-:Y:S05]  /*07d0*/  BSYNC.RECONVERGENT B0 ;  /* 0x0000000000007941 */ /* 0x000fea0003800200 */
.L_x_491:
[----:B------:R-:W0:Y:S01]  /*07e0*/  LDCU.128 UR12, c[0x0][0x3a0] ;  /* 0x00007400ff0c77ac */ /* 0x000e220008000c00 */
[----:B------:R-:W1:Y:S01]  /*07f0*/  LDC.64 R54, c[0x0][0x3b0] ;  /* 0x0000ec00ff367b82 */ /* 0x000e620000000a00 */
[----:B------:R-:W-:Y:S02]  /*0800*/  MOV R6, R9 ;  /* 0x0000000900067202 */ /* 0x000fe40000000f00 */
[----:B------:R-:W-:-:S05]  /*0810*/  CS2R R52, SRZ ;  /* 0x0000000000347805 */ /* 0x000fca000001ff00 */
[----:B------:R-:W2:Y:S01]  /*0820*/  LDC.64 R50, c[0x0][0x3b8] ;  /* 0x0000ee00ff327b82 */ /* 0x000ea20000000a00 */
[----:B0-----:R-:W-:Y:S02]  /*0830*/  UIMAD UR8, UR15, UR12, URZ ;  /* 0x0000000c0f0872a4 */ /* 0x001fe4000f8e02ff */
[----:B------:R-:W-:Y:S02]  /*0840*/  UIMAD.WIDE.U32 UR6, UR14, UR12, URZ ;  /* 0x0000000c0e0672a5 */ /* 0x000fe4000f8e00ff */
[----:B------:R-:W-:Y:S01]  /*0850*/  UIMAD UR8, UR14, UR13, UR8 ;  /* 0x0000000d0e0872a4 */ /* 0x000fe2000f8e0208 */
[----:B------:R-:W0:Y:S01]  /*0860*/  LDCU.64 UR12, c[0x0][0x3e8] ;  /* 0x00007d00ff0c77ac */ /* 0x000e220008000a00 */
[----:B-1----:R-:W-:Y:S02]  /*0870*/  IADD3 R54, P0, PT, RZ, -R54, RZ ;  /* 0x80000036ff367210 */ /* 0x002fe40007f1e0ff */
[----:B------:R-:W-:Y:S01]  /*0880*/  IMAD.WIDE.U32 R4, R13, UR6, RZ ;  /* 0x000000060d047c25 */ /* 0x000fe2000f8e00ff */
[----:B------:R-:W-:-:S03]  /*0890*/  UIADD3 UR7, UPT, UPT, UR7, UR8, URZ ;  /* 0x0000000807077290 */ /* 0x000fc6000fffe0ff */
[----:B------:R-:W-:-:S03]  /*08a0*/  IMAD.X R55, RZ, RZ, ~R55, P0 ;  /* 0x000000ffff377224 */ /* 0x000fc600000e0e37 */
[----:B------:R-:W1:Y:S01]  /*08b0*/  LDCU.128 UR8, c[0x0][0x3c0] ;  /* 0x00007800ff0877ac */ /* 0x000e620008000c00 */
[----:B------:R-:W-:Y:S01]  /*08c0*/  IMAD R2, R13, UR7, RZ ;  /* 0x000000070d027c24 */ /* 0x000fe2000f8e02ff */
[----:B--2---:R-:W-:-:S03]  /*08d0*/  SHF.L.U64.HI R57, R50, 0x2, R51 ;  /* 0x0000000232397819 */ /* 0x004fc60000010233 */
[----:B------:R-:W-:Y:S01]  /*08e0*/  IMAD R7, R11, UR6, R2 ;  /* 0x000000060b077c24 */ /* 0x000fe2000f8e0202 */
[----:B------:R-:W2:Y:S03]  /*08f0*/  LDCU.64 UR6, c[0x0][0x3f0] ;  /* 0x00007e00ff0677ac */ /* 0x000ea60008000a00 */
        /* <DEDUP_REMOVED lines=15> */
[----:B--2---:R-:W-:Y:S01]  /*09f0*/  LEA R17, P1, R18, UR6, 0x2 ;  /* 0x0000000612117c11 */ /* 0x004fe2000f8210ff */
[----:B------:R-:W-:Y:S01]  /*0a00*/  IMAD.WIDE.U32 R54, R9, UR8, R54 ;  /* 0x0000000809367c25 */ /* 0x000fe2000f8e0036 */
[----:B------:R-:W-:-:S03]  /*0a10*/  IADD3 R7, PT, PT, R19, R7, RZ ;  /* 0x0000000713077210 */ /* 0x000fc60007ffe0ff */
[----:B------:R-:W-:Y:S01]  /*0a20*/  IMAD R19, R0, UR11, R3 ;  /* 0x0000000b00137c24 */ /* 0x000fe2000f8e0203 */
[----:B------:R-:W-:Y:S01]  /*0a30*/  LEA.HI.X R18, R18, UR7, R7, 0x2, P1 ;  /* 0x0000000712127c11 */ /* 0x000fe200088f1407 */
[----:B------:R-:W-:Y:S01]  /*0a40*/  IMAD.WIDE.U32 R2, R0, UR10, RZ ;  /* 0x0000000a00027c25 */ /* 0x000fe2000f8e00ff */
[----:B------:R-:W-:-:S03]  /*0a50*/  IADD3 R56, PT, PT, R55, R21, RZ ;  /* 0x0000001537387210 */ /* 0x000fc60007ffe0ff */
[----:B------:R-:W-:Y:S01]  /*0a60*/  IMAD.X R7, RZ, RZ, ~R51, P0 ;  /* 0x000000ffff077224 */ /* 0x000fe200000e0e33 */
[----:B------:R-:W-:Y:S01]  /*0a70*/  IADD3 R19, PT, PT, R3, R19, RZ ;  /* 0x0000001303137210 */ /* 0x000fe20007ffe0ff */
[----:B------:R-:W-:Y:S02]  /*0a80*/  IMAD.SHL.U32 R15, R2, 0x4, RZ ;  /* 0x00000004020f7824 */ /* 0x000fe400078e00ff */
[----:B-1----:R-:W-:Y:S01]  /*0a90*/  IMAD.WIDE.U32 R8, R4, 0x7, R6 ;  /* 0x0000000704087825 */ /* 0x002fe200078e0006 */
[----:B------:R-:W-:Y:S02]  /*0aa0*/  SHF.L.U64.HI R0, R2, 0x2, R19 ;  /* 0x0000000202007819 */ /* 0x000fe40000010213 */
[----:B------:R-:W-:Y:S01]  /*0ab0*/  LEA R15, P0, -R50, R15, 0x2 ;  /* 0x0000000f320f7211 */ /* 0x000fe200078011ff */
[----:B------:R-:W-:Y:S01]  /*0ac0*/  IMAD R14, R5, 0x7, RZ ;  /* 0x00000007050e7824 */ /* 0x000fe200078e02ff */
[----:B------:R-:W-:Y:S01]  /*0ad0*/  IADD3 R58, P1, PT, R2, R8, RZ ;  /* 0x00000008023a7210 */ /* 0x000fe20007f3e0ff */
[----:B------:R-:W-:-:S02]  /*0ae0*/  IMAD.WIDE.U32 R12, R4, 0x5, R6 ;  /* 0x00000005040c7825 */ /* 0x000fc400078e0006 */
[----:B------:R-:W-:Y:S01]  /*0af0*/  STL [R1+0x28], R15 ;  /* 0x0000280f01007387 */ /* 0x000fe20000100800 */
[----:B------:R-:W-:Y:S01]  /*0b00*/  IADD3.X R59, PT, PT, R19, R9, R14, P1, !PT ;  /* 0x00000009133b7210 */ /* 0x000fe20000ffe40e */
[----:B------:R-:W-:Y:S01]  /*0b10*/  IMAD R20, R5, 0x5, RZ ;  /* 0x0000000505147824 */ /* 0x000fe200078e02ff */
[----:B------:R-:W-:Y:S01]  /*0b20*/  IADD3 R24, P3, PT, R2, R12, RZ ;  /* 0x0000000c02187210 */ /* 0x000fe20007f7e0ff */
[----:B------:R-:W-:-:S03]  /*0b30*/  IMAD.WIDE.U32 R10, R4, 0x6, R6 ;  /* 0x00000006040a7825 */ /* 0x000fc600078e0006 */
[----:B------:R-:W-:Y:S01]  /*0b40*/  IADD3.X R25, PT, PT, R19, R13, R20, P3, !PT ;  /* 0x0000000d13197210 */ /* 0x000fe20001ffe414 */
[----:B------:R-:W-:Y:S01]  /*0b50*/  IMAD.X R57, R0, 0x1, ~R57, P0 ;  /* 0x0000000100397824 */ /* 0x000fe200000e0e39 */
[C---:B------:R-:W-:Y:S01]  /*0b60*/  IADD3 R8, P0, P1, R2.reuse, R4, -R50 ;  /* 0x0000000402087210 */ /* 0x040fe2000791e832 */
[----:B------:R-:W-:Y:S01]  /*0b70*/  IMAD R16, R5, 0x6, RZ ;  /* 0x0000000605107824 */ /* 0x000fe200078e02ff */
[----:B------:R-:W-:Y:S01]  /*0b80*/  IADD3 R60, P2, PT, R2, R10, RZ ;  /* 0x0000000a023c7210 */ /* 0x000fe20007f5e0ff */
[C---:B------:R-:W-:Y:S01]  /*0b90*/  IMAD.SHL.U32 R3, R4.reuse, 0x2, RZ ;  /* 0x0000000204037824 */ /* 0x040fe200078e00ff */
[C---:B------:R-:W-:Y:S01]  /*0ba0*/  IADD3.X R9, PT, PT, R19.reuse, R5, ~R51, P0, P1 ;  /* 0x0000000513097210 */ /* 0x040fe200007e2c33 */
[C---:B------:R-:W-:Y:S01]  /*0bb0*/  IMAD.WIDE.U32 R6, R4.reuse, 0x3, R6 ;  /* 0x0000000304067825 */ /* 0x040fe200078e0006 */
[----:B------:R-:W-:Y:S01]  /*0bc0*/  IADD3.X R61, PT, PT, R19, R11, R16, P2, !PT ;  /* 0x0000000b133d7210 */ /* 0x000fe200017fe410 */
[----:B------:R-:W-:Y:S01]  /*0bd0*/  STL.64 [R1], R24 ;  /* 0x0000001801007387 */ /* 0x000fe20000100a00 */
[----:B------:R-:W-:Y:S01]  /*0be0*/  SHF.L.U64.HI R0, R4, 0x1, R5 ;  /* 0x0000000104007819 */ /* 0x000fe20000010205 */
[----:B------:R-:W-:Y:S01]  /*0bf0*/  IMAD R4, R5, 0x3, RZ ;  /* 0x0000000305047824 */ /* 0x000fe200078e02ff */
[C---:B------:R-:W-:Y:S01]  /*0c00*/  IADD3 R12, P1, P2, R2.reuse, UR5, -R50 ;  /* 0x00000005020c7c10 */ /* 0x040fe2000fa3e832 */
[----:B------:R0:W-:Y:S01]  /*0c10*/  STL.64 [R1+0x20], R8 ;  /* 0x0000200801007387 */ /* 0x0001e20000100a00 */
[----:B------:R-:W-:-:S02]  /*0c20*/  IADD3 R10, P4, P5, R2, -R50, R3 ;  /* 0x80000032020a7210 */ /* 0x000fc40007d9e003 */
[C---:B------:R-:W-:Y:S02]  /*0c30*/  IADD3.X R13, PT, PT, R19.reuse, UR4, ~R51, P1, P2 ;  /* 0x00000004130d7c10 */ /* 0x040fe40008fe4c33 */
[----:B------:R-:W-:Y:S02]  /*0c40*/  IADD3.X R11, PT, PT, R19, ~R51, R0, P4, P5 ;  /* 0x80000033130b7210 */ /* 0x000fe400027ea400 */
[C---:B------:R-:W-:Y:S01]  /*0c50*/  IADD3 R50, P0, PT, R2.reuse, -R50, RZ ;  /* 0x8000003202327210 */ /* 0x040fe20007f1e0ff */
[----:B------:R1:W-:Y:S01]  /*0c60*/  STL.64 [R1+0x8], R12 ;  /* 0x0000080c01007387 */ /* 0x0003e20000100a00 */
[----:B0-----:R-:W-:-:S03]  /*0c70*/  IADD3 R8, P3, PT, R2, R6, RZ ;  /* 0x0000000602087210 */ /* 0x001fc60007f7e0ff */
[----:B------:R1:W-:Y:S01]  /*0c80*/  STL.64 [R1+0x18], R10 ;  /* 0x0000180a01007387 */ /* 0x0003e20000100a00 */
[C---:B------:R-:W-:Y:S01]  /*0c90*/  IMAD.X R51, R19.reuse, 0x1, ~R51, P0 ;  /* 0x0000000113337824 */ /* 0x040fe200000e0e33 */
[----:B------:R-:W-:-:S05]  /*0ca0*/  IADD3.X R9, PT, PT, R19, R7, R4, P3, !PT ;  /* 0x0000000713097210 */ /* 0x000fca0001ffe404 */
[----:B------:R1:W-:Y:S03]  /*0cb0*/  STL.64 [R1+0x10], R8 ;  /* 0x0000100801007387 */ /* 0x0003e60000100a00 */
.L_x_501:
[----:B0-----:R-:W0:Y:S01]  /*0cc0*/  LDCU.64 UR6, c[0x0][0x3a8] ;  /* 0x00007500ff0677ac */ /* 0x001e220008000a00 */
[----:B---3--:R-:W-:Y:S02]  /*0cd0*/  IMAD.MOV.U32 R2, RZ, RZ, R54 ;  /* 0x000000ffff027224 */ /* 0x008fe400078e0036 */
[----:B------:R-:W-:Y:S02]  /*0ce0*/  HFMA2 R0, -RZ, RZ, 0, 0 ;  /* 0x00000000ff007431 */ /* 0x000fe400000001ff */
[----:B------:R-:W-:Y:S01]  /*0cf0*/  IMAD.MOV.U32 R3, RZ, RZ, R56 ;  /* 0x000000ffff037224 */ /* 0x000fe200078e0038 */
[----:B--2---:R-:W2:Y:S01]  /*0d00*/  LDCU.64 UR8, c[0x0][0x3d0] ;  /* 0x00007a00ff0877ac */ /* 0x004ea20008000a00 */
[----:B------:R-:W-:Y:S01]  /*0d10*/  IMAD.MOV.U32 R15, RZ, RZ, RZ ;  /* 0x000000ffff0f7224 */ /* 0x000fe200078e00ff */
[----:B0-----:R-:W-:-:S04]  /*0d20*/  UISETP.GE.U32.AND UP0, UPT, UR6, 0x8, UPT ;  /* 0x000000080600788c */ /* 0x001fc8000bf06070 */
[----:B------:R-:W-:Y:S01]  /*0d30*/  UISETP.GE.U32.AND.EX UP0, UPT, UR7, URZ, UPT, UP0 ;  /* 0x000000ff0700728c */ /* 0x000fe2000bf06100 */
[----:B--2---:R-:W-:Y:S02]  /*0d40*/  IMAD R5, R53, UR8, RZ ;  /* 0x0000000835057c24 */ /* 0x004fe4000f8e02ff */
[----:B------:R-:W-:-:S04]  /*0d50*/  IMAD.WIDE.U32 R24, R52, UR8, R2 ;  /* 0x0000000834187c25 */ /* 0x000fc8000f8e0002 */
[----:B------:R-:W-:-:S04]  /*0d60*/  IMAD R3, R52, UR9, R5 ;  /* 0x0000000934037c24 */ /* 0x000fc8000f8e0205 */
[----:B------:R-:W-:Y:S01]  /*0d70*/  IMAD.IADD R3, R25, 0x1, R3 ;  /* 0x0000000119037824 */ /* 0x000fe200078e0203 */
[----:B------:R-:W-:Y:S06]  /*0d80*/  BRA.U !UP0, `(.L_x_494) ;  /* 0x0000000d08487547 */ /* 0x000fec000b800000 */
[----:B-1----:R-:W2:Y:S01]  /*0d90*/  LDL R10, [R1+0x28] ;  /* 0x00002800010a7983 */ /* 0x002ea20000100800 */
        /* <DEDUP_REMOVED lines=46> */
[----:B------:R-:W-:Y:S01]  /*1080*/  SHF.L.U32 R43, R20, 0x2, RZ ;  /* 0x00000002142b7819 */ /* 0x000fe200000006ff */
[----:B------:R-:W-:Y:S01]  /*1090*/  IMAD.U32 R20, RZ, RZ, UR7 ;  /* 0x00000007ff147e24 */ /* 0x000fe2000f8e00ff */
[C---:B------:R-:W-:Y:S01]  /*10a0*/  SHF.L.U64.HI R42, R4.reuse, 0x2, R19 ;  /* 0x00000002042a7819 */ /* 0x040fe20000010213 */
[----:B------:R-:W-:Y:S01]  /*10b0*/  IMAD.SHL.U32 R4, R4, 0x4, RZ ;  /* 0x0000000404047824 */ /* 0x000fe200078e00ff */
[----:B------:R-:W-:-:S02]  /*10c0*/  SHF.L.U64.HI R5, R6, 0x2, R5 ;  /* 0x0000000206057819 */ /* 0x000fc40000010205 */
[C---:B------:R-:W-:Y:S01]  /*10d0*/  SHF.L.U64.HI R7, R8.reuse, 0x2, R7 ;  /* 0x0000000208077819 */ /* 0x040fe20000010207 */
[----:B------:R-:W-:Y:S01]  /*10e0*/  IMAD.SHL.U32 R8, R8, 0x4, RZ ;  /* 0x0000000408087824 */ /* 0x000fe200078e00ff */
[----:B------:R-:W-:Y:S02]  /*10f0*/  SHF.L.U64.HI R9, R10, 0x2, R9 ;  /* 0x000000020a097819 */ /* 0x000fe40000010209 */
[C---:B------:R-:W-:Y:S01]  /*1100*/  SHF.L.U64.HI R11, R12.reuse, 0x2, R11 ;  /* 0x000000020c0b7819 */ /* 0x040fe2000001020b */
[----:B------:R-:W-:Y:S01]  /*1110*/  IMAD.SHL.U32 R12, R12, 0x4, RZ ;  /* 0x000000040c0c7824 */ /* 0x000fe200078e00ff */
[----:B------:R-:W-:Y:S01]  /*1120*/  SHF.L.U64.HI R14, R28, 0x5, R15 ;  /* 0x000000051c0e7819 */ /* 0x000fe2000001020f */
[----:B------:R-:W-:Y:S01]  /*1130*/  IMAD.MOV.U32 R15, RZ, RZ, R51 ;  /* 0x000000ffff0f7224 */ /* 0x000fe200078e0033 */
[----:B------:R-:W-:Y:S02]  /*1140*/  SHF.L.U32 R6, R6, 0x2, RZ ;  /* 0x0000000206067819 */ /* 0x000fe400000006ff */
[----:B------:R-:W-:-:S02]  /*1150*/  SHF.L.U32 R10, R10, 0x2, RZ ;  /* 0x000000020a0a7819 */ /* 0x000fc400000006ff */
[C-C-:B-1----:R-:W-:Y:S02]  /*1160*/  SHF.L.U64.HI R49, R26.reuse, 0x5, R27.reuse ;  /* 0x000000051a317819 */ /* 0x142fe4000001021b */
[----:B------:R-:W-:Y:S02]  /*1170*/  SHF.L.U64.HI R13, R26, 0x3, R27 ;  /* 0x000000031a0d7819 */ /* 0x000fe4000001021b */
[----:B------:R-:W-:Y:S02]  /*1180*/  MOV R0, UR8 ;  /* 0x0000000800007c02 */ /* 0x000fe40008000f00 */
[----:B------:R-:W-:-:S07]  /*1190*/  MOV R19, UR6 ;  /* 0x0000000600137c02 */ /* 0x000fce0008000f00 */
.L_x_495:
[----:B0-----:R-:W0:Y:S01]  /*11a0*/  LDCU.128 UR8, c[0x0][0x390] ;  /* 0x00007200ff0877ac */ /* 0x001e220008000c00 */
[----:B------:R-:W-:Y:S01]  /*11b0*/  LOP3.LUT R21, R3, R15, RZ, 0xfc, !PT ;  /* 0x0000000f03157212 */ /* 0x000fe200078efcff */
[----:B------:R-:W1:Y:S01]  /*11c0*/  LDC.64 R34, c[0x0][0x3d8] ;  /* 0x0000f600ff227b82 */ /* 0x000e620000000a00 */
[----:B------:R-:W-:Y:S01]  /*11d0*/  IMAD.MOV.U32 R40, RZ, RZ, RZ ;  /* 0x000000ffff287224 */ /* 0x000fe200078e00ff */
[----:B------:R-:W-:Y:S01]  /*11e0*/  MOV R33, R18 ;  /* 0x0000001200217202 */ /* 0x000fe20000000f00 */
[----:B------:R-:W-:-:S05]  /*11f0*/  IMAD.MOV.U32 R32, RZ, RZ, R17 ;  /* 0x000000ffff207224 */ /* 0x000fca00078e0011 */
[----:B------:R-:W2:Y:S01]  /*1200*/  LDC.64 R36, c[0x0][0x3e0] ;  /* 0x0000f800ff247b82 */ /* 0x000ea20000000a00 */
[----:B0-----:R-:W-:-:S07]  /*1210*/  ISETP.GE.U32.AND P1, PT, R16, UR10, PT ;  /* 0x0000000a10007c0c */ /* 0x001fce000bf26070 */
[----:B------:R-:W2:Y:S01]  /*1220*/  LDC.64 R38, c[0x0][0x3e8] ;  /* 0x0000fa00ff267b82 */ /* 0x000ea20000000a00 */
[----:B------:R-:W-:Y:S02]  /*1230*/  ISETP.GE.U32.AND P0, PT, R24, UR8, PT ;  /* 0x0000000818007c0c */ /* 0x000fe4000bf06070 */
[----:B------:R-:W-:-:S04]  /*1240*/  ISETP.GE.AND.EX P1, PT, R15, UR11, PT, P1 ;  /* 0x0000000b0f007c0c */ /* 0x000fc8000bf26310 */
[----:B------:R-:W-:-:S04]  /*1250*/  ISETP.GE.OR.EX P1, PT, R3, UR9, P1, P0 ;  /* 0x0000000903007c0c */ /* 0x000fc80008f26700 */
[----:B------:R-:W-:Y:S01]  /*1260*/  ISETP.LT.OR P1, PT, R21, RZ, P1 ;  /* 0x000000ff1500720c */ /* 0x000fe20000f21670 */
[----:B------:R-:W-:-:S12]  /*1270*/  IMAD.MOV.U32 R21, RZ, RZ, RZ ;  /* 0x000000ffff157224 */ /* 0x000fd800078e00ff */
[----:B------:R-:W-:-:S05]  /*1280*/  @!P1 IADD3 R30, P2, PT, R0, R48, RZ ;  /* 0x00000030001e9210 */ /* 0x000fca0007f5e0ff */
[----:B------:R-:W-:-:S05]  /*1290*/  @!P1 IMAD.X R31, R2, 0x1, R47, P2 ;  /* 0x00000001021f9824 */ /* 0x000fca00010e062f */
[----:B------:R0:W3:Y:S01]  /*12a0*/  @!P1 LDG.E R21, desc[UR16][R30.64] ;  /* 0x000000101e159981 */ /* 0x0000e2000c1e1900 */
[----:B-1----:R-:W-:-:S04]  /*12b0*/  IADD3 R27, P2, PT, R16, R34, RZ ;  /* 0x00000022101b7210 */ /* 0x002fc80007f5e0ff */
[----:B------:R-:W-:Y:S02]  /*12c0*/  ISETP.GE.U32.AND P1, PT, R27, UR10, PT ;  /* 0x0000000a1b007c0c */ /* 0x000fe4000bf26070 */
[----:B------:R-:W-:-:S04]  /*12d0*/  IADD3.X R27, PT, PT, R15, R35, RZ, P2, !PT ;  /* 0x000000230f1b7210 */ /* 0x000fc800017fe4ff */
[----:B------:R-:W-:Y:S02]  /*12e0*/  ISETP.GE.AND.EX P1, PT, R27, UR11, PT, P1 ;  /* 0x0000000b1b007c0c */ /* 0x000fe4000bf26310 */
[C---:B------:R-:W-:Y:S02]  /*12f0*/  LOP3.LUT R27, R3.reuse, R27, RZ, 0xfc, !PT ;  /* 0x0000001b031b7212 */ /* 0x040fe400078efcff */
[----:B------:R-:W-:-:S04]  /*1300*/  ISETP.GE.OR.EX P1, PT, R3, UR9, P1, P0 ;  /* 0x0000000903007c0c */ /* 0x000fc80008f26700 */
[----:B------:R-:W-:-:S13]  /*1310*/  ISETP.LT.OR P1, PT, R27, RZ, P1 ;  /* 0x000000ff1b00720c */ /* 0x000fda0000f21670 */
[----:B0-----:R-:W-:-:S05]  /*1320*/  @!P1 IADD3 R30, P2, PT, R0, R45, RZ ;  /* 0x0000002d001e9210 */ /* 0x001fca0007f5e0ff */
[----:B------:R-:W-:Y:S01]  /*1330*/  @!P1 IMAD.X R31, R2, 0x1, R46, P2 ;  /* 0x00000001021f9824 */ /* 0x000fe200010e062e */
[----:B---3--:R0:W-:Y:S04]  /*1340*/  STG.E desc[UR16][R32.64], R21 ;  /* 0x0000001520007986 */ /* 0x0081e8000c101910 */
[----:B------:R1:W3:Y:S01]  /*1350*/  @!P1 LDG.E R40, desc[UR16][R30.64] ;  /* 0x000000101e289981 */ /* 0x0002e2000c1e1900 */
[----:B--2---:R-:W-:Y:S02]  /*1360*/  IMAD R39, R39, R36, RZ ;  /* 0x0000002427277224 */ /* 0x004fe400078e02ff */
[----:B------:R-:W-:Y:S01]  /*1370*/  IMAD.MOV.U32 R27, RZ, RZ, RZ ;  /* 0x000000ffff1b7224 */ /* 0x000fe200078e00ff */
[----:B0-----:R-:W-:Y:S01]  /*1380*/  LEA R21, P2, R34, R16, 0x1 ;  /* 0x0000001022157211 */ /* 0x001fe200078408ff */
[----:B-1----:R-:W-:-:S03]  /*1390*/  IMAD.WIDE.U32 R30, R38, R36, RZ ;  /* 0x00000024261e7225 */ /* 0x002fc600078e00ff */
[----:B------:R-:W-:Y:S02]  /*13a0*/  ISETP.GE.U32.AND P1, PT, R21, UR10, PT ;  /* 0x0000000a15007c0c */ /* 0x000fe4000bf26070 */
[----:B------:R-:W-:Y:S02]  /*13b0*/  LEA.HI.X R21, R34, R15, R35, 0x1, P2 ;  /* 0x0000000f22157211 */ /* 0x000fe400010f0c23 */
[----:B------:R-:W-:Y:S02]  /*13c0*/  LEA R36, P2, R30, R17, 0x2 ;  /* 0x000000111e247211 */ /* 0x000fe400078410ff */
[----:B------:R-:W-:Y:S02]  /*13d0*/  ISETP.GE.AND.EX P1, PT, R21, UR11, PT, P1 ;  /* 0x0000000b15007c0c */ /* 0x000fe4000bf26310 */
[C---:B------:R-:W-:Y:S02]  /*13e0*/  LOP3.LUT R21, R3.reuse, R21, RZ, 0xfc, !PT ;  /* 0x0000001503157212 */ /* 0x040fe400078efcff */
[----:B------:R-:W-:-:S04]  /*13f0*/  ISETP.GE.OR.EX P1, PT, R3, UR9, P1, P0 ;  /* 0x0000000903007c0c */ /* 0x000fc80008f26700 */
[----:B------:R-:W-:Y:S01]  /*1400*/  ISETP.LT.OR P1, PT, R21, RZ, P1 ;  /* 0x000000ff1500720c */ /* 0x000fe20000f21670 */
[----:B------:R-:W-:-:S04]  /*1410*/  IMAD R21, R38, R37, R39 ;  /* 0x0000002526157224 */ /* 0x000fc800078e0227 */
[----:B------:R-:W-:-:S05]  /*1420*/  IMAD.IADD R21, R31, 0x1, R21 ;  /* 0x000000011f157824 */ /* 0x000fca00078e0215 */
[----:B------:R-:W-:-:S03]  /*1430*/  LEA.HI.X R37, R30, R18, R21, 0x2, P2 ;  /* 0x000000121e257211 */ /* 0x000fc600010f1415 */
[----:B------:R-:W-:-:S05]  /*1440*/  @!P1 IADD3 R38, P3, PT, R0, R43, RZ ;  /* 0x0000002b00269210 */ /* 0x000fca0007f7e0ff */
[----:B------:R-:W-:Y:S01]  /*1450*/  @!P1 IMAD.X R39, R2, 0x1, R44, P3 ;  /* 0x0000000102279824 */ /* 0x000fe200018e062c */
[----:B---3--:R0:W-:Y:S04]  /*1460*/  STG.E desc[UR16][R36.64], R40 ;  /* 0x0000002824007986 */ /* 0x0081e8000c101910 */
[----:B------:R1:W2:Y:S01]  /*1470*/  @!P1 LDG.E R27, desc[UR16][R38.64] ;  /* 0x00000010261b9981 */ /* 0x0002a2000c1e1900 */
[----:B------:R-:W-:Y:S01]  /*1480*/  IMAD R31, R35, 0x3, RZ ;  /* 0x00000003231f7824 */ /* 0x000fe200078e02ff */
[----:B0-----:R-:W-:Y:S01]  /*1490*/  MOV R36, R16 ;  /* 0x0000001000247202 */ /* 0x001fe20000000f00 */
[----:B------:R-:W-:-:S04]  /*14a0*/  IMAD.MOV.U32 R37, RZ, RZ, R15 ;  /* 0x000000ffff257224 */ /* 0x000fc800078e000f */
[----:B-1----:R-:W-:-:S04]  /*14b0*/  IMAD.WIDE.U32 R38, R34, 0x3, R36 ;  /* 0x0000000322267825 */ /* 0x002fc800078e0024 */
[----:B------:R-:W-:Y:S01]  /*14c0*/  IMAD.IADD R31, R31, 0x1, R39 ;  /* 0x000000011f1f7824 */ /* 0x000fe200078e0227 */
[----:B------:R-:W-:Y:S02]  /*14d0*/  ISETP.GE.U32.AND P1, PT, R38, UR10, PT ;  /* 0x0000000a26007c0c */ /* 0x000fe4000bf26070 */
[C---:B------:R-:W-:Y:S02]  /*14e0*/  LEA R38, P2, R30.reuse, R17, 0x3 ;  /* 0x000000111e267211 */ /* 0x040fe400078418ff */
[----:B------:R-:W-:Y:S02]  /*14f0*/  ISETP.GE.AND.EX P1, PT, R31, UR11, PT, P1 ;  /* 0x0000000b1f007c0c */ /* 0x000fe4000bf26310 */
[C---:B------:R-:W-:Y:S02]  /*1500*/  LOP3.LUT R31, R3.reuse, R31, RZ, 0xfc, !PT ;  /* 0x0000001f031f7212 */ /* 0x040fe400078efcff */
[----:B------:R-:W-:Y:S02]  /*1510*/  ISETP.GE.OR.EX P1, PT, R3, UR9, P1, P0 ;  /* 0x0000000903007c0c */ /* 0x000fe40008f26700 */
[----:B------:R-:W-:-:S02]  /*1520*/  LEA.HI.X R39, R30, R18, R21, 0x3, P2 ;  /* 0x000000121e277211 */ /* 0x000fc400010f1c15 */
[----:B------:R-:W-:-:S13]  /*1530*/  ISETP.LT.OR P1, PT, R31, RZ, P1 ;  /* 0x000000ff1f00720c */ /* 0x000fda0000f21670 */
[----:B------:R-:W-:-:S05]  /*1540*/  @!P1 IADD3 R40, P2, PT, R0, R4, RZ ;  /* 0x0000000400289210 */ /* 0x000fca0007f5e0ff */
[----:B------:R-:W-:Y:S01]  /*1550*/  @!P1 IMAD.X R41, R2, 0x1, R42, P2 ;  /* 0x0000000102299824 */ /* 0x000fe200010e062a */
[----:B--2---:R0:W-:Y:S02]  /*1560*/  STG.E desc[UR16][R38.64], R27 ;  /* 0x0000001b26007986 */ /* 0x0041e4000c101910 */
[----:B0-----:R-:W-:-:S06]  /*1570*/  HFMA2 R27, -RZ, RZ, 0, 0 ;  /* 0x00000000ff1b7431 */ /* 0x001fcc00000001ff */
[----:B------:R0:W2:Y:S01]  /*1580*/  @!P1 LDG.E R27, desc[UR16][R40.64] ;  /* 0x00000010281b9981 */ /* 0x0000a2000c1e1900 */
[----:B------:R-:W-:Y:S01]  /*1590*/  IADD3 R31, P2, PT, R16, UR5, RZ ;  /* 0x00000005101f7c10 */ /* 0x000fe2000ff5e0ff */
[----:B------:R-:W-:-:S03]  /*15a0*/  IMAD.WIDE.U32 R38, R30, 0xc, R32 ;  /* 0x0000000c1e267825 */ /* 0x000fc600078e0020 */
[----:B------:R-:W-:Y:S02]  /*15b0*/  ISETP.GE.U32.AND P1, PT, R31, UR10, PT ;  /* 0x0000000a1f007c0c */ /* 0x000fe4000bf26070 */
[----:B------:R-:W-:-:S04]  /*15c0*/  IADD3.X R31, PT, PT, R15, UR4, RZ, P2, !PT ;  /* 0x000000040f1f7c10 */ /* 0x000fc800097fe4ff */
[----:B------:R-:W-:Y:S02]  /*15d0*/  ISETP.GE.AND.EX P1, PT, R31, UR11, PT, P1 ;  /* 0x0000000b1f007c0c */ /* 0x000fe4000bf26310 */
[C---:B------:R-:W-:Y:S02]  /*15e0*/  LOP3.LUT R31, R3.reuse, R31, RZ, 0xfc, !PT ;  /* 0x0000001f031f7212 */ /* 0x040fe400078efcff */
[----:B------:R-:W-:-:S04]  /*15f0*/  ISETP.GE.OR.EX P1, PT, R3, UR9, P1, P0 ;  /* 0x0000000903007c0c */ /* 0x000fc80008f26700 */
[----:B------:R-:W-:Y:S01]  /*1600*/  ISETP.LT.OR P1, PT, R31, RZ, P1 ;  /* 0x000000ff1f00720c */ /* 0x000fe20000f21670 */
[----:B------:R-:W-:-:S04]  /*1610*/  IMAD R31, R21, 0xc, RZ ;  /* 0x0000000c151f7824 */ /* 0x000fc800078e02ff */
[----:B------:R-:W-:-:S08]  /*1620*/  IMAD.IADD R39, R39, 0x1, R31 ;  /* 0x0000000127277824 */ /* 0x000fd000078e021f */
[----:B0-----:R-:W-:-:S05]  /*1630*/  @!P1 IADD3 R40, P2, PT, R0, R6, RZ ;  /* 0x0000000600289210 */ /* 0x001fca0007f5e0ff */
[----:B------:R-:W-:Y:S01]  /*1640*/  @!P1 IMAD.X R41, R2, 0x1, R5, P2 ;  /* 0x0000000102299824 */ /* 0x000fe200010e0605 */
[----:B--2---:R0:W-:Y:S02]  /*1650*/  STG.E desc[UR16][R38.64], R27 ;  /* 0x0000001b26007986 */ /* 0x0041e4000c101910 */
[----:B0-----:R-:W-:-:S06]  /*1660*/  MOV R27, RZ ;  /* 0x000000ff001b7202 */ /* 0x001fcc0000000f00 */
[----:B------:R0:W2:Y:S01]  /*1670*/  @!P1 LDG.E R27, desc[UR16][R40.64] ;  /* 0x00000010281b9981 */ /* 0x0000a2000c1e1900 */
[----:B------:R-:W-:Y:S02]  /*1680*/  IMAD R31, R35, 0x5, RZ ;  /* 0x00000005231f7824 */ /* 0x000fe400078e02ff */
[----:B------:R-:W-:-:S04]  /*1690*/  IMAD.WIDE.U32 R38, R34, 0x5, R36 ;  /* 0x0000000522267825 */ /* 0x000fc800078e0024 */
        /* <DEDUP_REMOVED lines=8> */
[----:B0-----:R-:W-:-:S05]  /*1720*/  @!P1 IADD3 R40, P2, PT, R0, R8, RZ ;  /* 0x0000000800289210 */ /* 0x001fca0007f5e0ff */
[----:B------:R-:W-:Y:S01]  /*1730*/  @!P1 IMAD.X R41, R2, 0x1, R7, P2 ;  /* 0x0000000102299824 */ /* 0x000fe200010e0607 */
[----:B--2---:R0:W-:Y:S02]  /*1740*/  STG.E desc[UR16][R38.64], R27 ;  /* 0x0000001b26007986 */ /* 0x0041e4000c101910 */
[----:B0-----:R-:W-:-:S06]  /*1750*/  HFMA2 R27, -RZ, RZ, 0, 0 ;  /* 0x00000000ff1b7431 */ /* 0x001fcc00000001ff */
[----:B------:R0:W2:Y:S01]  /*1760*/  @!P1 LDG.E R27, desc[UR16][R40.64] ;  /* 0x00000010281b9981 */ /* 0x0000a2000c1e1900 */
[----:B------:R-:W-:Y:S02]  /*1770*/  IMAD R31, R35, 0x6, RZ ;  /* 0x00000006231f7824 */ /* 0x000fe400078e02ff */
[----:B------:R-:W-:-:S04]  /*1780*/  IMAD.WIDE.U32 R38, R34, 0x6, R36 ;  /* 0x0000000622267825 */ /* 0x000fc800078e0024 */
[----:B------:R-:W-:Y:S01]  /*1790*/  IMAD.IADD R31, R31, 0x1, R39 ;  /* 0x000000011f1f7824 */ /* 0x000fe200078e0227 */
[----:B------:R-:W-:Y:S01]  /*17a0*/  ISETP.GE.U32.AND P1, PT, R38, UR10, PT ;  /* 0x0000000a26007c0c */ /* 0x000fe2000bf26070 */
[----:B------:R-:W-:-:S03]  /*17b0*/  IMAD.WIDE.U32 R38, R30, 0x14, R32 ;  /* 0x000000141e267825 */ /* 0x000fc600078e0020 */
[----:B------:R-:W-:Y:S02]  /*17c0*/  ISETP.GE.AND.EX P1, PT, R31, UR11, PT, P1 ;  /* 0x0000000b1f007c0c */ /* 0x000fe4000bf26310 */
[C---:B------:R-:W-:Y:S02]  /*17d0*/  LOP3.LUT R31, R3.reuse, R31, RZ, 0xfc, !PT ;  /* 0x0000001f031f7212 */ /* 0x040fe400078efcff */
[----:B------:R-:W-:-:S04]  /*17e0*/  ISETP.GE.OR.EX P1, PT, R3, UR9, P1, P0 ;  /* 0x0000000903007c0c */ /* 0x000fc80008f26700 */
[----:B------:R-:W-:Y:S01]  /*17f0*/  ISETP.LT.OR P1, PT, R31, RZ, P1 ;  /* 0x000000ff1f00720c */ /* 0x000fe20000f21670 */
[----:B------:R-:W-:-:S04]  /*1800*/  IMAD R31, R21, 0x14, RZ ;  /* 0x00000014151f7824 */ /* 0x000fc800078e02ff */
[----:B------:R-:W-:-:S08]  /*1810*/  IMAD.IADD R39, R39, 0x1, R31 ;  /* 0x0000000127277824 */ /* 0x000fd000078e021f */
[----:B0-----:R-:W-:-:S04]  /*1820*/  @!P1 IADD3 R40, P2, PT, R0, R10, RZ ;  /* 0x0000000a00289210 */ /* 0x001fc80007f5e0ff */
[----:B------:R-:W-:Y:S01]  /*1830*/  @!P1 IADD3.X R41, PT, PT, R2, R9, RZ, P2, !PT ;  /* 0x0000000902299210 */ /* 0x000fe200017fe4ff */
[----:B--2---:R0:W-:Y:S02]  /*1840*/  STG.E desc[UR16][R38.64], R27 ;  /* 0x0000001b26007986 */ /* 0x0041e4000c101910 */
[----:B0-----:R-:W-:-:S06]  /*1850*/  IMAD.MOV.U32 R27, RZ, RZ, RZ ;  /* 0x000000ffff1b7224 */ /* 0x001fcc00078e00ff */
[----:B------:R-:W2:Y:S01]  /*1860*/  @!P1 LDG.E R27, desc[UR16][R40.64] ;  /* 0x00000010281b9981 */ /* 0x000ea2000c1e1900 */
[----:B------:R-:W-:-:S04]  /*1870*/  IMAD.WIDE.U32 R36, R34, 0x7, R36 ;  /* 0x0000000722247825 */ /* 0x000fc800078e0024 */
[----:B------:R-:W-:Y:S01]  /*1880*/  IMAD R35, R35, 0x7, RZ ;  /* 0x0000000723237824 */ /* 0x000fe200078e02ff */
[----:B------:R-:W-:Y:S01]  /*1890*/  ISETP.GE.U32.AND P1, PT, R36, UR10, PT ;  /* 0x0000000a24007c0c */ /* 0x000fe2000bf26070 */
[----:B------:R-:W-:Y:S02]  /*18a0*/  IMAD R31, R21, 0x18, RZ ;  /* 0x00000018151f7824 */ /* 0x000fe400078e02ff */
[----:B------:R-:W-:Y:S02]  /*18b0*/  IMAD.IADD R35, R35, 0x1, R37 ;  /* 0x0000000123237824 */ /* 0x000fe400078e0225 */
[----:B------:R-:W-:-:S03]  /*18c0*/  IMAD.WIDE.U32 R36, R30, 0x18, R32 ;  /* 0x000000181e247825 */ /* 0x000fc600078e0020 */
[----:B------:R-:W-:Y:S01]  /*18d0*/  ISETP.GE.AND.EX P1, PT, R35, UR11, PT, P1 ;  /* 0x0000000b23007c0c */ /* 0x000fe2000bf26310 */
[----:B------:R-:W-:Y:S01]  /*18e0*/  IMAD.MOV.U32 R38, RZ, RZ, RZ ;  /* 0x000000ffff267224 */ /* 0x000fe200078e00ff */
[C---:B------:R-:W-:Y:S02]  /*18f0*/  LOP3.LUT R35, R3.reuse, R35, RZ, 0xfc, !PT ;  /* 0x0000002303237212 */ /* 0x040fe400078efcff */
[----:B------:R-:W-:Y:S02]  /*1900*/  ISETP.GE.OR.EX P1, PT, R3, UR9, P1, P0 ;  /* 0x0000000903007c0c */ /* 0x000fe40008f26700 */
[----:B------:R-:W-:Y:S02]  /*1910*/  IADD3 R37, PT, PT, R37, R31, RZ ;  /* 0x0000001f25257210 */ /* 0x000fe40007ffe0ff */
[----:B------:R-:W-:-:S13]  /*1920*/  ISETP.LT.OR P1, PT, R35, RZ, P1 ;  /* 0x000000ff2300720c */ /* 0x000fda0000f21670 */
[----:B------:R-:W-:-:S05]  /*1930*/  @!P1 IADD3 R34, P0, PT, R0, R12, RZ ;  /* 0x0000000c00229210 */ /* 0x000fca0007f1e0ff */
[----:B------:R-:W-:Y:S01]  /*1940*/  @!P1 IMAD.X R35, R2, 0x1, R11, P0 ;  /* 0x0000000102239824 */ /* 0x000fe200000e060b */
[----:B--2---:R0:W-:Y:S04]  /*1950*/  STG.E desc[UR16][R36.64], R27 ;  /* 0x0000001b24007986 */ /* 0x0041e8000c101910 */
[----:B------:R-:W2:Y:S01]  /*1960*/  @!P1 LDG.E R38, desc[UR16][R34.64] ;  /* 0x0000001022269981 */ /* 0x000ea2000c1e1900 */
[----:B------:R-:W-:Y:S01]  /*1970*/  IMAD.WIDE.U32 R30, R30, 0x1c, R32 ;  /* 0x0000001c1e1e7825 */ /* 0x000fe200078e0020 */
[----:B------:R-:W-:Y:S02]  /*1980*/  IADD3 R19, P0, PT, R19, -0x8, RZ ;  /* 0xfffffff813137810 */ /* 0x000fe40007f1e0ff */
[----:B------:R-:W-:Y:S01]  /*1990*/  LEA R16, P2, R26, R16, 0x3 ;  /* 0x000000101a107211 */ /* 0x000fe200078418ff */
[----:B------:R-:W-:Y:S01]  /*19a0*/  IMAD R21, R21, 0x1c, RZ ;  /* 0x0000001c15157824 */ /* 0x000fe200078e02ff */
[----:B------:R-:W-:-:S02]  /*19b0*/  IADD3.X R20, PT, PT, R20, -0x1, RZ, P0, !PT ;  /* 0xffffffff14147810 */ /* 0x000fc400007fe4ff */
[----:B------:R-:W-:Y:S01]  /*19c0*/  ISETP.NE.U32.AND P0, PT, R19, RZ, PT ;  /* 0x000000ff1300720c */ /* 0x000fe20003f05070 */
[----:B------:R-:W-:Y:S01]  /*19d0*/  IMAD.X R15, R15, 0x1, R13, P2 ;  /* 0x000000010f0f7824 */ /* 0x000fe200010e060d */
[----:B------:R-:W-:Y:S02]  /*19e0*/  IADD3 R31, PT, PT, R31, R21, RZ ;  /* 0x000000151f1f7210 */ /* 0x000fe40007ffe0ff */
[----:B------:R-:W-:Y:S02]  /*19f0*/  ISETP.NE.AND.EX P0, PT, R20, RZ, PT, P0 ;  /* 0x000000ff1400720c */ /* 0x000fe40003f05300 */
[----:B------:R-:W-:Y:S02]  /*1a00*/  LEA R17, P3, R28, R17, 0x5 ;  /* 0x000000111c117211 */ /* 0x000fe400078628ff */
[----:B------:R-:W-:-:S03]  /*1a10*/  LEA R0, P1, R26, R0, 0x5 ;  /* 0x000000001a007211 */ /* 0x000fc600078228ff */
[----:B------:R-:W-:Y:S01]  /*1a20*/  IMAD.X R18, R18, 0x1, R14, P3 ;  /* 0x0000000112127824 */ /* 0x000fe200018e060e */
[----:B------:R-:W-:Y:S01]  /*1a30*/  IADD3.X R2, PT, PT, R2, R49, RZ, P1, !PT ;  /* 0x0000003102027210 */ /* 0x000fe20000ffe4ff */
[----:B--2---:R0:W-:Y:S04]  /*1a40*/  STG.E desc[UR16][R30.64], R38 ;  /* 0x000000261e007986 */ /* 0x0041e8000c101910 */
[----:B------:R-:W-:Y:S05]  /*1a50*/  @P0 BRA `(.L_x_495) ;  /* 0xfffffff400d00947 */ /* 0x000fea000383ffff */
[----:B------:R-:W1:Y:S02]  /*1a60*/  LDCU.64 UR6, c[0x0][0x3a8] ;  /* 0x00007500ff0677ac */ /* 0x000e640008000a00 */
[----:B-1----:R-:W-:Y:S02]  /*1a70*/  ULOP3.LUT UR6, UR6, 0xfffffff8, URZ, 0xc0, !UPT ;  /* 0xfffffff806067892 */ /* 0x002fe4000f8ec0ff */
[----:B------:R-:W-:-:S04]  /*1a80*/  ULOP3.LUT UR7, UR7, 0x7fffffff, URZ, 0xc0, !UPT ;  /* 0x7fffffff07077892 */ /* 0x000fc8000f8ec0ff */
[----:B------:R-:W-:Y:S02]  /*1a90*/  IMAD.U32 R15, RZ, RZ, UR6 ;  /* 0x00000006ff0f7e24 */ /* 0x000fe4000f8e00ff */
[----:B------:R-:W-:-:S07]  /*1aa0*/  IMAD.U32 R0, RZ, RZ, UR7 ;  /* 0x00000007ff007e24 */ /* 0x000fce000f8e00ff */
.L_x_494:
[----:B------:R-:W2:Y:S02]  /*1ab0*/  LDCU UR7, c[0x0][0x3a8] ;  /* 0x00007500ff0777ac */ /* 0x000ea40008000800 */
[----:B--2---:R-:W-:-:S09]  /*1ac0*/  ULOP3.LUT UP0, URZ, UR7, 0x7, URZ, 0xc0, !UPT ;  /* 0x0000000707ff7892 */ /* 0x004fd2000f80c0ff */
        /* <DEDUP_REMOVED lines=10> */
[----:B------:R-:W2:Y:S01]  /*1b70*/  LDCU.64 UR10, c[0x0][0x3d8] ;  /* 0x00007b00ff0a77ac */ /* 0x000ea20008000a00 */
[----:B------:R-:W3:Y:S01]  /*1b80*/  LDCU.128 UR12, c[0x0][0x390] ;  /* 0x00007200ff0c77ac */ /* 0x000ee20008000c00 */
[----:B--2---:R-:W-:Y:S02]  /*1b90*/  IMAD R2, R0, UR10, RZ ;  /* 0x0000000a00027c24 */ /* 0x004fe4000f8e02ff */
[----:B------:R-:W-:Y:S01]  /*1ba0*/  IMAD.WIDE.U32 R4, R15, UR10, R50 ;  /* 0x0000000a0f047c25 */ /* 0x000fe2000f8e0032 */
[----:B---3--:R-:W-:-:S03]  /*1bb0*/  ISETP.GE.U32.AND P0, PT, R24, UR12, PT ;  /* 0x0000000c18007c0c */ /* 0x008fc6000bf06070 */
[----:B------:R-:W-:Y:S01]  /*1bc0*/  IMAD R7, R15, UR11, R2 ;  /* 0x0000000b0f077c24 */ /* 0x000fe2000f8e0202 */
[----:B------:R-:W-:-:S04]  /*1bd0*/  ISETP.GE.U32.AND P1, PT, R4, UR14, PT ;  /* 0x0000000e04007c0c */ /* 0x000fc8000bf26070 */
[----:B------:R-:W-:-:S04]  /*1be0*/  IADD3 R5, PT, PT, R5, R7, RZ ;  /* 0x0000000705057210 */ /* 0x000fc80007ffe0ff */
[----:B------:R-:W-:Y:S02]  /*1bf0*/  ISETP.GE.AND.EX P1, PT, R5, UR15, PT, P1 ;  /* 0x0000000f05007c0c */ /* 0x000fe4000bf26310 */
[C---:B------:R-:W-:Y:S02]  /*1c00*/  LOP3.LUT R2, R3.reuse, R5, RZ, 0xfc, !PT ;  /* 0x0000000503027212 */ /* 0x040fe400078efcff */
[----:B------:R-:W-:-:S04]  /*1c10*/  ISETP.GE.OR.EX P1, PT, R3, UR13, P1, P0 ;  /* 0x0000000d03007c0c */ /* 0x000fc80008f26700 */
[----:B------:R-:W-:-:S13]  /*1c20*/  ISETP.LT.OR P1, PT, R2, RZ, P1 ;  /* 0x000000ff0200720c */ /* 0x000fda0000f21670 */
[----:B------:R-:W2:Y:S01]  /*1c30*/  @!P1 LDC.64 R6, c[0x0][0x388] ;  /* 0x0000e200ff069b82 */ /* 0x000ea20000000a00 */
[----:B-1----:R-:W-:Y:S02]  /*1c40*/  @!P1 IMAD R11, R23, UR12, RZ ;  /* 0x0000000c170b9c24 */ /* 0x002fe4000f8e02ff */
[----:B------:R-:W-:Y:S02]  /*1c50*/  @!P1 IMAD.MOV.U32 R2, RZ, RZ, R24 ;  /* 0x000000ffff029224 */ /* 0x000fe400078e0018 */
[C---:B------:R-:W-:Y:S02]  /*1c60*/  @!P1 IMAD R11, R22.reuse, UR13, R11 ;  /* 0x0000000d160b9c24 */ /* 0x040fe4000f8e020b */
[----:B------:R-:W-:-:S04]  /*1c70*/  @!P1 IMAD.WIDE.U32 R8, R22, UR12, R2 ;  /* 0x0000000c16089c25 */ /* 0x000fc8000f8e0002 */
[----:B------:R-:W-:-:S04]  /*1c80*/  @!P1 IMAD.IADD R11, R9, 0x1, R11 ;  /* 0x00000001090b9824 */ /* 0x000fc800078e020b */
[----:B------:R-:W-:Y:S02]  /*1c90*/  @!P1 IMAD R9, R11, UR14, RZ ;  /* 0x0000000e0b099c24 */ /* 0x000fe4000f8e02ff */
[----:B------:R-:W-:-:S04]  /*1ca0*/  @!P1 IMAD.WIDE.U32 R10, R8, UR14, R4 ;  /* 0x0000000e080a9c25 */ /* 0x000fc8000f8e0004 */
[----:B------:R-:W-:Y:S01]  /*1cb0*/  @!P1 IMAD R9, R8, UR15, R9 ;  /* 0x0000000f08099c24 */ /* 0x000fe2000f8e0209 */
[----:B--2---:R-:W-:-:S04]  /*1cc0*/  @!P1 LEA R6, P2, R10, R6, 0x2 ;  /* 0x000000060a069211 */ /* 0x004fc800078410ff */
[----:B------:R-:W-:-:S04]  /*1cd0*/  @!P1 IADD3 R2, PT, PT, R9, R11, RZ ;  /* 0x0000000b09029210 */ /* 0x000fc80007ffe0ff */
[----:B------:R-:W-:Y:S01]  /*1ce0*/  @!P1 LEA.HI.X R7, R10, R7, R2, 0x2, P2 ;  /* 0x000000070a079211 */ /* 0x000fe200010f1402 */
[----:B------:R-:W-:Y:S02]  /*1cf0*/  IMAD.MOV.U32 R2, RZ, RZ, RZ ;  /* 0x000000ffff027224 */ /* 0x000fe400078e00ff */
[----:B------:R-:W-:Y:S01]  /*1d00*/  HFMA2 R19, -RZ, RZ, 0, 0 ;  /* 0x00000000ff137431 */ /* 0x000fe200000001ff */
[----:B------:R-:W1:Y:S03]  /*1d10*/  LDC.64 R10, c[0x0][0x3e8] ;  /* 0x0000fa00ff0a7b82 */ /* 0x000e660000000a00 */
[----:B------:R2:W3:Y:S01]  /*1d20*/  @!P1 LDG.E R2, desc[UR16][R6.64] ;  /* 0x0000001006029981 */ /* 0x0004e2000c1e1900 */
[----:B------:R-:W-:-:S04]  /*1d30*/  IADD3 R4, P2, PT, R4, UR10, RZ ;  /* 0x0000000a04047c10 */ /* 0x000fc8000ff5e0ff */
[----:B------:R-:W-:Y:S02]  /*1d40*/  ISETP.GE.U32.AND P1, PT, R4, UR14, PT ;  /* 0x0000000e04007c0c */ /* 0x000fe4000bf26070 */
[----:B------:R-:W-:-:S04]  /*1d50*/  IADD3.X R5, PT, PT, R5, UR11, RZ, P2, !PT ;  /* 0x0000000b05057c10 */ /* 0x000fc800097fe4ff */
[----:B------:R-:W-:Y:S02]  /*1d60*/  ISETP.GE.AND.EX P1, PT, R5, UR15, PT, P1 ;  /* 0x0000000f05007c0c */ /* 0x000fe4000bf26310 */
[C---:B------:R-:W-:Y:S02]  /*1d70*/  LOP3.LUT R8, R3.reuse, R5, RZ, 0xfc, !PT ;  /* 0x0000000503087212 */ /* 0x040fe400078efcff */
[----:B------:R-:W-:-:S04]  /*1d80*/  ISETP.GE.OR.EX P1, PT, R3, UR13, P1, P0 ;  /* 0x0000000d03007c0c */ /* 0x000fc80008f26700 */
[----:B------:R-:W-:-:S13]  /*1d90*/  ISETP.LT.OR P1, PT, R8, RZ, P1 ;  /* 0x000000ff0800720c */ /* 0x000fda0000f21670 */
[----:B------:R-:W4:Y:S01]  /*1da0*/  @!P1 LDC.64 R12, c[0x0][0x388] ;  /* 0x0000e200ff0c9b82 */ /* 0x000f220000000a00 */
[----:B--2---:R-:W-:Y:S01]  /*1db0*/  @!P1 MOV R7, R3 ;  /* 0x0000000300079202 */ /* 0x004fe20000000f00 */
[----:B------:R-:W-:Y:S02]  /*1dc0*/  @!P1 IMAD R9, R23, UR12, RZ ;  /* 0x0000000c17099c24 */ /* 0x000fe4000f8e02ff */
[----:B------:R-:W-:Y:S02]  /*1dd0*/  @!P1 IMAD.MOV.U32 R6, RZ, RZ, R24 ;  /* 0x000000ffff069224 */ /* 0x000fe400078e0018 */
[C---:B------:R-:W-:Y:S02]  /*1de0*/  @!P1 IMAD R9, R22.reuse, UR13, R9 ;  /* 0x0000000d16099c24 */ /* 0x040fe4000f8e0209 */
[----:B------:R-:W-:-:S04]  /*1df0*/  @!P1 IMAD.WIDE.U32 R6, R22, UR12, R6 ;  /* 0x0000000c16069c25 */ /* 0x000fc8000f8e0006 */
[----:B------:R-:W-:-:S04]  /*1e00*/  @!P1 IMAD.IADD R9, R7, 0x1, R9 ;  /* 0x0000000107099824 */ /* 0x000fc800078e0209 */
[----:B------:R-:W-:Y:S02]  /*1e10*/  @!P1 IMAD R7, R9, UR14, RZ ;  /* 0x0000000e09079c24 */ /* 0x000fe4000f8e02ff */
[----:B------:R-:W-:-:S04]  /*1e20*/  @!P1 IMAD.WIDE.U32 R8, R6, UR14, R4 ;  /* 0x0000000e06089c25 */ /* 0x000fc8000f8e0004 */
[----:B------:R-:W-:Y:S01]  /*1e30*/  @!P1 IMAD R7, R6, UR15, R7 ;  /* 0x0000000f06079c24 */ /* 0x000fe2000f8e0207 */
[----:B----4-:R-:W-:-:S03]  /*1e40*/  @!P1 LEA R12, P2, R8, R12, 0x2 ;  /* 0x0000000c080c9211 */ /* 0x010fc600078410ff */
[----:B------:R-:W-:Y:S02]  /*1e50*/  @!P1 IMAD.IADD R6, R7, 0x1, R9 ;  /* 0x0000000107069824 */ /* 0x000fe400078e0209 */
[----:B------:R-:W-:-:S03]  /*1e60*/  IMAD.MOV.U32 R9, RZ, RZ, R18 ;  /* 0x000000ffff097224 */ /* 0x000fc600078e0012 */
[----:B------:R-:W-:Y:S01]  /*1e70*/  @!P1 LEA.HI.X R13, R8, R13, R6, 0x2, P2 ;  /* 0x0000000d080d9211 */ /* 0x000fe200010f1406 */
[----:B------:R-:W-:-:S05]  /*1e80*/  IMAD.MOV.U32 R8, RZ, RZ, R17 ;  /* 0x000000ffff087224 */ /* 0x000fca00078e0011 */
[----:B---3--:R2:W-:Y:S04]  /*1e90*/  STG.E desc[UR16][R8.64], R2 ;  /* 0x0000000208007986 */ /* 0x0085e8000c101910 */
[----:B------:R3:W4:Y:S01]  /*1ea0*/  @!P1 LDG.E R19, desc[UR16][R12.64] ;  /* 0x000000100c139981 */ /* 0x000722000c1e1900 */
[----:B------:R-:W-:-:S04]  /*1eb0*/  IADD3 R6, P2, PT, R4, UR10, RZ ;  /* 0x0000000a04067c10 */ /* 0x000fc8000ff5e0ff */
[----:B------:R-:W-:Y:S02]  /*1ec0*/  ISETP.GE.U32.AND P1, PT, R6, UR14, PT ;  /* 0x0000000e06007c0c */ /* 0x000fe4000bf26070 */
[----:B------:R-:W-:Y:S02]  /*1ed0*/  IADD3.X R7, PT, PT, R5, UR11, RZ, P2, !PT ;  /* 0x0000000b05077c10 */ /* 0x000fe400097fe4ff */
[----:B------:R-:W1:Y:S02]  /*1ee0*/  LDC.64 R4, c[0x0][0x3e0] ;  /* 0x0000f800ff047b82 */ /* 0x000e640000000a00 */
[----:B------:R-:W-:Y:S02]  /*1ef0*/  ISETP.GE.AND.EX P1, PT, R7, UR15, PT, P1 ;  /* 0x0000000f07007c0c */ /* 0x000fe4000bf26310 */
[C---:B------:R-:W-:Y:S02]  /*1f00*/  LOP3.LUT R14, R3.reuse, R7, RZ, 0xfc, !PT ;  /* 0x00000007030e7212 */ /* 0x040fe400078efcff */
[----:B------:R-:W-:-:S04]  /*1f10*/  ISETP.GE.OR.EX P1, PT, R3, UR13, P1, P0 ;  /* 0x0000000d03007c0c */ /* 0x000fc80008f26700 */
[----:B------:R-:W-:-:S13]  /*1f20*/  ISETP.LT.OR P1, PT, R14, RZ, P1 ;  /* 0x000000ff0e00720c */ /* 0x000fda0000f21670 */
[----:B--2---:R-:W2:Y:S01]  /*1f30*/  @!P1 LDC.64 R8, c[0x0][0x388] ;  /* 0x0000e200ff089b82 */ /* 0x004ea20000000a00 */
[----:B------:R-:W-:Y:S01]  /*1f40*/  @!P1 MOV R2, R24 ;  /* 0x0000001800029202 */ /* 0x000fe20000000f00 */
[----:B------:R-:W-:Y:S02]  /*1f50*/  @!P1 IMAD R21, R23, UR12, RZ ;  /* 0x0000000c17159c24 */ /* 0x000fe4000f8e02ff */
[----:B-1----:R-:W-:Y:S02]  /*1f60*/  IMAD R11, R11, R4, RZ ;  /* 0x000000040b0b7224 */ /* 0x002fe400078e02ff */
[----:B---3--:R-:W-:-:S04]  /*1f70*/  @!P1 IMAD.WIDE.U32 R12, R22, UR12, R2 ;  /* 0x0000000c160c9c25 */ /* 0x008fc8000f8e0002 */
[----:B------:R-:W-:-:S04]  /*1f80*/  @!P1 IMAD R21, R22, UR13, R21 ;  /* 0x0000000d16159c24 */ /* 0x000fc8000f8e0215 */
[----:B------:R-:W-:Y:S02]  /*1f90*/  @!P1 IMAD.IADD R21, R13, 0x1, R21 ;  /* 0x000000010d159824 */ /* 0x000fe400078e0215 */
[C---:B------:R-:W-:Y:S02]  /*1fa0*/  IMAD R13, R10.reuse, R5, R11 ;  /* 0x000000050a0d7224 */ /* 0x040fe400078e020b */
[----:B------:R-:W-:Y:S02]  /*1fb0*/  @!P1 IMAD R21, R21, UR14, RZ ;  /* 0x0000000e15159c24 */ /* 0x000fe4000f8e02ff */
[----:B------:R-:W-:-:S04]  /*1fc0*/  IMAD.WIDE.U32 R4, R10, R4, RZ ;  /* 0x000000040a047225 */ /* 0x000fc800078e00ff */
[----:B------:R-:W-:-:S04]  /*1fd0*/  @!P1 IMAD.WIDE.U32 R10, R12, UR14, R6 ;  /* 0x0000000e0c0a9c25 */ /* 0x000fc8000f8e0006 */
[----:B------:R-:W-:Y:S01]  /*1fe0*/  @!P1 IMAD R21, R12, UR15, R21 ;  /* 0x0000000f0c159c24 */ /* 0x000fe2000f8e0215 */
[----:B------:R-:W-:Y:S01]  /*1ff0*/  LEA R12, P2, R4, R17, 0x2 ;  /* 0x00000011040c7211 */ /* 0x000fe200078410ff */
[----:B------:R-:W-:Y:S01]  /*2000*/  IMAD.IADD R5, R5, 0x1, R13 ;  /* 0x0000000105057824 */ /* 0x000fe200078e020d */
[----:B--2---:R-:W-:Y:S02]  /*2010*/  @!P1 LEA R8, P3, R10, R8, 0x2 ;  /* 0x000000080a089211 */ /* 0x004fe400078610ff */
[----:B------:R-:W-:Y:S01]  /*2020*/  @!P1 IADD3 R2, PT, PT, R21, R11, RZ ;  /* 0x0000000b15029210 */ /* 0x000fe20007ffe0ff */
[----:B------:R-:W-:Y:S01]  /*2030*/  IMAD.MOV.U32 R21, RZ, RZ, RZ ;  /* 0x000000ffff157224 */ /* 0x000fe200078e00ff */
[----:B------:R-:W-:Y:S02]  /*2040*/  LEA.HI.X R13, R4, R18, R5, 0x2, P2 ;  /* 0x00000012040d7211 */ /* 0x000fe400010f1405 */
[----:B------:R-:W-:-:S03]  /*2050*/  @!P1 LEA.HI.X R9, R10, R9, R2, 0x2, P3 ;  /* 0x000000090a099211 */ /* 0x000fc600018f1402 */
[----:B----4-:R1:W-:Y:S04]  /*2060*/  STG.E desc[UR16][R12.64], R19 ;  /* 0x000000130c007986 */ /* 0x0103e8000c101910 */
        /* <DEDUP_REMOVED lines=9> */
[----:B0-----:R-:W-:Y:S01]  /*2100*/  @!P1 IMAD R27, R23, UR12, RZ ;  /* 0x0000000c171b9c24 */ /* 0x001fe2000f8e02ff */
[----:B--2---:R-:W-:Y:S01]  /*2110*/  @!P1 IADD3 R8, P0, PT, R6, UR10, RZ ;  /* 0x0000000a06089c10 */ /* 0x004fe2000ff1e0ff */
[----:B------:R-:W-:Y:S02]  /*2120*/  @!P1 IMAD.MOV.U32 R2, RZ, RZ, R24 ;  /* 0x000000ffff029224 */ /* 0x000fe400078e0018 */
[C---:B------:R-:W-:Y:S01]  /*2130*/  @!P1 IMAD R27, R22.reuse, UR13, R27 ;  /* 0x0000000d161b9c24 */ /* 0x040fe2000f8e021b */
[----:B------:R-:W-:Y:S01]  /*2140*/  @!P1 IADD3.X R9, PT, PT, R7, UR11, RZ, P0, !PT ;  /* 0x0000000b07099c10 */ /* 0x000fe200087fe4ff */
[----:B------:R-:W-:Y:S01]  /*2150*/  @!P1 IMAD.WIDE.U32 R16, R22, UR12, R2 ;  /* 0x0000000c16109c25 */ /* 0x000fe2000f8e0002 */
[----:B------:R-:W-:-:S04]  /*2160*/  LEA R6, P0, R4, R12, 0x2 ;  /* 0x0000000c04067211 */ /* 0x000fc800078010ff */
[----:B------:R-:W-:Y:S01]  /*2170*/  @!P1 IADD3 R27, PT, PT, R17, R27, RZ ;  /* 0x0000001b111b9210 */ /* 0x000fe20007ffe0ff */
[----:B------:R-:W-:Y:S01]  /*2180*/  @!P1 IMAD.WIDE.U32 R8, R16, UR14, R8 ;  /* 0x0000000e10089c25 */ /* 0x000fe2000f8e0008 */
[----:B------:R-:W-:-:S03]  /*2190*/  LEA.HI.X R7, R4, R13, R5, 0x2, P0 ;  /* 0x0000000d04077211 */ /* 0x000fc600000f1405 */
[----:B------:R-:W-:-:S04]  /*21a0*/  @!P1 IMAD R27, R27, UR14, RZ ;  /* 0x0000000e1b1b9c24 */ /* 0x000fc8000f8e02ff */
[----:B------:R-:W-:Y:S01]  /*21b0*/  @!P1 IMAD R27, R16, UR15, R27 ;  /* 0x0000000f101b9c24 */ /* 0x000fe2000f8e021b */
[----:B----4-:R-:W-:-:S03]  /*21c0*/  @!P1 LEA R10, P2, R8, R10, 0x2 ;  /* 0x0000000a080a9211 */ /* 0x010fc600078410ff */
[----:B------:R-:W-:Y:S02]  /*21d0*/  @!P1 IMAD.IADD R2, R27, 0x1, R9 ;  /* 0x000000011b029824 */ /* 0x000fe400078e0209 */
[----:B------:R-:W-:-:S03]  /*21e0*/  IMAD.MOV.U32 R9, RZ, RZ, RZ ;  /* 0x000000ffff097224 */ /* 0x000fc600078e00ff */
[----:B------:R-:W-:Y:S01]  /*21f0*/  @!P1 LEA.HI.X R11, R8, R11, R2, 0x2, P2 ;  /* 0x0000000b080b9211 */ /* 0x000fe200010f1402 */
[----:B---3--:R2:W-:Y:S04]  /*2200*/  STG.E desc[UR16][R6.64], R21 ;  /* 0x0000001506007986 */ /* 0x0085e8000c101910 */
[----:B------:R-:W3:Y:S01]  /*2210*/  @!P1 LDG.E R9, desc[UR16][R10.64] ;  /* 0x000000100a099981 */ /* 0x000ee2000c1e1900 */
[C---:B------:R-:W-:Y:S02]  /*2220*/  SHF.L.U32 R17, R4.reuse, 0x2, RZ ;  /* 0x0000000204117819 */ /* 0x040fe400000006ff */
[----:B-1----:R-:W-:Y:S02]  /*2230*/  SHF.L.U64.HI R13, R4, 0x2, R5 ;  /* 0x00000002040d7819 */ /* 0x002fe40000010205 */
[----:B------:R-:W-:-:S02]  /*2240*/  IADD3 R4, P0, PT, R17, R6, RZ ;  /* 0x0000000611047210 */ /* 0x000fc40007f1e0ff */
[----:B------:R-:W-:-:S03]  /*2250*/  IADD3 R15, P1, PT, R15, 0x4, RZ ;  /* 0x000000040f0f7810 */ /* 0x000fc60007f3e0ff */
[----:B------:R-:W-:Y:S01]  /*2260*/  IMAD.X R5, R13, 0x1, R7, P0 ;  /* 0x000000010d057824 */ /* 0x000fe200000e0607 */
[----:B------:R-:W-:Y:S01]  /*2270*/  IADD3 R17, P0, PT, R4, R17, RZ ;  /* 0x0000001104117210 */ /* 0x000fe20007f1e0ff */
[----:B------:R-:W-:-:S03]  /*2280*/  IMAD.X R0, RZ, RZ, R0, P1 ;  /* 0x000000ffff007224 */ /* 0x000fc600008e0600 */
[----:B------:R-:W-:Y:S01]  /*2290*/  IADD3.X R18, PT, PT, R5, R13, RZ, P0, !PT ;  /* 0x0000000d05127210 */ /* 0x000fe200007fe4ff */
[----:B---3--:R2:W-:Y:S08]  /*22a0*/  STG.E desc[UR16][R4.64], R9 ;  /* 0x0000000904007986 */ /* 0x0085f0000c101910 */
.L_x_497:
[----:B------:R-:W-:Y:S05]  /*22b0*/  BRA.U !UP1, `(.L_x_496) ;  /* 0x0000000509f47547 */ /* 0x000fea000b800000 */
[----:B------:R-:W-:Y:S02]  /*22c0*/  UISETP.NE.U32.AND UP1, UPT, UR8, 0x1, UPT ;  /* 0x000000010800788c */ /* 0x000fe4000bf25070 */
[----:B------:R-:W-:Y:S02]  /*22d0*/  ULOP3.LUT UR6, UR7, 0x1, URZ, 0xc0, !UPT ;  /* 0x0000000107067892 */ /* 0x000fe4000f8ec0ff */
[----:B------:R-:W-:Y:S02]  /*22e0*/  UISETP.NE.AND.EX UP1, UPT, URZ, URZ, UPT, UP1 ;  /* 0x000000ffff00728c */ /* 0x000fe4000bf25310 */
[----:B------:R-:W-:-:S04]  /*22f0*/  UISETP.NE.U32.AND UP0, UPT, UR6, 0x1, UPT ;  /* 0x000000010600788c */ /* 0x000fc8000bf05070 */
[----:B------:R-:W-:-:S03]  /*2300*/  UISETP.NE.U32.AND.EX UP0, UPT, URZ, URZ, UPT, UP0 ;  /* 0x000000ffff00728c */ /* 0x000fc6000bf05100 */
[----:B------:R-:W-:Y:S08]  /*2310*/  BRA.U !UP1, `(.L_x_498) ;  /* 0x00000005090c7547 */ /* 0x000ff0000b800000 */
[----:B------:R-:W3:Y:S01]  /*2320*/  LDCU.64 UR6, c[0x0][0x3d8] ;  /* 0x00007b00ff0677ac */ /* 0x000ee20008000a00 */
[----:B--2---:R-:W-:Y:S02]  /*2330*/  IMAD.MOV.U32 R4, RZ, RZ, R50 ;  /* 0x000000ffff047224 */ /* 0x004fe400078e0032 */
[----:B------:R-:W-:Y:S01]  /*2340*/  IMAD.MOV.U32 R5, RZ, RZ, R51 ;  /* 0x000000ffff057224 */ /* 0x000fe200078e0033 */
[----:B------:R-:W2:Y:S01]  /*2350*/  LDCU.128 UR8, c[0x0][0x390] ;  /* 0x00007200ff0877ac */ /* 0x000ea20008000c00 */
[----:B---3--:R-:W-:Y:S02]  /*2360*/  IMAD R2, R0, UR6, RZ ;  /* 0x0000000600027c24 */ /* 0x008fe4000f8e02ff */
[----:B------:R-:W-:Y:S01]  /*2370*/  IMAD.WIDE.U32 R4, R15, UR6, R4 ;  /* 0x000000060f047c25 */ /* 0x000fe2000f8e0004 */
[----:B--2---:R-:W-:-:S03]  /*2380*/  ISETP.GE.U32.AND P0, PT, R24, UR8, PT ;  /* 0x0000000818007c0c */ /* 0x004fc6000bf06070 */
        /* <DEDUP_REMOVED lines=12> */
[----:B------:R-:W-:Y:S02]  /*2450*/  @!P1 IMAD.IADD R11, R9, 0x1, R11 ;  /* 0x00000001090b9824 */ /* 0x000fe400078e020b */
[----:B------:R-:W-:Y:S02]  /*2460*/  IMAD.MOV.U32 R2, RZ, RZ, RZ ;  /* 0x000000ffff027224 */ /* 0x000fe400078e00ff */
[----:B------:R-:W-:Y:S02]  /*2470*/  @!P1 IMAD R9, R11, UR10, RZ ;  /* 0x0000000a0b099c24 */ /* 0x000fe4000f8e02ff */
[----:B------:R-:W-:-:S04]  /*2480*/  @!P1 IMAD.WIDE.U32 R10, R8, UR10, R4 ;  /* 0x0000000a080a9c25 */ /* 0x000fc8000f8e0004 */
[----:B------:R-:W-:Y:S01]  /*2490*/  @!P1 IMAD R9, R8, UR11, R9 ;  /* 0x0000000b08099c24 */ /* 0x000fe2000f8e0209 */
[----:B--2---:R-:W-:-:S04]  /*24a0*/  @!P1 LEA R6, P2, R10, R6, 0x2 ;  /* 0x000000060a069211 */ /* 0x004fc800078410ff */
[----:B------:R-:W-:-:S04]  /*24b0*/  @!P1 IADD3 R9, PT, PT, R9, R11, RZ ;  /* 0x0000000b09099210 */ /* 0x000fc80007ffe0ff */
[----:B------:R-:W-:-:S05]  /*24c0*/  @!P1 LEA.HI.X R7, R10, R7, R9, 0x2, P2 ;  /* 0x000000070a079211 */ /* 0x000fca00010f1409 */
[----:B------:R1:W2:Y:S01]  /*24d0*/  @!P1 LDG.E R2, desc[UR16][R6.64] ;  /* 0x0000001006029981 */ /* 0x0002a2000c1e1900 */
[----:B------:R-:W-:-:S04]  /*24e0*/  IADD3 R8, P2, PT, R4, UR6, RZ ;  /* 0x0000000604087c10 */ /* 0x000fc8000ff5e0ff */
[----:B------:R-:W-:Y:S02]  /*24f0*/  ISETP.GE.U32.AND P1, PT, R8, UR10, PT ;  /* 0x0000000a08007c0c */ /* 0x000fe4000bf26070 */
[----:B------:R-:W-:-:S04]  /*2500*/  IADD3.X R9, PT, PT, R5, UR7, RZ, P2, !PT ;  /* 0x0000000705097c10 */ /* 0x000fc800097fe4ff */
[----:B------:R-:W-:Y:S02]  /*2510*/  ISETP.GE.AND.EX P1, PT, R9, UR11, PT, P1 ;  /* 0x0000000b09007c0c */ /* 0x000fe4000bf26310 */
[C---:B------:R-:W-:Y:S02]  /*2520*/  LOP3.LUT R4, R3.reuse, R9, RZ, 0xfc, !PT ;  /* 0x0000000903047212 */ /* 0x040fe400078efcff */
[----:B------:R-:W-:-:S04]  /*2530*/  ISETP.GE.OR.EX P1, PT, R3, UR9, P1, P0 ;  /* 0x0000000903007c0c */ /* 0x000fc80008f26700 */
[----:B------:R-:W-:-:S13]  /*2540*/  ISETP.LT.OR P1, PT, R4, RZ, P1 ;  /* 0x000000ff0400720c */ /* 0x000fda0000f21670 */
[----:B------:R-:W3:Y:S01]  /*2550*/  @!P1 LDC.64 R4, c[0x0][0x388] ;  /* 0x0000e200ff049b82 */ /* 0x000ee20000000a00 */
[----:B-1----:R-:W-:Y:S01]  /*2560*/  @!P1 MOV R7, R3 ;  /* 0x0000000300079202 */ /* 0x002fe20000000f00 */
[----:B------:R-:W-:Y:S02]  /*2570*/  @!P1 IMAD R11, R23, UR8, RZ ;  /* 0x00000008170b9c24 */ /* 0x000fe4000f8e02ff */
[----:B------:R-:W-:Y:S02]  /*2580*/  @!P1 IMAD.MOV.U32 R6, RZ, RZ, R24 ;  /* 0x000000ffff069224 */ /* 0x000fe400078e0018 */
[C---:B------:R-:W-:Y:S02]  /*2590*/  @!P1 IMAD R11, R22.reuse, UR9, R11 ;  /* 0x00000009160b9c24 */ /* 0x040fe4000f8e020b */
[----:B------:R-:W-:-:S04]  /*25a0*/  @!P1 IMAD.WIDE.U32 R6, R22, UR8, R6 ;  /* 0x0000000816069c25 */ /* 0x000fc8000f8e0006 */
[----:B------:R-:W-:Y:S02]  /*25b0*/  @!P1 IMAD.IADD R11, R7, 0x1, R11 ;  /* 0x00000001070b9824 */ /* 0x000fe400078e020b */
[----:B------:R-:W-:-:S04]  /*25c0*/  @!P1 IMAD.WIDE.U32 R8, R6, UR10, R8 ;  /* 0x0000000a06089c25 */ /* 0x000fc8000f8e0008 */
[----:B------:R-:W-:-:S04]  /*25d0*/  @!P1 IMAD R11, R11, UR10, RZ ;  /* 0x0000000a0b0b9c24 */ /* 0x000fc8000f8e02ff */
[----:B------:R-:W-:Y:S01]  /*25e0*/  @!P1 IMAD R11, R6, UR11, R11 ;  /* 0x0000000b060b9c24 */ /* 0x000fe2000f8e020b */
[----:B------:R-:W1:Y:S01]  /*25f0*/  LDCU.128 UR8, c[0x0][0x3e0] ;  /* 0x00007c00ff0877ac */ /* 0x000e620008000c00 */
[----:B---3--:R-:W-:Y:S02]  /*2600*/  @!P1 LEA R4, P0, R8, R4, 0x2 ;  /* 0x0000000408049211 */ /* 0x008fe400078010ff */
[----:B------:R-:W-:Y:S02]  /*2610*/  @!P1 IMAD.IADD R11, R11, 0x1, R9 ;  /* 0x000000010b0b9824 */ /* 0x000fe400078e0209 */
[----:B------:R-:W-:-:S03]  /*2620*/  IMAD.MOV.U32 R9, RZ, RZ, R18 ;  /* 0x000000ffff097224 */ /* 0x000fc600078e0012 */
[----:B------:R-:W-:Y:S01]  /*2630*/  @!P1 LEA.HI.X R5, R8, R5, R11, 0x2, P0 ;  /* 0x0000000508059211 */ /* 0x000fe200000f140b */
[----:B------:R-:W-:Y:S02]  /*2640*/  HFMA2 R11, -RZ, RZ, 0, 0 ;  /* 0x00000000ff0b7431 */ /* 0x000fe400000001ff */
[----:B------:R-:W-:-:S05]  /*2650*/  IMAD.MOV.U32 R8, RZ, RZ, R17 ;  /* 0x000000ffff087224 */ /* 0x000fca00078e0011 */
[----:B--2---:R3:W-:Y:S04]  /*2660*/  STG.E desc[UR16][R8.64], R2 ;  /* 0x0000000208007986 */ /* 0x0047e8000c101910 */
[----:B------:R-:W2:Y:S01]  /*2670*/  @!P1 LDG.E R11, desc[UR16][R4.64] ;  /* 0x00000010040b9981 */ /* 0x000ea2000c1e1900 */
[----:B-1----:R-:W-:Y:S01]  /*2680*/  UIMAD UR11, UR11, UR8, URZ ;  /* 0x000000080b0b72a4 */ /* 0x002fe2000f8e02ff */
[----:B------:R-:W-:Y:S01]  /*2690*/  IADD3 R15, P1, PT, R15, 0x2, RZ ;  /* 0x000000020f0f7810 */ /* 0x000fe20007f3e0ff */
[----:B------:R-:W-:Y:S02]  /*26a0*/  UIMAD.WIDE.U32 UR6, UR10, UR8, URZ ;  /* 0x000000080a0672a5 */ /* 0x000fe4000f8e00ff */
[----:B------:R-:W-:Y:S01]  /*26b0*/  UIMAD UR9, UR10, UR9, UR11 ;  /* 0x000000090a0972a4 */ /* 0x000fe2000f8e020b */
[----:B------:R-:W-:Y:S01]  /*26c0*/  IADD3.X R0, PT, PT, RZ, R0, RZ, P1, !PT ;  /* 0x00000000ff007210 */ /* 0x000fe20000ffe4ff */
[----:B------:R-:W-:-:S02]  /*26d0*/  USHF.L.U32 UR8, UR6, 0x2, URZ ;  /* 0x0000000206087899 */ /* 0x000fc400080006ff */
[----:B------:R-:W-:-:S04]  /*26e0*/  UIADD3 UR9, UPT, UPT, UR7, UR9, URZ ;  /* 0x0000000907097290 */ /* 0x000fc8000fffe0ff */
[----:B------:R-:W-:Y:S01]  /*26f0*/  USHF.L.U64.HI UR9, UR6, 0x2, UR9 ;  /* 0x0000000206097899 */ /* 0x000fe20008010209 */
[----:B------:R-:W-:-:S05]  /*2700*/  IADD3 R6, P0, PT, R17, UR8, RZ ;  /* 0x0000000811067c10 */ /* 0x000fca000ff1e0ff */
[----:B------:R-:W-:Y:S02]  /*2710*/  IADD3.X R7, PT, PT, R18, UR9, RZ, P0, !PT ;  /* 0x0000000912077c10 */ /* 0x000fe400087fe4ff */
[----:B------:R-:W-:-:S04]  /*2720*/  IADD3 R17, P0, PT, R6, UR8, RZ ;  /* 0x0000000806117c10 */ /* 0x000fc8000ff1e0ff */
[----:B------:R-:W-:Y:S01]  /*2730*/  IADD3.X R18, PT, PT, R7, UR9, RZ, P0, !PT ;  /* 0x0000000907127c10 */ /* 0x000fe200087fe4ff */
[----:B--2---:R3:W-:Y:S08]  /*2740*/  STG.E desc[UR16][R6.64], R11 ;  /* 0x0000000b06007986 */ /* 0x0047f0000c101910 */
.L_x_498:
[----:B------:R-:W-:Y:S05]  /*2750*/  BRA.U UP0, `(.L_x_496) ;  /* 0x0000000100cc7547 */ /* 0x000fea000b800000 */
[----:B------:R-:W4:Y:S01]  /*2760*/  LDCU.64 UR6, c[0x0][0x3d8] ;  /* 0x00007b00ff0677ac */ /* 0x000f220008000a00 */
[----:B--2---:R-:W2:Y:S01]  /*2770*/  LDC.64 R4, c[0x0][0x398] ;  /* 0x0000e600ff047b82 */ /* 0x004ea20000000a00 */
[----:B-1----:R-:W-:Y:S01]  /*2780*/  IMAD.MOV.U32 R12, RZ, RZ, R50 ;  /* 0x000000ffff0c7224 */ /* 0x002fe200078e0032 */
[----:B------:R-:W-:Y:S01]  /*2790*/  BSSY.RECONVERGENT B0, `(.L_x_499) ;  /* 0x0000026000007945 */ /* 0x000fe20003800200 */
[----:B------:R-:W-:-:S05]  /*27a0*/  IMAD.MOV.U32 R13, RZ, RZ, R51 ;  /* 0x000000ffff0d7224 */ /* 0x000fca00078e0033 */
[----:B---3--:R-:W1:Y:S08]  /*27b0*/  LDC.64 R10, c[0x0][0x390] ;  /* 0x0000e400ff0a7b82 */ /* 0x008e700000000a00 */
[----:B------:R-:W3:Y:S01]  /*27c0*/  LDC.64 R6, c[0x0][0x3e0] ;  /* 0x0000f800ff067b82 */ /* 0x000ee20000000a00 */
[----:B----4-:R-:W-:Y:S02]  /*27d0*/  IMAD R0, R0, UR6, RZ ;  /* 0x0000000600007c24 */ /* 0x010fe4000f8e02ff */
[----:B------:R-:W-:-:S04]  /*27e0*/  IMAD.WIDE.U32 R12, R15, UR6, R12 ;  /* 0x000000060f0c7c25 */ /* 0x000fc8000f8e000c */
[----:B------:R-:W-:Y:S01]  /*27f0*/  IMAD R15, R15, UR7, R0 ;  /* 0x000000070f0f7c24 */ /* 0x000fe2000f8e0200 */
[----:B--2---:R-:W-:Y:S01]  /*2800*/  ISETP.GE.U32.AND P0, PT, R12, R4, PT ;  /* 0x000000040c00720c */ /* 0x004fe20003f06070 */
[----:B------:R-:W2:Y:S03]  /*2810*/  LDC.64 R8, c[0x0][0x3e8] ;  /* 0x0000fa00ff087b82 */ /* 0x000ea60000000a00 */
[----:B------:R-:W-:Y:S01]  /*2820*/  IADD3 R14, PT, PT, R13, R15, RZ ;  /* 0x0000000f0d0e7210 */ /* 0x000fe20007ffe0ff */
[----:B------:R-:W-:Y:S01]  /*2830*/  IMAD.MOV.U32 R15, RZ, RZ, RZ ;  /* 0x000000ffff0f7224 */ /* 0x000fe200078e00ff */
[----:B-1----:R-:W-:Y:S02]  /*2840*/  ISETP.GE.U32.AND P1, PT, R24, R10, PT ;  /* 0x0000000a1800720c */ /* 0x002fe40003f26070 */
[----:B------:R-:W-:-:S04]  /*2850*/  ISETP.GE.AND.EX P0, PT, R14, R5, PT, P0 ;  /* 0x000000050e00720c */ /* 0x000fc80003f06300 */
[C---:B------:R-:W-:Y:S02]  /*2860*/  ISETP.GE.OR.EX P0, PT, R3.reuse, R11, P0, P1 ;  /* 0x0000000b0300720c */ /* 0x040fe40000706710 */
[----:B------:R-:W-:-:S04]  /*2870*/  LOP3.LUT R3, R3, R14, RZ, 0xfc, !PT ;  /* 0x0000000e03037212 */ /* 0x000fc800078efcff */
[----:B------:R-:W-:-:S13]  /*2880*/  ISETP.LT.OR P0, PT, R3, RZ, P0 ;  /* 0x000000ff0300720c */ /* 0x000fda0000701670 */
[----:B---3--:R-:W-:Y:S05]  /*2890*/  @P0 BRA `(.L_x_500) ;  /* 0x0000000000540947 */ /* 0x008fea0003800000 */
[----:B------:R-:W1:Y:S01]  /*28a0*/  LDCU.64 UR6, c[0x0][0x3d0] ;  /* 0x00007a00ff0677ac */ /* 0x000e620008000a00 */
[----:B------:R-:W-:Y:S01]  /*28b0*/  MOV R3, R56 ;  /* 0x0000003800037202 */ /* 0x000fe20000000f00 */
[----:B------:R-:W-:Y:S02]  /*28c0*/  IMAD.MOV.U32 R2, RZ, RZ, R54 ;  /* 0x000000ffff027224 */ /* 0x000fe400078e0036 */
[----:B------:R-:W-:Y:S02]  /*28d0*/  IMAD R0, R23, R10, RZ ;  /* 0x0000000a17007224 */ /* 0x000fe400078e02ff */
[----:B-1----:R-:W-:Y:S02]  /*28e0*/  IMAD R13, R53, UR6, RZ ;  /* 0x00000006350d7c24 */ /* 0x002fe4000f8e02ff */
[----:B------:R-:W-:-:S04]  /*28f0*/  IMAD.WIDE.U32 R2, R52, UR6, R2 ;  /* 0x0000000634027c25 */ /* 0x000fc8000f8e0002 */
[----:B------:R-:W-:Y:S01]  /*2900*/  IMAD R13, R52, UR7, R13 ;  /* 0x00000007340d7c24 */ /* 0x000fe2000f8e020d */
[----:B------:R-:W1:Y:S03]  /*2910*/  LDCU.64 UR6, c[0x0][0x388] ;  /* 0x00007100ff0677ac */ /* 0x000e660008000a00 */
[----:B------:R-:W-:Y:S02]  /*2920*/  IMAD.IADD R3, R13, 0x1, R3 ;  /* 0x000000010d037824 */ /* 0x000fe400078e0203 */
[C---:B------:R-:W-:Y:S02]  /*2930*/  IMAD R13, R22.reuse, R11, R0 ;  /* 0x0000000b160d7224 */ /* 0x040fe400078e0200 */
[----:B------:R-:W-:Y:S01]  /*2940*/  IMAD.WIDE.U32 R10, R22, R10, R2 ;  /* 0x0000000a160a7225 */ /* 0x000fe200078e0002 */
[----:B------:R-:W-:-:S03]  /*2950*/  MOV R2, R12 ;  /* 0x0000000c00027202 */ /* 0x000fc60000000f00 */
[----:B------:R-:W-:-:S04]  /*2960*/  IMAD.IADD R3, R13, 0x1, R11 ;  /* 0x000000010d037824 */ /* 0x000fc800078e020b */
[-C--:B------:R-:W-:Y:S02]  /*2970*/  IMAD R0, R3, R4.reuse, RZ ;  /* 0x0000000403007224 */ /* 0x080fe400078e02ff */
[----:B------:R-:W-:Y:S02]  /*2980*/  IMAD.MOV.U32 R3, RZ, RZ, R14 ;  /* 0x000000ffff037224 */ /* 0x000fe400078e000e */
[C---:B------:R-:W-:Y:S02]  /*2990*/  IMAD R5, R10.reuse, R5, R0 ;  /* 0x000000050a057224 */ /* 0x040fe400078e0200 */
[----:B------:R-:W-:-:S04]  /*29a0*/  IMAD.WIDE.U32 R2, R10, R4, R2 ;  /* 0x000000040a027225 */ /* 0x000fc800078e0002 */
[----:B------:R-:W-:Y:S01]  /*29b0*/  IMAD.IADD R3, R3, 0x1, R5 ;  /* 0x0000000103037824 */ /* 0x000fe200078e0205 */
[----:B-1----:R-:W-:-:S04]  /*29c0*/  LEA R4, P0, R2, UR6, 0x2 ;  /* 0x0000000602047c11 */ /* 0x002fc8000f8010ff */
[----:B------:R-:W-:-:S05]  /*29d0*/  LEA.HI.X R5, R2, UR7, R3, 0x2, P0 ;  /* 0x0000000702057c11 */ /* 0x000fca00080f1403 */
[----:B------:R1:W5:Y:S04]  /*29e0*/  LDG.E R15, desc[UR16][R4.64] ;  /* 0x00000010040f7981 */ /* 0x000368000c1e1900 */
.L_x_500:
[----:B------:R-:W-:Y:S05]  /*29f0*/  BSYNC.RECONVERGENT B0 ;  /* 0x0000000000007941 */ /* 0x000fea0003800200 */
.L_x_499:
[----:B------:R-:W-:Y:S01]  /*2a00*/  MOV R2, R17 ;  /* 0x0000001100027202 */ /* 0x000fe20000000f00 */
[----:B------:R-:W-:Y:S02]  /*2a10*/  IMAD.MOV.U32 R3, RZ, RZ, R18 ;  /* 0x000000ffff037224 */ /* 0x000fe400078e0012 */
[-C--:B--2---:R-:W-:Y:S02]  /*2a20*/  IMAD R9, R9, R6.reuse, RZ ;  /* 0x0000000609097224 */ /* 0x084fe400078e02ff */
[C---:B-1----:R-:W-:Y:S01]  /*2a30*/  IMAD.WIDE.U32 R4, R8.reuse, R6, RZ ;  /* 0x0000000608047225 */ /* 0x042fe200078e00ff */
[----:B-----5:R4:W-:Y:S03]  /*2a40*/  STG.E desc[UR16][R2.64], R15 ;  /* 0x0000000f02007986 */ /* 0x0209e6000c101910 */
[----:B------:R-:W-:Y:S01]  /*2a50*/  IMAD R7, R8, R7, R9 ;  /* 0x0000000708077224 */ /* 0x000fe200078e0209 */
[----:B------:R-:W-:-:S03]  /*2a60*/  LEA R17, P0, R4, R17, 0x2 ;  /* 0x0000001104117211 */ /* 0x000fc600078010ff */
[----:B------:R-:W-:-:S05]  /*2a70*/  IMAD.IADD R7, R5, 0x1, R7 ;  /* 0x0000000105077824 */ /* 0x000fca00078e0207 */
[----:B----4-:R-:W-:-:S07]  /*2a80*/  LEA.HI.X R18, R4, R18, R7, 0x2, P0 ;  /* 0x0000001204127211 */ /* 0x010fce00000f1407 */
.L_x_496:
[----:B------:R-:W4:Y:S01]  /*2a90*/  LDCU.64 UR6, c[0x0][0x3a0] ;  /* 0x00007400ff0677ac */ /* 0x000f220008000a00 */
[----:B------:R-:W-:-:S04]  /*2aa0*/  IADD3 R52, P0, PT, R52, 0x1, RZ ;  /* 0x0000000134347810 */ /* 0x000fc80007f1e0ff */
[----:B------:R-:W-:Y:S02]  /*2ab0*/  IADD3.X R53, PT, PT, RZ, R53, RZ, P0, !PT ;  /* 0x00000035ff357210 */ /* 0x000fe400007fe4ff */
[----:B----4-:R-:W-:-:S04]  /*2ac0*/  ISETP.NE.U32.AND P0, PT, R52, UR6, PT ;  /* 0x0000000634007c0c */ /* 0x010fc8000bf05070 */
[----:B------:R-:W-:-:S13]  /*2ad0*/  ISETP.NE.AND.EX P0, PT, R53, UR7, PT, P0 ;  /* 0x0000000735007c0c */ /* 0x000fda000bf05300 */
[----:B------:R-:W-:Y:S05]  /*2ae0*/  @P0 BRA `(.L_x_501) ;  /* 0xffffffe000740947 */ /* 0x000fea000383ffff */
[----:B------:R-:W4:Y:S01]  /*2af0*/  LDL.LU R3, [R1+0x2c] ;  /* 0x00002c0001037983 */ /* 0x000f220000300800 */
[----:B------:R-:W5:Y:S03]  /*2b00*/  LDCU UR6, c[0x0][0x360] ;  /* 0x00006c00ff0677ac */ /* 0x000f660008000800 */
[----:B---3--:R-:W3:Y:S01]  /*2b10*/  LDL.LU R2, [R1+0x30] ;  /* 0x0000300001027983 */ /* 0x008ee20000300800 */
[----:B------:R-:W5:Y:S01]  /*2b20*/  LDC R0, c[0x0][0x370] ;  /* 0x0000dc00ff007b82 */ /* 0x000f620000000800 */
[----:B------:R-:W0:Y:S01]  /*2b30*/  LDCU.64 UR8, c[0x0][0x380] ;  /* 0x00007000ff0877ac */ /* 0x000e220008000a00 */
[----:B-----5:R-:W-:-:S05]  /*2b40*/  IMAD R0, R0, UR6, RZ ;  /* 0x0000000600007c24 */ /* 0x020fca000f8e02ff */
[----:B----4-:R-:W-:-:S05]  /*2b50*/  IADD3 R3, P0, PT, R0, R3, RZ ;  /* 0x0000000300037210 */ /* 0x010fca0007f1e0ff */
[----:B---3--:R-:W-:Y:S01]  /*2b60*/  IMAD.X R2, RZ, RZ, R2, P0 ;  /* 0x000000ffff027224 */ /* 0x008fe200000e0602 */
[----:B------:R3:W-:Y:S01]  /*2b70*/  STL [R1+0x2c], R3 ;  /* 0x00002c0301007387 */ /* 0x0007e20000100800 */
[----:B0-----:R-:W-:-:S03]  /*2b80*/  ISETP.GE.U32.AND P0, PT, R3, UR8, PT ;  /* 0x0000000803007c0c */ /* 0x001fc6000bf06070 */
[----:B------:R3:W-:Y:S01]  /*2b90*/  STL [R1+0x30], R2 ;  /* 0x0000300201007387 */ /* 0x0007e20000100800 */
[----:B------:R-:W-:-:S13]  /*2ba0*/  ISETP.GE.AND.EX P0, PT, R2, UR9, PT, P0 ;  /* 0x0000000902007c0c */ /* 0x000fda000bf06300 */
[----:B---3--:R-:W-:Y:S05]  /*2bb0*/  @!P0 BRA `(.L_x_502) ;  /* 0xffffffd400788947 */ /* 0x008fea000383ffff */
[----:B------:R-:W-:Y:S05]  /*2bc0*/  EXIT ;  /* 0x000000000000794d */ /* 0x000fea0003800000 */
        .weak           $__internal_10_$__cuda_sm20_div_s64
        .type           $__internal_10_$__cuda_sm20_div_s64,@function
        .size           $__internal_10_$__cuda_sm20_div_s64,(.L_x_714 - $__internal_10_$__cuda_sm20_div_s64)
$__internal_10_$__cuda_sm20_div_s64:
        /* <DEDUP_REMOVED lines=20> */
[----:B------:R-:W-:Y:S01]  /*2d10*/  IMAD.HI.U32 R14, P1, R13, R17, R14 ;  /* 0x000000110d0e7227 */ /* 0x000fe2000782000e */
[----:B------:R-:W-:-:S04]  /*2d20*/  IADD3.X R10, PT, PT, R19, R13, RZ, P0, !PT ;  /* 0x0000000d130a7210 */ /* 0x000fc800007fe4ff */
        /* <DEDUP_REMOVED lines=27> */
[----:B------:R-:W-:-:S03]  /*2ee0*/  IMAD.WIDE.U32 R12, R15, R6, RZ ;  /* 0x000000060f0c7225 */ /* 0x000fc600078e00ff */
[----:B------:R-:W-:Y:S01]  /*2ef0*/  IADD3.X R17, PT, PT, RZ, R10, RZ, P1, !PT ;  /* 0x0000000aff117210 */ /* 0x000fe20000ffe4ff */
[----:B------:R-:W-:Y:S01]  /*2f00*/  IMAD R10, R15, R7, R13 ;  /* 0x000000070f0a7224 */ /* 0x000fe200078e020d */
[----:B------:R-:W-:-:S03]  /*2f10*/  IADD3 R21, P1, PT, -R12, R21, RZ ;  /* 0x000000150c157210 */ /* 0x000fc60007f3e1ff */
[-C--:B------:R-:W-:Y:S01]  /*2f20*/  IMAD R10, R17, R6.reuse, R10 ;  /* 0x00000006110a7224 */ /* 0x080fe200078e020a */
[----:B------:R-:W-:-:S03]  /*2f30*/  ISETP.GE.U32.AND P0, PT, R21, R6, PT ;  /* 0x000000061500720c */ /* 0x000fc60003f06070 */
        /* <DEDUP_REMOVED lines=24> */
[----:B------:R-:W-:Y:S02]  /*30c0*/  SEL R23, R6, R23, !P1 ;  /* 0x0000001706177207 */ /* 0x000fe40004800000 */
[----:B------:R-:W-:Y:S02]  /*30d0*/  MOV R6, R2 ;  /* 0x0000000200067202 */ /* 0x000fe40000000f00 */
[----:B------:R-:W-:Y:S02]  /*30e0*/  SEL R22, R22, 0xffffffff, P0 ;  /* 0xffffffff16167807 */ /* 0x000fe40000000000 */
[----:B------:R-:W-:Y:S01]  /*30f0*/  SEL R23, R23, 0xffffffff, P0 ;  /* 0xffffffff17177807 */ /* 0x000fe20000000000 */
[----:B------:R-:W-:Y:S06]  /*3100*/  RET.REL.NODEC R6 `(_ZN2at6native13im2col_kernelIfEEvlPKT_llllllllllllPS2_) ;  /* 0xffffffcc06bc7950 */ /* 0x000fec0003c3ffff */
.L_x_503:
        /* <DEDUP_REMOVED lines=15> */
.L_x_714:


//--------------------- .text._ZN2at6native14vol2col_kernelIfEEvlPKT_iiiiiiiiiiiiiiiiiiPS2_ --------------------------
	.section	.text._ZN2at6native14vol2col_kernelIfEEvlPKT_iiiiiiiiiiiiiiiiiiPS2_,"ax",@progbits
	.align	128
        .global         _ZN2at6native14vol2col_kernelIfEEvlPKT_iiiiiiiiiiiiiiiiiiPS2_
        .type           _ZN2at6native14vol2col_kernelIfEEvlPKT_iiiiiiiiiiiiiiiiiiPS2_,@function
        .size           _ZN2at6native14vol2col_kernelIfEEvlPKT_iiiiiiiiiiiiiiiiiiPS2_,(.L_x_715 - _ZN2at6native14vol2col_kernelIfEEvlPKT_iiiiiiiiiiiiiiiiiiPS2_)
        .other          _ZN2at6native14vol2col_kernelIfEEvlPKT_iiiiiiiiiiiiiiiiiiPS2_,@"STO_CUDA_ENTRY STV_DEFAULT"
_ZN2at6native14vol2col_kernelIfEEvlPKT_iiiiiiiiiiiiiiiiiiPS2_:
.text._ZN2at6native14vol2col_kernelIfEEvlPKT_iiiiiiiiiiiiiiiiiiPS2_:
        /* <DEDUP_REMOVED lines=29> */
[----:B---3--:R-:W-:Y:S01]  /*01d0*/  MOV R22, UR8 ;  /* 0x0000000800167c02 */ /* 0x008fe20008000f00 */
[----:B------:R-:W-:Y:S01]  /*01e0*/  IMAD R0, R0, R3, RZ ;  /* 0x0000000300007224 */ /* 0x000fe200078e02ff */
[----:B------:R-:W-:Y:S01]  /*01f0*/  LOP3.LUT R3, R5, 0x3, RZ, 0xc0, !PT ;  /* 0x0000000305037812 */ /* 0x000fe200078ec0ff */
[----:B------:R-:W-:Y:S01]  /*0200*/  IMAD.MOV R5, RZ, RZ, -R4 ;  /* 0x000000ffff057224 */ /* 0x000fe200078e0a04 */
[----:B------:R-:W-:Y:S01]  /*0210*/  USHF.L.U32 UR29, UR12, 0x2, URZ ;  /* 0x000000020c1d7899 */ /* 0x000fe200080006ff */
[----:B------:R-:W-:Y:S01]  /*0220*/  IMAD.U32 R23, RZ, RZ, UR9 ;  /* 0x00000009ff177e24 */ /* 0x000fe2000f8e00ff */
[----:B------:R-:W-:-:S02]  /*0230*/  UIMAD UR30, UR12, 0x5, URZ ;  /* 0x000000050c1e78a4 */ /* 0x000fc4000f8e02ff */
[----:B------:R-:W-:Y:S02]  /*0240*/  UIMAD UR31, UR12, 0x6, URZ ;  /* 0x000000060c1f78a4 */ /* 0x000fe4000f8e02ff */
[----:B------:R-:W-:Y:S01]  /*0250*/  UIMAD UR12, UR12, 0x7, URZ ;  /* 0x000000070c0c78a4 */ /* 0x000fe2000f8e02ff */
[----:B------:R-:W0:Y:S01]  /*0260*/  LDCU.64 UR22, c[0x0][0x358] ;  /* 0x00006b00ff1677ac */ /* 0x000e220008000a00 */
[----:B----4-:R-:W-:Y:S02]  /*0270*/  USHF.R.S32.HI UR13, URZ, 0x1f, UR4 ;  /* 0x0000001fff0d7899 */ /* 0x010fe40008011404 */
[----:B------:R-:W-:Y:S02]  /*0280*/  USHF.R.S32.HI UR14, URZ, 0x1f, UR5 ;  /* 0x0000001fff0e7899 */ /* 0x000fe40008011405 */
[----:B-----5:R-:W-:-:S12]  /*0290*/  USHF.R.S32.HI UR15, URZ, 0x1f, UR15 ;  /* 0x0000001fff0f7899 */ /* 0x020fd8000801140f */
.L_x_526:
        /* <DEDUP_REMOVED lines=8> */
[----:B------:R-:W-:-:S06]  /*0320*/  IMAD.MOV.U32 R13, RZ, RZ, RZ ;  /* 0x000000ffff0d7224 */ /* 0x000fcc00078e00ff */
[----:B-1----:R-:W1:Y:S02]  /*0330*/  MUFU.RCP R10, R10 ;  /* 0x0000000a000a7308 */ /* 0x002e640000001000 */
[----:B-1----:R-:W-:-:S06]  /*0340*/  VIADD R8, R10, 0xffffffe ;  /* 0x0ffffffe0a087836 */ /* 0x002fcc0000000000 */
[----:B------:R1:W2:Y:S02]  /*0350*/  F2I.FTZ.U32.TRUNC.NTZ R9, R8 ;  /* 0x0000000800097305 */ /* 0x0002a4000021f000 */
[----:B-1----:R-:W-:Y:S02]  /*0360*/  HFMA2 R8, -RZ, RZ, 0, 0 ;  /* 0x00000000ff087431 */ /* 0x002fe400000001ff */
[----:B--2---:R-:W-:-:S04]  /*0370*/  IMAD.MOV R11, RZ, RZ, -R9 ;  /* 0x000000ffff0b7224 */ /* 0x004fc800078e0a09 */
        /* <DEDUP_REMOVED lines=10> */
[----:B------:R-:W-:Y:S02]  /*0420*/  @P1 IADD3 R12, PT, PT, R12, 0x1, RZ ;  /* 0x000000010c0c1810 */ /* 0x000fe40007ffe0ff */
[----:B------:R-:W-:-:S05]  /*0430*/  @!P2 LOP3.LUT R12, RZ, R14, RZ, 0x33, !PT ;  /* 0x0000000eff0ca212 */ /* 0x000fca00078e33ff */
[----:B------:R-:W-:-:S04]  /*0440*/  IMAD.MOV R11, RZ, RZ, -R12 ;  /* 0x000000ffff0b7224 */ /* 0x000fc800078e0a0c */
[----:B------:R-:W-:Y:S01]  /*0450*/  IMAD R8, R14, R11, R6 ;  /* 0x0000000b0e087224 */ /* 0x000fe200078e0206 */
[----:B------:R-:W-:Y:S06]  /*0460*/  BRA `(.L_x_506) ;  /* 0x00000000003c7947 */ /* 0x000fec0003800000 */
.L_x_505:
[----:B------:R-:W1:Y:S01]  /*0470*/  LDCU UR4, c[0x0][0x3d4] ;  /* 0x00007a80ff0477ac */ /* 0x000e620008000800 */
[----:B------:R-:W-:Y:S01]  /*0480*/  MOV R26, R6 ;  /* 0x00000006001a7202 */ /* 0x000fe20000000f00 */
[----:B------:R-:W-:Y:S01]  /*0490*/  IMAD.MOV.U32 R25, RZ, RZ, R7 ;  /* 0x000000ffff197224 */ /* 0x000fe200078e0007 */
[----:B------:R-:W-:Y:S01]  /*04a0*/  MOV R20, 0x4d0 ;  /* 0x000004d000147802 */ /* 0x000fe20000000f00 */
[----:B-1----:R-:W-:-:S07]  /*04b0*/  IMAD.U32 R24, RZ, RZ, UR4 ;  /* 0x00000004ff187e24 */ /* 0x002fce000f8e00ff */
[----:B0-----:R-:W-:Y:S05]  /*04c0*/  CALL.REL.NOINC `($__internal_11_$__cuda_sm20_div_s64) ;  /* 0x0000001c00d87944 */ /* 0x001fea0003c00000 */
[----:B------:R-:W0:Y:S01]  /*04d0*/  LDCU UR4, c[0x0][0x3d4] ;  /* 0x00007a80ff0477ac */ /* 0x000e220008000800 */
[----:B------:R-:W-:Y:S01]  /*04e0*/  IADD3 R11, P0, PT, RZ, -R16, RZ ;  /* 0x80000010ff0b7210 */ /* 0x000fe20007f1e0ff */
[----:B------:R-:W-:Y:S02]  /*04f0*/  IMAD.MOV.U32 R12, RZ, RZ, R16 ;  /* 0x000000ffff0c7224 */ /* 0x000fe400078e0010 */
[--C-:B------:R-:W-:Y:S02]  /*0500*/  IMAD.MOV.U32 R13, RZ, RZ, R17.reuse ;  /* 0x000000ffff0d7224 */ /* 0x100fe400078e0011 */
[----:B------:R-:W-:-:S04]  /*0510*/  IMAD.X R10, RZ, RZ, ~R17, P0 ;  /* 0x000000ffff0a7224 */ /* 0x000fc800000e0e11 */
[----:B0-----:R-:W-:Y:S02]  /*0520*/  IMAD R10, R10, UR4, RZ ;  /* 0x000000040a0a7c24 */ /* 0x001fe4000f8e02ff */
[----:B------:R-:W-:-:S04]  /*0530*/  IMAD.WIDE.U32 R8, R11, UR4, R6 ;  /* 0x000000040b087c25 */ /* 0x000fc8000f8e0006 */
[----:B------:R-:W-:-:S05]  /*0540*/  IMAD R21, R21, R11, R10 ;  /* 0x0000000b15157224 */ /* 0x000fca00078e020a */
[----:B------:R-:W-:-:S07]  /*0550*/  IADD3 R9, PT, PT, R9, R21, RZ ;  /* 0x0000001509097210 */ /* 0x000fce0007ffe0ff */
.L_x_506:
[----:B0-----:R-:W-:Y:S05]  /*0560*/  BSYNC.RECONVERGENT B0 ;  /* 0x0000000000007941 */ /* 0x001fea0003800200 */
.L_x_504:
        /* <DEDUP_REMOVED lines=9> */
[----:B0-----:R-:W-:Y:S02]  /*0600*/  VIADD R10, R13, 0xffffffe ;  /* 0x0ffffffe0d0a7836 */ /* 0x001fe40000000000 */
[----:B------:R-:W-:-:S04]  /*0610*/  IMAD.MOV.U32 R13, RZ, RZ, RZ ;  /* 0x000000ffff0d7224 */ /* 0x000fc800078e00ff */
[----:B------:R0:W1:Y:S02]  /*0620*/  F2I.FTZ.U32.TRUNC.NTZ R11, R10 ;  /* 0x0000000a000b7305 */ /* 0x000064000021f000 */
[----:B0-----:R-:W-:Y:S01]  /*0630*/  IMAD.MOV.U32 R10, RZ, RZ, RZ ;  /* 0x000000ffff0a7224 */ /* 0x001fe200078e00ff */
[----:B-1----:R-:W-:-:S05]  /*0640*/  IADD3 R15, PT, PT, RZ, -R11, RZ ;  /* 0x8000000bff0f7210 */ /* 0x002fca0007ffe0ff */
[----:B------:R-:W-:-:S04]  /*0650*/  IMAD R15, R15, R16, RZ ;  /* 0x000000100f0f7224 */ /* 0x000fc800078e02ff */
[----:B------:R-:W-:-:S04]  /*0660*/  IMAD.HI.U32 R11, R11, R15, R10 ;  /* 0x0000000f0b0b7227 */ /* 0x000fc800078e000a */
[----:B------:R-:W-:Y:S02]  /*0670*/  HFMA2 R15, -RZ, RZ, 0, 0 ;  /* 0x00000000ff0f7431 */ /* 0x000fe400000001ff */
        /* <DEDUP_REMOVED lines=10> */
[----:B------:R-:W-:Y:S01]  /*0720*/  IMAD R12, R16, R11, R12 ;  /* 0x0000000b100c7224 */ /* 0x000fe200078e020c */
[----:B------:R-:W-:Y:S06]  /*0730*/  BRA `(.L_x_509) ;  /* 0x0000000000407947 */ /* 0x000fec0003800000 */
.L_x_508:
[----:B------:R-:W0:Y:S01]  /*0740*/  LDCU UR4, c[0x0][0x3d0] ;  /* 0x00007a00ff0477ac */ /* 0x000e220008000800 */
[----:B------:R-:W-:Y:S01]  /*0750*/  IMAD.MOV.U32 R26, RZ, RZ, R12 ;  /* 0x000000ffff1a7224 */ /* 0x000fe200078e000c */
[----:B------:R-:W-:Y:S01]  /*0760*/  MOV R20, 0x7b0 ;  /* 0x000007b000147802 */ /* 0x000fe20000000f00 */
[----:B------:R-:W-:Y:S02]  /*0770*/  IMAD.MOV.U32 R25, RZ, RZ, R13 ;  /* 0x000000ffff197224 */ /* 0x000fe400078e000d */
[----:B------:R-:W-:Y:S01]  /*0780*/  IMAD.MOV.U32 R21, RZ, RZ, R15 ;  /* 0x000000ffff157224 */ /* 0x000fe200078e000f */
[----:B0-----:R-:W-:-:S07]  /*0790*/  MOV R24, UR4 ;  /* 0x0000000400187c02 */ /* 0x001fce0008000f00 */
[----:B------:R-:W-:Y:S05]  /*07a0*/  CALL.REL.NOINC `($__internal_11_$__cuda_sm20_div_s64) ;  /* 0x0000001c00207944 */ /* 0x000fea0003c00000 */
[----:B------:R-:W0:Y:S01]  /*07b0*/  LDCU UR4, c[0x0][0x3d0] ;  /* 0x00007a00ff0477ac */ /* 0x000e220008000800 */
[----:B------:R-:W-:Y:S01]  /*07c0*/  IADD3 R11, P0, PT, RZ, -R16, RZ ;  /* 0x80000010ff0b7210 */ /* 0x000fe20007f1e0ff */
[----:B------:R-:W-:-:S04]  /*07d0*/  IMAD.MOV.U32 R14, RZ, RZ, R16 ;  /* 0x000000ffff0e7224 */ /* 0x000fc800078e0010 */
[----:B------:R-:W-:-:S04]  /*07e0*/  IMAD.X R10, RZ, RZ, ~R17, P0 ;  /* 0x000000ffff0a7224 */ /* 0x000fc800000e0e11 */
[----:B0-----:R-:W-:Y:S02]  /*07f0*/  IMAD R10, R10, UR4, RZ ;  /* 0x000000040a0a7c24 */ /* 0x001fe4000f8e02ff */
[----:B------:R-:W-:-:S04]  /*0800*/  IMAD.WIDE.U32 R12, R11, UR4, R12 ;  /* 0x000000040b0c7c25 */ /* 0x000fc8000f8e000c */
[----:B------:R-:W-:-:S04]  /*0810*/  IMAD R15, R15, R11, R10 ;  /* 0x0000000b0f0f7224 */ /* 0x000fc800078e020a */
[----:B------:R-:W-:Y:S01]  /*0820*/  IMAD.IADD R13, R13, 0x1, R15 ;  /* 0x000000010d0d7824 */ /* 0x000fe200078e020f */
[----:B------:R-:W-:-:S07]  /*0830*/  MOV R15, R17 ;  /* 0x00000011000f7202 */ /* 0x000fce0000000f00 */
.L_x_509:
[----:B------:R-:W-:Y:S05]  /*0840*/  BSYNC.RECONVERGENT B0 ;  /* 0x0000000000007941 */ /* 0x000fea0003800200 */
.L_x_507:
        /* <DEDUP_REMOVED lines=13> */
[----:B0-----:R-:W-:Y:S02]  /*0920*/  HFMA2 R10, -RZ, RZ, 0, 0 ;  /* 0x00000000ff0a7431 */ /* 0x001fe400000001ff */
[----:B-1----:R-:W-:-:S04]  /*0930*/  IMAD.MOV R16, RZ, RZ, -R11 ;  /* 0x000000ffff107224 */ /* 0x002fc800078e0a0b */
        /* <DEDUP_REMOVED lines=8> */
[----:B------:R-:W-:-:S13]  /*09c0*/  ISETP.GE.U32.AND P1, PT, R16, R29, PT ;  /* 0x0000001d1000720c */ /* 0x000fda0003f26070 */
[----:B------:R-:W-:Y:S02]  /*09d0*/  @P1 IADD3 R11, PT, PT, R11, 0x1, RZ ;  /* 0x000000010b0b1810 */ /* 0x000fe40007ffe0ff */
[----:B------:R-:W-:-:S05]  /*09e0*/  @!P2 LOP3.LUT R11, RZ, R29, RZ, 0x33, !PT ;  /* 0x0000001dff0ba212 */ /* 0x000fca00078e33ff */
[----:B------:R-:W-:-:S04]  /*09f0*/  IMAD.MOV R15, RZ, RZ, -R11 ;  /* 0x000000ffff0f7224 */ /* 0x000fc800078e0a0b */
[----:B------:R-:W-:Y:S01]  /*0a00*/  IMAD R10, R29, R15, R14 ;  /* 0x0000000f1d0a7224 */ /* 0x000fe200078e020e */
[----:B------:R-:W-:Y:S01]  /*0a10*/  MOV R15, RZ ;  /* 0x000000ff000f7202 */ /* 0x000fe20000000f00 */
[----:B------:R-:W-:Y:S01]  /*0a20*/  IMAD.MOV.U32 R14, RZ, RZ, R11 ;  /* 0x000000ffff0e7224 */ /* 0x000fe200078e000b */
[----:B------:R-:W-:Y:S06]  /*0a30*/  BRA `(.L_x_512) ;  /* 0x0000000000487947 */ /* 0x000fec0003800000 */
.L_x_511:
[----:B------:R-:W0:Y:S01]  /*0a40*/  LDCU UR4, c[0x0][0x3cc] ;  /* 0x00007980ff0477ac */ /* 0x000e220008000800 */
[----:B------:R-:W-:Y:S01]  /*0a50*/  IMAD.MOV.U32 R26, RZ, RZ, R14 ;  /* 0x000000ffff1a7224 */ /* 0x000fe200078e000e */
[----:B------:R-:W-:Y:S01]  /*0a60*/  MOV R20, 0xaa0 ;  /* 0x00000aa000147802 */ /* 0x000fe20000000f00 */
[----:B------:R-:W-:Y:S02]  /*0a70*/  IMAD.MOV.U32 R25, RZ, RZ, R15 ;  /* 0x000000ffff197224 */ /* 0x000fe400078e000f */
[----:B0-----:R-:W-:-:S07]  /*0a80*/  IMAD.U32 R24, RZ, RZ, UR4 ;  /* 0x00000004ff187e24 */ /* 0x001fce000f8e00ff */
[----:B------:R-:W-:Y:S05]  /*0a90*/  CALL.REL.NOINC `($__internal_11_$__cuda_sm20_div_s64) ;  /* 0x0000001800647944 */ /* 0x000fea0003c00000 */
[----:B------:R-:W0:Y:S01]  /*0aa0*/  LDCU UR4, c[0x0][0x3cc] ;  /* 0x00007980ff0477ac */ /* 0x000e220008000800 */
[----:B------:R-:W-:Y:S01]  /*0ab0*/  IADD3 R19, P0, PT, RZ, -R16, RZ ;  /* 0x80000010ff137210 */ /* 0x000fe20007f1e0ff */
[----:B------:R-:W-:Y:S02]  /*0ac0*/  IMAD.MOV.U32 R10, RZ, RZ, R14 ;  /* 0x000000ffff0a7224 */ /* 0x000fe400078e000e */
[----:B------:R-:W-:Y:S02]  /*0ad0*/  IMAD.MOV.U32 R11, RZ, RZ, R15 ;  /* 0x000000ffff0b7224 */ /* 0x000fe400078e000f */
[--C-:B------:R-:W-:Y:S02]  /*0ae0*/  IMAD.X R18, RZ, RZ, ~R17.reuse, P0 ;  /* 0x000000ffff127224 */ /* 0x100fe400000e0e11 */
[----:B------:R-:W-:Y:S02]  /*0af0*/  IMAD.MOV.U32 R14, RZ, RZ, R16 ;  /* 0x000000ffff0e7224 */ /* 0x000fe400078e0010 */
[----:B------:R-:W-:Y:S01]  /*0b00*/  IMAD.MOV.U32 R15, RZ, RZ, R17 ;  /* 0x000000ffff0f7224 */ /* 0x000fe200078e0011 */
[----:B0-----:R-:W-:-:S05]  /*0b10*/  MOV R29, UR4 ;  /* 0x00000004001d7c02 */ /* 0x001fca0008000f00 */
[-C--:B------:R-:W-:Y:S02]  /*0b20*/  IMAD R18, R18, R29.reuse, RZ ;  /* 0x0000001d12127224 */ /* 0x080fe400078e02ff */
[----:B------:R-:W-:-:S04]  /*0b30*/  IMAD.WIDE.U32 R10, R19, R29, R10 ;  /* 0x0000001d130a7225 */ /* 0x000fc800078e000a */
[----:B------:R-:W-:-:S05]  /*0b40*/  IMAD R19, R21, R19, R18 ;  /* 0x0000001315137224 */ /* 0x000fca00078e0212 */
[----:B------:R-:W-:-:S07]  /*0b50*/  IADD3 R19, PT, PT, R11, R19, RZ ;  /* 0x000000130b137210 */ /* 0x000fce0007ffe0ff */
.L_x_512:
[----:B------:R-:W-:Y:S05]  /*0b60*/  BSYNC.RECONVERGENT B0 ;  /* 0x0000000000007941 */ /* 0x000fea0003800200 */
.L_x_510:
        /* <DEDUP_REMOVED lines=14> */
[----:B------:R-:W-:Y:S01]  /*0c50*/  IMAD.U32 R24, RZ, RZ, UR20 ;  /* 0x00000014ff187e24 */ /* 0x000fe2000f8e00ff */
[----:B------:R-:W-:Y:S02]  /*0c60*/  USHF.R.S32.HI UR16, URZ, 0x1f, UR5 ;  /* 0x0000001fff107899 */ /* 0x000fe40008011405 */
[----:B------:R-:W-:Y:S02]  /*0c70*/  UIADD3 UR9, UPT, UPT, UR9, UR17, URZ ;  /* 0x0000001109097290 */ /* 0x000fe4000fffe0ff */
[----:B------:R-:W-:-:S02]  /*0c80*/  UIADD3.X UR18, UPT, UPT, URZ, ~UR18, URZ, UP1, !UPT ;  /* 0x80000012ff127290 */ /* 0x000fc40008ffe4ff */
[----:B------:R-:W-:Y:S01]  /*0c90*/  IMAD R27, R10, UR16, R11 ;  /* 0x000000100a1b7c24 */ /* 0x000fe2000f8e020b */
[----:B------:R-:W-:Y:S01]  /*0ca0*/  USHF.R.S32.HI UR10, URZ, 0x1f, UR11 ;  /* 0x0000001fff0a7899 */ /* 0x000fe2000801140b */
[----:B------:R-:W-:Y:S01]  /*0cb0*/  IMAD R16, R29, UR9, RZ ;  /* 0x000000091d107c24 */ /* 0x000fe2000f8e02ff */
[----:B------:R-:W-:Y:S01]  /*0cc0*/  UIADD3 UR11, UP0, UPT, URZ, -UR11, URZ ;  /* 0x8000000bff0b7290 */ /* 0x000fe2000ff1e0ff */
[----:B------:R-:W-:Y:S01]  /*0cd0*/  MOV R25, UR18 ;  /* 0x0000001200197c02 */ /* 0x000fe20008000f00 */
[----:B------:R-:W-:Y:S01]  /*0ce0*/  IMAD.MOV.U32 R11, RZ, RZ, R19 ;  /* 0x000000ffff0b7224 */ /* 0x000fe200078e0013 */
[----:B------:R-:W-:Y:S01]  /*0cf0*/  USHF.R.S32.HI UR9, URZ, 0x1f, UR4 ;  /* 0x0000001fff097899 */ /* 0x000fe20008011404 */
[----:B------:R-:W-:Y:S01]  /*0d00*/  IMAD R17, R17, UR8, R16 ;  /* 0x0000000811117c24 */ /* 0x000fe2000f8e0210 */
[----:B------:R-:W-:Y:S01]  /*0d10*/  UIADD3.X UR10, UPT, UPT, URZ, ~UR10, URZ, UP0, !UPT ;  /* 0x8000000aff0a7290 */ /* 0x000fe200087fe4ff */
[----:B------:R-:W-:Y:S01]  /*0d20*/  IMAD.WIDE.U32 R18, R29, UR8, RZ ;  /* 0x000000081d127c25 */ /* 0x000fe2000f8e00ff */
[----:B------:R-:W-:Y:S01]  /*0d30*/  MOV R28, UR11 ;  /* 0x0000000b001c7c02 */ /* 0x000fe20008000f00 */
[----:B------:R-:W-:-:S02]  /*0d40*/  UIADD3 UR4, UP1, UPT, URZ, -UR4, URZ ;  /* 0x80000004ff047290 */ /* 0x000fc4000ff3e0ff */
[----:B------:R-:W-:Y:S01]  /*0d50*/  IMAD.WIDE.U32 R24, R10, UR5, R24 ;  /* 0x000000050a187c25 */ /* 0x000fe2000f8e0018 */
[----:B------:R-:W-:Y:S02]  /*0d60*/  USHF.R.S32.HI UR5, URZ, 0x1f, UR6 ;  /* 0x0000001fff057899 */ /* 0x000fe40008011406 */
[----:B------:R-:W-:Y:S01]  /*0d70*/  UIADD3.X UR9, UPT, UPT, URZ, ~UR9, URZ, UP1, !UPT ;  /* 0x80000009ff097290 */ /* 0x000fe20008ffe4ff */
[----:B------:R-:W-:Y:S02]  /*0d80*/  IMAD.IADD R17, R19, 0x1, R17 ;  /* 0x0000000113117824 */ /* 0x000fe400078e0211 */
[----:B------:R-:W-:Y:S02]  /*0d90*/  IMAD R29, R15, UR24, RZ ;  /* 0x000000180f1d7c24 */ /* 0x000fe4000f8e02ff */
[----:B------:R-:W-:Y:S01]  /*0da0*/  IMAD.IADD R27, R25, 0x1, R27 ;  /* 0x00000001191b7824 */ /* 0x000fe200078e021b */
[----:B------:R-:W-:Y:S01]  /*0db0*/  MOV R33, UR9 ;  /* 0x0000000900217c02 */ /* 0x000fe20008000f00 */
[----:B------:R-:W-:-:S02]  /*0dc0*/  IMAD R19, R17, R14, RZ ;  /* 0x0000000e11137224 */ /* 0x000fc400078e02ff */
[----:B------:R-:W-:Y:S02]  /*0dd0*/  IMAD.MOV.U32 R26, RZ, RZ, R24 ;  /* 0x000000ffff1a7224 */ /* 0x000fe400078e0018 */
[C---:B------:R-:W-:Y:S02]  /*0de0*/  IMAD R31, R14.reuse, UR13, R29 ;  /* 0x0000000d0e1f7c24 */ /* 0x040fe4000f8e021d */
[----:B------:R-:W-:Y:S02]  /*0df0*/  IMAD.U32 R29, RZ, RZ, UR10 ;  /* 0x0000000aff1d7e24 */ /* 0x000fe4000f8e00ff */
[----:B------:R-:W-:-:S04]  /*0e00*/  IMAD.WIDE.U32 R10, R14, R18, R10 ;  /* 0x000000120e0a7225 */ /* 0x000fc800078e000a */
[----:B------:R-:W-:-:S04]  /*0e10*/  IMAD.WIDE.U32 R16, R14, UR24, R26 ;  /* 0x000000180e107c25 */ /* 0x000fc8000f8e001a */
[----:B------:R-:W-:Y:S02]  /*0e20*/  IMAD R15, R15, R18, R19 ;  /* 0x000000120f0f7224 */ /* 0x000fe400078e0213 */
[----:B------:R-:W-:-:S04]  /*0e30*/  IMAD.WIDE.U32 R28, R12, UR6, R28 ;  /* 0x000000060c1c7c25 */ /* 0x000fc8000f8e001c */
[----:B------:R-:W-:Y:S01]  /*0e40*/  IMAD R21, R12, UR5, R21 ;  /* 0x000000050c157c24 */ /* 0x000fe2000f8e0215 */
[----:B---3--:R-:W-:Y:S01]  /*0e50*/  USHF.R.S32.HI UR5, URZ, 0x1f, UR32 ;  /* 0x0000001fff057899 */ /* 0x008fe20008011420 */
[----:B------:R-:W-:Y:S01]  /*0e60*/  IMAD.IADD R14, R17, 0x1, R31 ;  /* 0x00000001110e7824 */ /* 0x000fe200078e021f */
[----:B------:R-:W-:Y:S01]  /*0e70*/  MOV R30, R28 ;  /* 0x0000001c001e7202 */ /* 0x000fe20000000f00 */
[----:B------:R-:W-:Y:S02]  /*0e80*/  IMAD.IADD R11, R11, 0x1, R15 ;  /* 0x000000010b0b7824 */ /* 0x000fe400078e020f */
[----:B------:R-:W-:Y:S02]  /*0e90*/  IMAD.IADD R31, R29, 0x1, R21 ;  /* 0x000000011d1f7824 */ /* 0x000fe400078e0215 */
[----:B------:R-:W-:Y:S02]  /*0ea0*/  IMAD R17, R14, UR25, RZ ;  /* 0x000000190e117c24 */ /* 0x000fe4000f8e02ff */
[----:B------:R-:W-:-:S02]  /*0eb0*/  IMAD R11, R11, UR32, RZ ;  /* 0x000000200b0b7c24 */ /* 0x000fc4000f8e02ff */
[----:B------:R-:W-:Y:S01]  /*0ec0*/  IMAD.U32 R32, RZ, RZ, UR4 ;  /* 0x00000004ff207e24 */ /* 0x000fe2000f8e00ff */
[----:B------:R-:W-:Y:S02]  /*0ed0*/  USHF.R.S32.HI UR4, URZ, 0x1f, UR7 ;  /* 0x0000001fff047899 */ /* 0x000fe40008011407 */
[----:B------:R-:W-:Y:S02]  /*0ee0*/  IMAD R19, R9, UR7, RZ ;  /* 0x0000000709137c24 */ /* 0x000fe4000f8e02ff */
[----:B------:R-:W-:-:S04]  /*0ef0*/  IMAD.WIDE.U32 R14, R16, UR25, R30 ;  /* 0x00000019100e7c25 */ /* 0x000fc8000f8e001e */
[----:B------:R-:W-:Y:S02]  /*0f00*/  IMAD R17, R16, UR14, R17 ;  /* 0x0000000e10117c24 */ /* 0x000fe4000f8e0211 */
[----:B------:R-:W-:-:S04]  /*0f10*/  IMAD.WIDE.U32 R12, R10, UR32, R12 ;  /* 0x000000200a0c7c25 */ /* 0x000fc8000f8e000c */
[----:B------:R-:W-:Y:S02]  /*0f20*/  IMAD R11, R10, UR5, R11 ;  /* 0x000000050a0b7c24 */ /* 0x000fe4000f8e020b */
[----:B------:R-:W-:-:S04]  /*0f30*/  IMAD.WIDE.U32 R32, R8, UR7, R32 ;  /* 0x0000000708207c25 */ /* 0x000fc8000f8e0020 */
[----:B------:R-:W-:Y:S01]  /*0f40*/  IMAD R19, R8, UR4, R19 ;  /* 0x0000000408137c24 */ /* 0x000fe2000f8e0213 */
[----:B------:R-:W-:Y:S01]  /*0f50*/  USHF.R.S32.HI UR4, URZ, 0x1f, UR33 ;  /* 0x0000001fff047899 */ /* 0x000fe20008011421 */
[----:B------:R-:W-:Y:S01]  /*0f60*/  IMAD.IADD R10, R15, 0x1, R17 ;  /* 0x000000010f0a7824 */ /* 0x000fe200078e0211 */
[----:B------:R-:W-:Y:S01]  /*0f70*/  MOV R34, R32 ;  /* 0x0000002000227202 */ /* 0x000fe20000000f00 */
[----:B------:R-:W-:Y:S02]  /*0f80*/  IMAD.IADD R11, R13, 0x1, R11 ;  /* 0x000000010d0b7824 */ /* 0x000fe400078e020b */
[----:B------:R-:W-:Y:S02]  /*0f90*/  IMAD.IADD R35, R33, 0x1, R19 ;  /* 0x0000000121237824 */ /* 0x000fe400078e0213 */
[----:B------:R-:W-:Y:S02]  /*0fa0*/  IMAD R15, R10, UR26, RZ ;  /* 0x0000001a0a0f7c24 */ /* 0x000fe4000f8e02ff */
[----:B------:R-:W-:-:S02]  /*0fb0*/  IMAD R13, R11, UR33, RZ ;  /* 0x000000210b0d7c24 */ /* 0x000fc4000f8e02ff */
        /* <DEDUP_REMOVED lines=11> */
.L_x_525:
        /* <DEDUP_REMOVED lines=8> */
.L_x_524:
        /* <DEDUP_REMOVED lines=14> */
[----:B------:R-:W-:-:S02]  /*11d0*/  LOP3.LUT R8, R13, R16, RZ, 0xfc, !PT ;  /* 0x000000100d087212 */ /* 0x000fc400078efcff */
[----:B0-----:R-:W-:Y:S02]  /*11e0*/  MOV R17, UR4 ;  /* 0x0000000400117c02 */ /* 0x001fe40008000f00 */
[----:B------:R-:W-:Y:S01]  /*11f0*/  ISETP.GT.AND.EX P0, PT, R8, -0x1, PT, P0 ;  /* 0xffffffff0800780c */ /* 0x000fe20003f04300 */
[----:B------:R-:W-:Y:S02]  /*1200*/  IMAD.MOV.U32 R8, RZ, RZ, RZ ;  /* 0x000000ffff087224 */ /* 0x000fe400078e00ff */
[----:B------:R-:W-:Y:S01]  /*1210*/  IMAD R18, R18, R17, RZ ;  /* 0x0000001112127224 */ /* 0x000fe200078e02ff */
[----:B---3--:R-:W-:Y:S09]  /*1220*/  BRA.U !UP0, `(.L_x_513) ;  /* 0x0000000908387547 */ /* 0x008ff2000b800000 */
[----:B------:R-:W0:Y:S01]  /*1230*/  LDCU UR5, c[0x0][0x3c8] ;  /* 0x00007900ff0577ac */ /* 0x000e220008000800 */
[----:B------:R-:W-:Y:S02]  /*1240*/  HFMA2 R51, -RZ, RZ, 0, 0 ;  /* 0x00000000ff337431 */ /* 0x000fe400000001ff */
[C---:B------:R-:W-:Y:S01]  /*1250*/  VIADD R44, R18.reuse, UR21 ;  /* 0x00000015122c7c36 */ /* 0x040fe20008000000 */
[C---:B------:R-:W-:Y:S01]  /*1260*/  IADD3 R20, PT, PT, R18.reuse, UR29, RZ ;  /* 0x0000001d12147c10 */ /* 0x040fe2000fffe0ff */
[----:B------:R-:W1:Y:S01]  /*1270*/  LDCU UR4, c[0x0][0x3c8] ;  /* 0x00007900ff0477ac */ /* 0x000e620008000800 */
[C---:B------:R-:W-:Y:S01]  /*1280*/  VIADD R19, R18.reuse, UR28 ;  /* 0x0000001c12137c36 */ /* 0x040fe20008000000 */
[----:B------:R-:W-:Y:S01]  /*1290*/  MOV R57, UR30 ;  /* 0x0000001e00397c02 */ /* 0x000fe20008000f00 */
[C---:B------:R-:W-:Y:S01]  /*12a0*/  VIADD R21, R18.reuse, UR30 ;  /* 0x0000001e12157c36 */ /* 0x040fe20008000000 */
[----:B------:R-:W-:Y:S01]  /*12b0*/  MOV R46, R5 ;  /* 0x00000005002e7202 */ /* 0x000fe20000000f00 */
[----:B------:R-:W-:-:S02]  /*12c0*/  VIADD R43, R18, UR31 ;  /* 0x0000001f122b7c36 */ /* 0x000fc40008000000 */
[----:B------:R-:W-:Y:S02]  /*12d0*/  VIADD R45, R18, UR12 ;  /* 0x0000000c122d7c36 */ /* 0x000fe40008000000 */
[----:B------:R-:W-:Y:S02]  /*12e0*/  IMAD.MOV.U32 R47, RZ, RZ, R18 ;  /* 0x000000ffff2f7224 */ /* 0x000fe400078e0012 */
[----:B------:R-:W-:Y:S02]  /*12f0*/  IMAD.U32 R53, RZ, RZ, UR12 ;  /* 0x0000000cff357e24 */ /* 0x000fe4000f8e00ff */
[----:B------:R-:W-:Y:S02]  /*1300*/  IMAD.U32 R55, RZ, RZ, UR31 ;  /* 0x0000001fff377e24 */ /* 0x000fe4000f8e00ff */
[----:B------:R-:W-:Y:S02]  /*1310*/  IMAD.U32 R59, RZ, RZ, UR29 ;  /* 0x0000001dff3b7e24 */ /* 0x000fe4000f8e00ff */
[----:B------:R-:W-:-:S02]  /*1320*/  IMAD.U32 R61, RZ, RZ, UR28 ;  /* 0x0000001cff3d7e24 */ /* 0x000fc4000f8e00ff */
[----:B------:R-:W-:Y:S02]  /*1330*/  IMAD.U32 R8, RZ, RZ, UR21 ;  /* 0x00000015ff087e24 */ /* 0x000fe4000f8e00ff */
[----:B0-----:R-:W-:Y:S02]  /*1340*/  VIADD R49, R18, UR5 ;  /* 0x0000000512317c36 */ /* 0x001fe40008000000 */
[----:B-1----:R-:W-:-:S07]  /*1350*/  IMAD.U32 R42, RZ, RZ, UR4 ;  /* 0x00000004ff2a7e24 */ /* 0x002fce000f8e00ff */
.L_x_514:
[----:B0-----:R-:W0:Y:S01]  /*1360*/  LDCU.64 UR4, c[0x0][0x390] ;  /* 0x00007200ff0477ac */ /* 0x001e220008000a00 */
[C---:B------:R-:W-:Y:S01]  /*1370*/  IADD3 R38, P1, PT, R51.reuse, R32, RZ ;  /* 0x0000002033267210 */ /* 0x040fe20007f3e0ff */
[----:B------:R-:W-:Y:S01]  /*1380*/  IMAD.MOV.U32 R48, RZ, RZ, RZ ;  /* 0x000000ffff307224 */ /* 0x000fe200078e00ff */
[----:B------:R-:W1:Y:S02]  /*1390*/  LDCU UR6, c[0x0][0x398] ;  /* 0x00007300ff0677ac */ /* 0x000e640008000800 */
[----:B------:R-:W-:-:S04]  /*13a0*/  LEA.HI.X.SX32 R39, R51, R35, 0x1, P1 ;  /* 0x0000002333277211 */ /* 0x000fc800008f0eff */
[----:B------:R-:W-:Y:S01]  /*13b0*/  ISETP.LT.OR P5, PT, R39, RZ, !P0 ;  /* 0x000000ff2700720c */ /* 0x000fe200047a1670 */
[----:B0-----:R-:W-:Y:S01]  /*13c0*/  IMAD.U32 R15, RZ, RZ, UR5 ;  /* 0x00000005ff0f7e24 */ /* 0x001fe2000f8e00ff */
[----:B------:R-:W-:Y:S02]  /*13d0*/  ISETP.GE.U32.AND P2, PT, R11, UR4, PT ;  /* 0x000000040b007c0c */ /* 0x000fe4000bf46070 */
[----:B-1----:R-:W-:Y:S02]  /*13e0*/  MOV R17, UR6 ;  /* 0x0000000600117c02 */ /* 0x002fe40008000f00 */
[----:B------:R-:W-:Y:S02]  /*13f0*/  ISETP.GE.U32.AND P1, PT, R14, R15, PT ;  /* 0x0000000f0e00720c */ /* 0x000fe40003f26070 */
[----:B------:R-:W-:Y:S02]  /*1400*/  ISETP.GE.OR.EX P6, PT, R13, UR13, P5, P2 ;  /* 0x0000000d0d007c0c */ /* 0x000fe4000afc6720 */
[----:B------:R-:W-:-:S02]  /*1410*/  ISETP.GE.U32.AND P5, PT, R38, R17, PT ;  /* 0x000000112600720c */ /* 0x000fc40003fa6070 */
[----:B------:R-:W-:-:S04]  /*1420*/  ISETP.GE.OR.EX P6, PT, R16, UR14, P6, P1 ;  /* 0x0000000e10007c0c */ /* 0x000fc8000b7c6710 */
[----:B------:R-:W-:-:S13]  /*1430*/  ISETP.GE.OR.EX P5, PT, R39, UR15, P6, P5 ;  /* 0x0000000f27007c0c */ /* 0x000fda000b7a6750 */
[----:B------:R-:W-:-:S05]  /*1440*/  @!P5 IMAD.WIDE R38, R47, 0x4, R22 ;  /* 0x000000042f26d825 */ /* 0x000fca00078e0216 */
[----:B------:R-:W2:Y:S01]  /*1450*/  @!P5 LDG.E R48, desc[UR22][R38.64] ;  /* 0x000000162630d981 */ /* 0x000ea2000c1e1900 */
[----:B------:R-:W-:Y:S01]  /*1460*/  IADD3 R40, P5, PT, R42, R32, RZ ;  /* 0x000000202a287210 */ /* 0x000fe20007fbe0ff */
[----:B------:R-:W-:-:S03]  /*1470*/  IMAD.MOV.U32 R50, RZ, RZ, RZ ;  /* 0x000000ffff327224 */ /* 0x000fc600078e00ff */
[----:B------:R-:W-:-:S04]  /*1480*/  LEA.HI.X.SX32 R41, R42, R35, 0x1, P5 ;  /* 0x000000232a297211 */ /* 0x000fc800028f0eff */
[----:B------:R-:W-:-:S04]  /*1490*/  ISETP.LT.OR P5, PT, R41, RZ, !P0 ;  /* 0x000000ff2900720c */ /* 0x000fc800047a1670 */
[----:B------:R-:W-:Y:S02]  /*14a0*/  ISETP.GE.OR.EX P6, PT, R13, UR13, P5, P2 ;  /* 0x0000000d0d007c0c */ /* 0x000fe4000afc6720 */
[----:B------:R-:W-:Y:S02]  /*14b0*/  ISETP.GE.U32.AND P5, PT, R40, R17, PT ;  /* 0x000000112800720c */ /* 0x000fe40003fa6070 */
[----:B------:R-:W-:-:S04]  /*14c0*/  ISETP.GE.OR.EX P6, PT, R16, UR14, P6, P1 ;  /* 0x0000000e10007c0c */ /* 0x000fc8000b7c6710 */
[----:B------:R-:W-:-:S13]  /*14d0*/  ISETP.GE.OR.EX P5, PT, R41, UR15, P6, P5 ;  /* 0x0000000f29007c0c */ /* 0x000fda000b7a6750 */
[----:B------:R-:W-:Y:S01]  /*14e0*/  @!P5 IMAD.WIDE R40, R49, 0x4, R22 ;  /* 0x000000043128d825 */ /* 0x000fe200078e0216 */
[----:B--2---:R0:W-:Y:S04]  /*14f0*/  STG.E desc[UR22][R36.64], R48 ;  /* 0x0000003024007986 */ /* 0x0041e8000c101916 */
[----:B------:R1:W2:Y:S01]  /*1500*/  @!P5 LDG.E R50, desc[UR22][R40.64] ;  /* 0x000000162832d981 */ /* 0x0002a2000c1e1900 */
[----:B------:R-:W-:Y:S01]  /*1510*/  IADD3 R52, P5, PT, R8, R32, RZ ;  /* 0x0000002008347210 */ /* 0x000fe20007fbe0ff */
[----:B------:R-:W-:-:S03]  /*1520*/  IMAD.WIDE R38, R0, 0x4, R36 ;  /* 0x0000000400267825 */ /* 0x000fc600078e0224 */
[----:B------:R-:W-:Y:S01]  /*1530*/  LEA.HI.X.SX32 R54, R8, R35, 0x1, P5 ;  /* 0x0000002308367211 */ /* 0x000fe200028f0eff */
[----:B0-----:R-:W-:-:S03]  /*1540*/  IMAD.MOV.U32 R48, RZ, RZ, RZ ;  /* 0x000000ffff307224 */ /* 0x001fc600078e00ff */
[----:B------:R-:W-:-:S04]  /*1550*/  ISETP.LT.OR P5, PT, R54, RZ, !P0 ;  /* 0x000000ff3600720c */ /* 0x000fc800047a1670 */
[----:B------:R-:W-:Y:S02]  /*1560*/  ISETP.GE.OR.EX P6, PT, R13, UR13, P5, P2 ;  /* 0x0000000d0d007c0c */ /* 0x000fe4000afc6720 */
[----:B------:R-:W-:Y:S02]  /*1570*/  ISETP.GE.U32.AND P5, PT, R52, R17, PT ;  /* 0x000000113400720c */ /* 0x000fe40003fa6070 */
[----:B------:R-:W-:-:S04]  /*1580*/  ISETP.GE.OR.EX P6, PT, R16, UR14, P6, P1 ;  /* 0x0000000e10007c0c */ /* 0x000fc8000b7c6710 */
[----:B------:R-:W-:-:S13]  /*1590*/  ISETP.GE.OR.EX P5, PT, R54, UR15, P6, P5 ;  /* 0x0000000f36007c0c */ /* 0x000fda000b7a6750 */
[----:B-1----:R-:W-:Y:S01]  /*15a0*/  @!P5 IMAD.WIDE R40, R44, 0x4, R22 ;  /* 0x000000042c28d825 */ /* 0x002fe200078e0216 */
[----:B--2---:R0:W-:Y:S04]  /*15b0*/  STG.E desc[UR22][R38.64], R50 ;  /* 0x0000003226007986 */ /* 0x0041e8000c101916 */
[----:B------:R1:W2:Y:S01]  /*15c0*/  @!P5 LDG.E R48, desc[UR22][R40.64] ;  /* 0x000000162830d981 */ /* 0x0002a2000c1e1900 */
[----:B0-----:R-:W-:Y:S01]  /*15d0*/  IADD3 R50, P5, PT, R61, R32, RZ ;  /* 0x000000203d327210 */ /* 0x001fe20007fbe0ff */
[----:B------:R-:W-:-:S03]  /*15e0*/  IMAD.WIDE R38, R0, 0x8, R36 ;  /* 0x0000000800267825 */ /* 0x000fc600078e0224 */
[----:B------:R-:W-:-:S04]  /*15f0*/  LEA.HI.X.SX32 R52, R61, R35, 0x1, P5 ;  /* 0x000000233d347211 */ /* 0x000fc800028f0eff */
[----:B------:R-:W-:-:S04]  /*1600*/  ISETP.LT.OR P5, PT, R52, RZ, !P0 ;  /* 0x000000ff3400720c */ /* 0x000fc800047a1670 */
[----:B------:R-:W-:Y:S02]  /*1610*/  ISETP.GE.OR.EX P6, PT, R13, UR13, P5, P2 ;  /* 0x0000000d0d007c0c */ /* 0x000fe4000afc6720 */
[----:B------:R-:W-:Y:S02]  /*1620*/  ISETP.GE.U32.AND P5, PT, R50, R17, PT ;  /* 0x000000113200720c */ /* 0x000fe40003fa6070 */
[----:B------:R-:W-:Y:S02]  /*1630*/  ISETP.GE.OR.EX P6, PT, R16, UR14, P6, P1 ;  /* 0x0000000e10007c0c */ /* 0x000fe4000b7c6710 */
[----:B------:R-:W-:Y:S02]  /*1640*/  MOV R50, RZ ;  /* 0x000000ff00327202 */ /* 0x000fe40000000f00 */
        /* <DEDUP_REMOVED lines=9> */
[----:B------:R-:W-:Y:S01]  /*16e0*/  ISETP.GE.U32.AND P5, PT, R48, R17, PT ;  /* 0x000000113000720c */ /* 0x000fe20003fa6070 */
[----:B------:R-:W-:Y:S01]  /*16f0*/  IMAD.MOV.U32 R48, RZ, RZ, RZ ;  /* 0x000000ffff307224 */ /* 0x000fe200078e00ff */
        /* <DEDUP_REMOVED lines=40> */
[----:B------:R-:W2:Y:S01]  /*1980*/  @!P5 LDG.E R50, desc[UR22][R40.64] ;  /* 0x000000162832d981 */ /* 0x000ea2000c1e1900 */
        /* <DEDUP_REMOVED lines=9> */
[C---:B------:R-:W-:Y:S01]  /*1a20*/  IMAD R59, R48.reuse, 0x8, R59 ;  /* 0x00000008303b7824 */ /* 0x040fe200078e023b */
[C---:B------:R-:W-:Y:S01]  /*1a30*/  LEA R19, R48.reuse, R19, 0x3 ;  /* 0x0000001330137211 */ /* 0x040fe200078e18ff */
[C---:B------:R-:W-:Y:S01]  /*1a40*/  IMAD R57, R48.reuse, 0x8, R57 ;  /* 0x0000000830397824 */ /* 0x040fe200078e0239 */
[C---:B------:R-:W-:Y:S01]  /*1a50*/  LEA R45, R48.reuse, R45, 0x3 ;  /* 0x0000002d302d7211 */ /* 0x040fe200078e18ff */
[C---:B------:R-:W-:Y:S02]  /*1a60*/  IMAD R55, R48.reuse, 0x8, R55 ;  /* 0x0000000830377824 */ /* 0x040fe400078e0237 */
[----:B------:R-:W-:-:S02]  /*1a70*/  IMAD R51, R48, 0x8, R51 ;  /* 0x0000000830337824 */ /* 0x000fc400078e0233 */
[C---:B------:R-:W-:Y:S02]  /*1a80*/  IMAD R49, R48.reuse, 0x8, R49 ;  /* 0x0000000830317824 */ /* 0x040fe400078e0231 */
[C---:B------:R-:W-:Y:S02]  /*1a90*/  IMAD R44, R48.reuse, 0x8, R44 ;  /* 0x00000008302c7824 */ /* 0x040fe400078e022c */
[C---:B------:R-:W-:Y:S02]  /*1aa0*/  IMAD R20, R48.reuse, 0x8, R20 ;  /* 0x0000000830147824 */ /* 0x040fe400078e0214 */
[C---:B------:R-:W-:Y:S02]  /*1ab0*/  IMAD R21, R48.reuse, 0x8, R21 ;  /* 0x0000000830157824 */ /* 0x040fe400078e0215 */
[C---:B------:R-:W-:Y:S02]  /*1ac0*/  IMAD R43, R48.reuse, 0x8, R43 ;  /* 0x00000008302b7824 */ /* 0x040fe400078e022b */
[----:B------:R-:W-:Y:S01]  /*1ad0*/  IMAD R47, R48, 0x8, R47 ;  /* 0x00000008302f7824 */ /* 0x000fe200078e022f */
[----:B--2---:R0:W-:Y:S01]  /*1ae0*/  STG.E desc[UR22][R38.64], R50 ;  /* 0x0000003226007986 */ /* 0x0041e2000c101916 */
[----:B------:R-:W-:Y:S05]  /*1af0*/  @P1 BRA `(.L_x_514) ;  /* 0xfffffff800181947 */ /* 0x000fea000383ffff */
[----:B------:R-:W-:-:S07]  /*1b00*/  IMAD.MOV.U32 R8, RZ, RZ, R4 ;  /* 0x000000ffff087224 */ /* 0x000fce00078e0004 */
.L_x_513:
        /* <DEDUP_REMOVED lines=8> */
[----:B-1----:R-:W-:-:S04]  /*1b90*/  ISETP.GE.U32.AND P2, PT, R11, UR5, PT ;  /* 0x000000050b007c0c */ /* 0x002fc8000bf46070 */
[----:B------:R-:W-:-:S04]  /*1ba0*/  IADD3 R20, P1, PT, R39, R32, RZ ;  /* 0x0000002027147210 */ /* 0x000fc80007f3e0ff */
[----:B------:R-:W-:Y:S02]  /*1bb0*/  LEA.HI.X.SX32 R19, R39, R35, 0x1, P1 ;  /* 0x0000002327137211 */ /* 0x000fe400008f0eff */
[----:B------:R-:W-:Y:S02]  /*1bc0*/  ISETP.GE.U32.AND P1, PT, R14, R15, PT ;  /* 0x0000000f0e00720c */ /* 0x000fe40003f26070 */
[----:B------:R-:W-:-:S04]  /*1bd0*/  ISETP.LT.OR P5, PT, R19, RZ, !P0 ;  /* 0x000000ff1300720c */ /* 0x000fc800047a1670 */
[----:B------:R-:W-:Y:S02]  /*1be0*/  ISETP.GE.OR.EX P6, PT, R13, UR13, P5, P2 ;  /* 0x0000000d0d007c0c */ /* 0x000fe4000afc6720 */
[----:B------:R-:W-:Y:S02]  /*1bf0*/  ISETP.GE.U32.AND P5, PT, R20, R17, PT ;  /* 0x000000111400720c */ /* 0x000fe40003fa6070 */
[----:B------:R-:W-:-:S04]  /*1c00*/  ISETP.GE.OR.EX P6, PT, R16, UR14, P6, P1 ;  /* 0x0000000e10007c0c */ /* 0x000fc8000b7c6710 */
[----:B------:R-:W-:Y:S01]  /*1c10*/  ISETP.GE.OR.EX P5, PT, R19, UR15, P6, P5 ;  /* 0x0000000f13007c0c */ /* 0x000fe2000b7a6750 */
[----:B------:R-:W-:-:S12]  /*1c20*/  IMAD.MOV.U32 R19, RZ, RZ, RZ ;  /* 0x000000ffff137224 */ /* 0x000fd800078e00ff */
[----:B------:R-:W-:-:S05]  /*1c30*/  @!P5 IADD3 R21, PT, PT, R18, R39, RZ ;  /* 0x000000271215d210 */ /* 0x000fca0007ffe0ff */
[----:B------:R-:W-:-:S05]  /*1c40*/  @!P5 IMAD.WIDE R20, R21, 0x4, R22 ;  /* 0x000000041514d825 */ /* 0x000fca00078e0216 */
[----:B------:R0:W2:Y:S01]  /*1c50*/  @!P5 LDG.E R19, desc[UR22][R20.64] ;  /* 0x000000161413d981 */ /* 0x0000a2000c1e1900 */
[----:B------:R-:W-:Y:S02]  /*1c60*/  VIADD R41, R39, UR4 ;  /* 0x0000000427297c36 */ /* 0x000fe40008000000 */
[----:B------:R-:W-:-:S03]  /*1c70*/  HFMA2 R43, -RZ, RZ, 0, 0 ;  /* 0x00000000ff2b7431 */ /* 0x000fc600000001ff */
[----:B------:R-:W-:-:S04]  /*1c80*/  IADD3 R38, P5, PT, R41, R32, RZ ;  /* 0x0000002029267210 */ /* 0x000fc80007fbe0ff */
[----:B------:R-:W-:-:S04]  /*1c90*/  LEA.HI.X.SX32 R39, R41, R35, 0x1, P5 ;  /* 0x0000002329277211 */ /* 0x000fc800028f0eff */
[----:B------:R-:W-:-:S04]  /*1ca0*/  ISETP.LT.OR P5, PT, R39, RZ, !P0 ;  /* 0x000000ff2700720c */ /* 0x000fc800047a1670 */
[----:B------:R-:W-:Y:S02]  /*1cb0*/  ISETP.GE.OR.EX P6, PT, R13, UR13, P5, P2 ;  /* 0x0000000d0d007c0c */ /* 0x000fe4000afc6720 */
[----:B------:R-:W-:Y:S02]  /*1cc0*/  ISETP.GE.U32.AND P5, PT, R38, R17, PT ;  /* 0x000000112600720c */ /* 0x000fe40003fa6070 */
[----:B------:R-:W-:-:S04]  /*1cd0*/  ISETP.GE.OR.EX P6, PT, R16, UR14, P6, P1 ;  /* 0x0000000e10007c0c */ /* 0x000fc8000b7c6710 */
[----:B------:R-:W-:-:S13]  /*1ce0*/  ISETP.GE.OR.EX P5, PT, R39, UR15, P6, P5 ;  /* 0x0000000f27007c0c */ /* 0x000fda000b7a6750 */
[----:B------:R-:W-:-:S04]  /*1cf0*/  @!P5 IMAD.IADD R39, R18, 0x1, R41 ;  /* 0x000000011227d824 */ /* 0x000fc800078e0229 */
[----:B0-----:R-:W-:Y:S01]  /*1d00*/  @!P5 IMAD.WIDE R20, R39, 0x4, R22 ;  /* 0x000000042714d825 */ /* 0x001fe200078e0216 */
[----:B--2---:R0:W-:Y:S04]  /*1d10*/  STG.E desc[UR22][R36.64], R19 ;  /* 0x0000001324007986 */ /* 0x0041e8000c101916 */
[----:B------:R-:W2:Y:S01]  /*1d20*/  @!P5 LDG.E R43, desc[UR22][R20.64] ;  /* 0x00000016142bd981 */ /* 0x000ea2000c1e1900 */
[----:B------:R-:W-:-:S05]  /*1d30*/  VIADD R41, R41, UR4 ;  /* 0x0000000429297c36 */ /* 0x000fca0008000000 */
[----:B------:R-:W-:Y:S01]  /*1d40*/  IADD3 R38, P5, PT, R41, R32, RZ ;  /* 0x0000002029267210 */ /* 0x000fe20007fbe0ff */
[----:B0-----:R-:W-:-:S03]  /*1d50*/  IMAD.WIDE R36, R0, 0x4, R36 ;  /* 0x0000000400247825 */ /* 0x001fc600078e0224 */
[----:B------:R-:W-:Y:S01]  /*1d60*/  LEA.HI.X.SX32 R39, R41, R35, 0x1, P5 ;  /* 0x0000002329277211 */ /* 0x000fe200028f0eff */
[----:B------:R-:W-:-:S03]  /*1d70*/  IMAD.MOV.U32 R19, RZ, RZ, RZ ;  /* 0x000000ffff137224 */ /* 0x000fc600078e00ff */
[----:B------:R-:W-:-:S04]  /*1d80*/  ISETP.LT.OR P5, PT, R39, RZ, !P0 ;  /* 0x000000ff2700720c */ /* 0x000fc800047a1670 */
[----:B------:R-:W-:Y:S02]  /*1d90*/  ISETP.GE.OR.EX P6, PT, R13, UR13, P5, P2 ;  /* 0x0000000d0d007c0c */ /* 0x000fe4000afc6720 */
[----:B------:R-:W-:Y:S02]  /*1da0*/  ISETP.GE.U32.AND P5, PT, R38, R17, PT ;  /* 0x000000112600720c */ /* 0x000fe40003fa6070 */
[----:B------:R-:W-:-:S04]  /*1db0*/  ISETP.GE.OR.EX P6, PT, R16, UR14, P6, P1 ;  /* 0x0000000e10007c0c */ /* 0x000fc8000b7c6710 */
[----:B------:R-:W-:-:S13]  /*1dc0*/  ISETP.GE.OR.EX P5, PT, R39, UR15, P6, P5 ;  /* 0x0000000f27007c0c */ /* 0x000fda000b7a6750 */
[----:B------:R-:W-:-:S04]  /*1dd0*/  @!P5 IMAD.IADD R39, R18, 0x1, R41 ;  /* 0x000000011227d824 */ /* 0x000fc800078e0229 */
[----:B------:R-:W-:Y:S01]  /*1de0*/  @!P5 IMAD.WIDE R38, R39, 0x4, R22 ;  /* 0x000000042726d825 */ /* 0x000fe200078e0216 */
[----:B--2---:R0:W-:Y:S04]  /*1df0*/  STG.E desc[UR22][R36.64], R43 ;  /* 0x0000002b24007986 */ /* 0x0041e8000c101916 */
[----:B------:R1:W2:Y:S01]  /*1e00*/  @!P5 LDG.E R19, desc[UR22][R38.64] ;  /* 0x000000162613d981 */ /* 0x0002a2000c1e1900 */
[----:B------:R-:W-:Y:S01]  /*1e10*/  IADD3 R45, PT, PT, R41, UR4, RZ ;  /* 0x00000004292d7c10 */ /* 0x000fe2000fffe0ff */
[----:B------:R-:W-:Y:S01]  /*1e20*/  IMAD.WIDE R40, R0, 0x4, R36 ;  /* 0x0000000400287825 */ /* 0x000fe200078e0224 */
[----:B------:R-:W-:Y:S02]  /*1e30*/  BSSY.RECONVERGENT B0, `(.L_x_517) ;  /* 0x000000f000007945 */ /* 0x000fe40003800200 */
[----:B------:R-:W-:-:S04]  /*1e40*/  IADD3 R20, P5, PT, R45, R32, RZ ;  /* 0x000000202d147210 */ /* 0x000fc80007fbe0ff */
[----:B------:R-:W-:Y:S01]  /*1e50*/  LEA.HI.X.SX32 R21, R45, R35, 0x1, P5 ;  /* 0x000000232d157211 */ /* 0x000fe200028f0eff */
[----:B-1----:R-:W-:-:S03]  /*1e60*/  IMAD.MOV.U32 R39, RZ, RZ, RZ ;  /* 0x000000ffff277224 */ /* 0x002fc600078e00ff */
[----:B------:R-:W-:-:S04]  /*1e70*/  ISETP.LT.OR P5, PT, R21, RZ, !P0 ;  /* 0x000000ff1500720c */ /* 0x000fc800047a1670 */
[----:B------:R-:W-:Y:S02]  /*1e80*/  ISETP.GE.OR.EX P5, PT, R13, UR13, P5, P2 ;  /* 0x0000000d0d007c0c */ /* 0x000fe4000afa6720 */
[----:B------:R-:W-:Y:S02]  /*1e90*/  ISETP.GE.U32.AND P2, PT, R20, R17, PT ;  /* 0x000000111400720c */ /* 0x000fe40003f46070 */
[----:B------:R-:W-:-:S04]  /*1ea0*/  ISETP.GE.OR.EX P5, PT, R16, UR14, P5, P1 ;  /* 0x0000000e10007c0c */ /* 0x000fc8000afa6710 */
[----:B------:R-:W-:Y:S01]  /*1eb0*/  ISETP.GE.OR.EX P5, PT, R21, UR15, P5, P2 ;  /* 0x0000000f15007c0c */ /* 0x000fe2000afa6720 */
[----:B------:R-:W-:Y:S01]  /*1ec0*/  IMAD.WIDE R20, R0, 0x4, R40 ;  /* 0x0000000400147825 */ /* 0x000fe200078e0228 */
[----:B--2---:R0:W-:Y:S11]  /*1ed0*/  STG.E desc[UR22][R40.64], R19 ;  /* 0x0000001328007986 */ /* 0x0041f6000c101916 */
[----:B------:R-:W-:Y:S05]  /*1ee0*/  @P5 BRA `(.L_x_518) ;  /* 0x00000000000c5947 */ /* 0x000fea0003800000 */
[----:B0-----:R-:W-:-:S04]  /*1ef0*/  IMAD.IADD R37, R18, 0x1, R45 ;  /* 0x0000000112257824 */ /* 0x001fc800078e022d */
[----:B------:R-:W-:-:S05]  /*1f00*/  IMAD.WIDE R36, R37, 0x4, R22 ;  /* 0x0000000425247825 */ /* 0x000fca00078e0216 */
[----:B------:R1:W5:Y:S02]  /*1f10*/  LDG.E R39, desc[UR22][R36.64] ;  /* 0x0000001624277981 */ /* 0x000364000c1e1900 */
.L_x_518:
[----:B------:R-:W-:Y:S05]  /*1f20*/  BSYNC.RECONVERGENT B0 ;  /* 0x0000000000007941 */ /* 0x000fea0003800200 */
.L_x_517:
[----:B-----5:R2:W-:Y:S01]  /*1f30*/  STG.E desc[UR22][R20.64], R39 ;  /* 0x0000002714007986 */ /* 0x0205e2000c101916 */
[----:B------:R-:W-:Y:S02]  /*1f40*/  VIADD R8, R8, 0x4 ;  /* 0x0000000408087836 */ /* 0x000fe40000000000 */
[----:B01----:R-:W-:-:S07]  /*1f50*/  IMAD.WIDE R36, R0, 0x4, R20 ;  /* 0x0000000400247825 */ /* 0x003fce00078e0214 */
.L_x_516:
[----:B------:R-:W-:-:S13]  /*1f60*/  ISETP.NE.AND P1, PT, R3, RZ, PT ;  /* 0x000000ff0300720c */ /* 0x000fda0003f25270 */
[----:B------:R-:W-:Y:S05]  /*1f70*/  @!P1 BRA `(.L_x_515) ;  /* 0x0000000000fc9947 */ /* 0x000fea0003800000 */
[----:B------:R-:W-:-:S13]  /*1f80*/  ISETP.NE.AND P1, PT, R3, 0x1, PT ;  /* 0x000000010300780c */ /* 0x000fda0003f25270 */
[----:B------:R-:W-:Y:S05]  /*1f90*/  @!P1 BRA `(.L_x_519) ;  /* 0x0000000000909947 */ /* 0x000fea0003800000 */
[----:B------:R-:W1:Y:S01]  /*1fa0*/  LDCU UR4, c[0x0][0x3c8] ;  /* 0x00007900ff0477ac */ /* 0x000e620008000800 */
[----:B------:R-:W3:Y:S01]  /*1fb0*/  LDCU UR5, c[0x0][0x390] ;  /* 0x00007200ff0577ac */ /* 0x000ee20008000800 */
[----:B-1----:R-:W-:Y:S01]  /*1fc0*/  IMAD R41, R8, UR4, RZ ;  /* 0x0000000408297c24 */ /* 0x002fe2000f8e02ff */
[----:B---3--:R-:W-:-:S04]  /*1fd0*/  ISETP.GE.U32.AND P2, PT, R11, UR5, PT ;  /* 0x000000050b007c0c */ /* 0x008fc8000bf46070 */
[----:B--2---:R-:W-:-:S04]  /*1fe0*/  IADD3 R20, P1, PT, R41, R32, RZ ;  /* 0x0000002029147210 */ /* 0x004fc80007f3e0ff */
        /* <DEDUP_REMOVED lines=8> */
[----:B0-----:R-:W-:-:S05]  /*2070*/  @!P5 IADD3 R39, PT, PT, R18, R41, RZ ;  /* 0x000000291227d210 */ /* 0x001fca0007ffe0ff */
[----:B------:R-:W-:-:S05]  /*2080*/  @!P5 IMAD.WIDE R38, R39, 0x4, R22 ;  /* 0x000000042726d825 */ /* 0x000fca00078e0216 */
[----:B------:R0:W2:Y:S01]  /*2090*/  @!P5 LDG.E R19, desc[UR22][R38.64] ;  /* 0x000000162613d981 */ /* 0x0000a2000c1e1900 */
[----:B------:R-:W-:Y:S01]  /*20a0*/  VIADD R41, R41, UR4 ;  /* 0x0000000429297c36 */ /* 0x000fe20008000000 */
[----:B------:R-:W-:Y:S04]  /*20b0*/  BSSY.RECONVERGENT B0, `(.L_x_520) ;  /* 0x000000f000007945 */ /* 0x000fe80003800200 */
[----:B------:R-:W-:-:S04]  /*20c0*/  IADD3 R20, P5, PT, R41, R32, RZ ;  /* 0x0000002029147210 */ /* 0x000fc80007fbe0ff */
[----:B------:R-:W-:Y:S01]  /*20d0*/  LEA.HI.X.SX32 R21, R41, R35, 0x1, P5 ;  /* 0x0000002329157211 */ /* 0x000fe200028f0eff */
[----:B0-----:R-:W-:-:S03]  /*20e0*/  IMAD.MOV.U32 R39, RZ, RZ, RZ ;  /* 0x000000ffff277224 */ /* 0x001fc600078e00ff */
        /* <DEDUP_REMOVED lines=8> */
[----:B0-----:R-:W-:-:S05]  /*2170*/  IADD3 R37, PT, PT, R18, R41, RZ ;  /* 0x0000002912257210 */ /* 0x001fca0007ffe0ff */
[----:B------:R-:W-:-:S05]  /*2180*/  IMAD.WIDE R36, R37, 0x4, R22 ;  /* 0x0000000425247825 */ /* 0x000fca00078e0216 */
[----:B------:R1:W5:Y:S02]  /*2190*/  LDG.E R39, desc[UR22][R36.64] ;  /* 0x0000001624277981 */ /* 0x000364000c1e1900 */
.L_x_521:
[----:B------:R-:W-:Y:S05]  /*21a0*/  BSYNC.RECONVERGENT B0 ;  /* 0x0000000000007941 */ /* 0x000fea0003800200 */
.L_x_520:
[----:B-----5:R3:W-:Y:S01]  /*21b0*/  STG.E desc[UR22][R20.64], R39 ;  /* 0x0000002714007986 */ /* 0x0207e2000c101916 */
[----:B------:R-:W-:Y:S02]  /*21c0*/  VIADD R8, R8, 0x2 ;  /* 0x0000000208087836 */ /* 0x000fe40000000000 */
[----:B01----:R-:W-:-:S07]  /*21d0*/  IMAD.WIDE R36, R0, 0x4, R20 ;  /* 0x0000000400247825 */ /* 0x003fce00078e0214 */
.L_x_519:
[----:B------:R-:W1:Y:S02]  /*21e0*/  LDCU UR4, c[0x0][0x3a4] ;  /* 0x00007480ff0477ac */ /* 0x000e640008000800 */
[----:B-1----:R-:W-:-:S04]  /*21f0*/  ULOP3.LUT UR4, UR4, 0x1, URZ, 0xc0, !UPT ;  /* 0x0000000104047892 */ /* 0x002fc8000f8ec0ff */
[----:B------:R-:W-:-:S09]  /*2200*/  UISETP.NE.U32.AND UP0, UPT, UR4, 0x1, UPT ;  /* 0x000000010400788c */ /* 0x000fd2000bf05070 */
[----:B------:R-:W-:Y:S05]  /*2210*/  BRA.U UP0, `(.L_x_515) ;  /* 0x0000000100547547 */ /* 0x000fea000b800000 */
[----:B------:R-:W1:Y:S01]  /*2220*/  LDCU UR4, c[0x0][0x3c8] ;  /* 0x00007900ff0477ac */ /* 0x000e620008000800 */
[----:B------:R-:W-:Y:S01]  /*2230*/  ISETP.GE.U32.AND P2, PT, R14, R15, PT ;  /* 0x0000000f0e00720c */ /* 0x000fe20003f46070 */
[----:B------:R-:W-:Y:S01]  /*2240*/  BSSY.RECONVERGENT B0, `(.L_x_522) ;  /* 0x0000010000007945 */ /* 0x000fe20003800200 */
[----:B------:R-:W-:Y:S01]  /*2250*/  IMAD.MOV.U32 R15, RZ, RZ, RZ ;  /* 0x000000ffff0f7224 */ /* 0x000fe200078e00ff */
[----:B------:R-:W4:Y:S01]  /*2260*/  LDCU UR5, c[0x0][0x390] ;  /* 0x00007200ff0577ac */ /* 0x000f220008000800 */
[----:B-1----:R-:W-:-:S05]  /*2270*/  IMAD R19, R8, UR4, RZ ;  /* 0x0000000408137c24 */ /* 0x002fca000f8e02ff */
[----:B------:R-:W-:-:S04]  /*2280*/  IADD3 R8, P1, PT, R19, R32, RZ ;  /* 0x0000002013087210 */ /* 0x000fc80007f3e0ff */
[----:B--23--:R-:W-:Y:S02]  /*2290*/  LEA.HI.X.SX32 R20, R19, R35, 0x1, P1 ;  /* 0x0000002313147211 */ /* 0x00cfe400008f0eff */
[----:B----4-:R-:W-:Y:S02]  /*22a0*/  ISETP.GE.U32.AND P1, PT, R11, UR5, PT ;  /* 0x000000050b007c0c */ /* 0x010fe4000bf26070 */
[----:B------:R-:W-:-:S04]  /*22b0*/  ISETP.LT.OR P0, PT, R20, RZ, !P0 ;  /* 0x000000ff1400720c */ /* 0x000fc80004701670 */
[----:B------:R-:W-:Y:S02]  /*22c0*/  ISETP.GE.OR.EX P0, PT, R13, UR13, P0, P1 ;  /* 0x0000000d0d007c0c */ /* 0x000fe40008706710 */
[----:B------:R-:W-:Y:S02]  /*22d0*/  ISETP.GE.U32.AND P1, PT, R8, R17, PT ;  /* 0x000000110800720c */ /* 0x000fe40003f26070 */
[----:B------:R-:W-:-:S04]  /*22e0*/  ISETP.GE.OR.EX P0, PT, R16, UR14, P0, P2 ;  /* 0x0000000e10007c0c */ /* 0x000fc80008706720 */
[----:B------:R-:W-:-:S13]  /*22f0*/  ISETP.GE.OR.EX P0, PT, R20, UR15, P0, P1 ;  /* 0x0000000f14007c0c */ /* 0x000fda0008706710 */
[----:B------:R-:W-:Y:S05]  /*2300*/  @P0 BRA `(.L_x_523) ;  /* 0x00000000000c0947 */ /* 0x000fea0003800000 */
[----:B------:R-:W-:-:S04]  /*2310*/  IMAD.IADD R15, R18, 0x1, R19 ;  /* 0x00000001120f7824 */ /* 0x000fc800078e0213 */
[----:B------:R-:W-:-:S06]  /*2320*/  IMAD.WIDE R14, R15, 0x4, R22 ;  /* 0x000000040f0e7825 */ /* 0x000fcc00078e0216 */
[----:B------:R1:W5:Y:S02]  /*2330*/  LDG.E R15, desc[UR22][R14.64] ;  /* 0x000000160e0f7981 */ /* 0x000364000c1e1900 */
.L_x_523:
[----:B------:R-:W-:Y:S05]  /*2340*/  BSYNC.RECONVERGENT B0 ;  /* 0x0000000000007941 */ /* 0x000fea0003800200 */
.L_x_522:
[----:B-----5:R2:W-:Y:S02]  /*2350*/  STG.E desc[UR22][R36.64], R15 ;  /* 0x0000000f24007986 */ /* 0x0205e4000c101916 */
[----:B--2---:R-:W-:-:S07]  /*2360*/  IMAD.WIDE R36, R0, 0x4, R36 ;  /* 0x0000000400247825 */ /* 0x004fce00078e0224 */
.L_x_515:
[----:B------:R-:W-:Y:S05]  /*2370*/  @P4 BRA `(.L_x_524) ;  /* 0xffffffec005c4947 */ /* 0x000fea000383ffff */
[----:B------:R-:W-:Y:S05]  /*2380*/  @P3 BRA `(.L_x_525) ;  /* 0xffffffec00383947 */ /* 0x000fea000383ffff */
[----:B------:R-:W4:Y:S01]  /*2390*/  LDCU UR4, c[0x0][0x360] ;  /* 0x00006c00ff0477ac */ /* 0x000f220008000800 */
[----:B------:R-:W4:Y:S01]  /*23a0*/  LDC R8, c[0x0][0x370] ;  /* 0x0000dc00ff087b82 */ /* 0x000f220000000800 */
[----:B------:R-:W5:Y:S01]  /*23b0*/  LDCU.64 UR6, c[0x0][0x380] ;  /* 0x00007000ff0677ac */ /* 0x000f620008000a00 */
[----:B----4-:R-:W-:-:S05]  /*23c0*/  IMAD R9, R8, UR4, RZ ;  /* 0x0000000408097c24 */ /* 0x010fca000f8e02ff */
[----:B------:R-:W-:-:S04]  /*23d0*/  IADD3 R6, P0, PT, R9, R6, RZ ;  /* 0x0000000609067210 */ /* 0x000fc80007f1e0ff */
[----:B------:R-:W-:Y:S02]  /*23e0*/  IADD3.X R7, PT, PT, RZ, R7, RZ, P0, !PT ;  /* 0x00000007ff077210 */ /* 0x000fe400007fe4ff */
[----:B-----5:R-:W-:-:S04]  /*23f0*/  ISETP.GE.U32.AND P0, PT, R6, UR6, PT ;  /* 0x0000000606007c0c */ /* 0x020fc8000bf06070 */
[----:B------:R-:W-:-:S13]  /*2400*/  ISETP.GE.AND.EX P0, PT, R7, UR7, PT, P0 ;  /* 0x0000000707007c0c */ /* 0x000fda000bf06300 */
[----:B------:R-:W-:Y:S05]  /*2410*/  @!P0 BRA `(.L_x_526) ;  /* 0xffffffdc00a08947 */ /* 0x000fea000383ffff */
[----:B------:R-:W-:Y:S05]  /*2420*/  EXIT ;  /* 0x000000000000794d */ /* 0x000fea0003800000 */
        .weak           $__internal_11_$__cuda_sm20_div_s64
        .type           $__internal_11_$__cuda_sm20_div_s64,@function
        .size           $__internal_11_$__cuda_sm20_div_s64,(.L_x_715 - $__internal_11_$__cuda_sm20_div_s64)
$__internal_11_$__cuda_sm20_div_s64:
        /* <DEDUP_REMOVED lines=32> */
[----:B------:R-:W-:-:S03]  /*2630*/  SEL R26, R26, R25, !P3 ;  /* 0x000000191a1a7207 */ /* 0x000fc60005800000 */
[----:B------:R-:W-:Y:S02]  /*2640*/  IMAD.X R16, RZ, RZ, ~R17, P0 ;  /* 0x000000ffff107224 */ /* 0x000fe400000e0e11 */
[----:B------:R-:W-:Y:S02]  /*2650*/  IMAD.MOV.U32 R17, RZ, RZ, RZ ;  /* 0x000000ffff117224 */ /* 0x000fe400078e00ff */
[----:B------:R-:W-:-:S04]  /*2660*/  IMAD.WIDE.U32 R18, P0, R19, R16, R18 ;  /* 0x0000001013127225 */ /* 0x000fc80007800012 */
[----:B------:R-:W-:-:S04]  /*2670*/  IMAD.HI.U32 R19, P1, R27, R29, R18 ;  /* 0x0000001d1b137227 */ /* 0x000fc80007820012 */
[CC--:B------:R-:W-:Y:S02]  /*2680*/  IMAD R18, R27.reuse, R16.reuse, RZ ;  /* 0x000000101b127224 */ /* 0x0c0fe400078e02ff */
[----:B------:R-:W-:-:S03]  /*2690*/  IMAD.HI.U32 R16, R27, R16, RZ ;  /* 0x000000101b107227 */ /* 0x000fc600078e00ff */
[----:B------:R-:W-:Y:S02]  /*26a0*/  IADD3 R19, P2, PT, R18, R19, RZ ;  /* 0x0000001312137210 */ /* 0x000fe40007f5e0ff */
[----:B------:R-:W-:-:S03]  /*26b0*/  IADD3.X R27, PT, PT, R16, R27, RZ, P0, !PT ;  /* 0x0000001b101b7210 */ /* 0x000fc600007fe4ff */
        /* <DEDUP_REMOVED lines=14> */
[----:B------:R-:W-:Y:S02]  /*27a0*/  IMAD R17, R27, R10, R17 ;  /* 0x0000000a1b117224 */ /* 0x000fe400078e0211 */
[----:B------:R-:W-:-:S03]  /*27b0*/  IMAD.X R18, RZ, RZ, R27, P2 ;  /* 0x000000ffff127224 */ /* 0x000fc600010e061b */
[----:B------:R-:W-:Y:S02]  /*27c0*/  IADD3.X R33, PT, PT, ~R17, R26, RZ, P1, !PT ;  /* 0x0000001a11217210 */ /* 0x000fe40000ffe5ff */
[----:B------:R-:W-:Y:S02]  /*27d0*/  IADD3 R17, P1, PT, R31, -R10, RZ ;  /* 0x8000000a1f117210 */ /* 0x000fe40007f3e0ff */
[----:B------:R-:W-:-:S03]  /*27e0*/  ISETP.GE.U32.AND.EX P0, PT, R33, R11, PT, P0 ;  /* 0x0000000b2100720c */ /* 0x000fc60003f06100 */
[----:B------:R-:W-:Y:S01]  /*27f0*/  IMAD.X R29, R33, 0x1, ~R11, P1 ;  /* 0x00000001211d7824 */ /* 0x000fe200008e0e0b */
[----:B------:R-:W-:Y:S02]  /*2800*/  SEL R17, R17, R31, P0 ;  /* 0x0000001f11117207 */ /* 0x000fe40000000000 */
[----:B------:R-:W-:Y:S02]  /*2810*/  SEL R19, R16, R19, P0 ;  /* 0x0000001310137207 */ /* 0x000fe40000000000 */
[----:B------:R-:W-:Y:S02]  /*2820*/  SEL R29, R29, R33, P0 ;  /* 0x000000211d1d7207 */ /* 0x000fe40000000000 */
[----:B------:R-:W-:Y:S02]  /*2830*/  ISETP.GE.U32.AND P1, PT, R17, R10, PT ;  /* 0x0000000a1100720c */ /* 0x000fe40003f26070 */
[----:B------:R-:W-:Y:S02]  /*2840*/  SEL R10, R18, R27, P0 ;  /* 0x0000001b120a7207 */ /* 0x000fe40000000000 */
[----:B------:R-:W-:-:S02]  /*2850*/  IADD3 R16, P2, PT, R19, 0x1, RZ ;  /* 0x0000000113107810 */ /* 0x000fc40007f5e0ff */
[----:B------:R-:W-:Y:S02]  /*2860*/  ISETP.GE.U32.AND.EX P0, PT, R29, R11, PT, P1 ;  /* 0x0000000b1d00720c */ /* 0x000fe40003f06110 */
[----:B------:R-:W-:Y:S01]  /*2870*/  LOP3.LUT R18, R21, R25, RZ, 0x3c, !PT ;  /* 0x0000001915127212 */ /* 0x000fe200078e3cff */
[----:B------:R-:W-:Y:S01]  /*2880*/  IMAD.X R17, RZ, RZ, R10, P2 ;  /* 0x000000ffff117224 */ /* 0x000fe200010e060a */
[----:B------:R-:W-:Y:S02]  /*2890*/  SEL R16, R16, R19, P0 ;  /* 0x0000001310107207 */ /* 0x000fe40000000000 */
[----:B------:R-:W-:Y:S02]  /*28a0*/  ISETP.GE.AND P1, PT, R18, RZ, PT ;  /* 0x000000ff1200720c */ /* 0x000fe40003f26270 */
[----:B------:R-:W-:Y:S02]  /*28b0*/  SEL R17, R17, R10, P0 ;  /* 0x0000000a11117207 */ /* 0x000fe40000000000 */
[----:B------:R-:W-:-:S02]  /*28c0*/  IADD3 R11, P2, PT, RZ, -R16, RZ ;  /* 0x80000010ff0b7210 */ /* 0x000fc40007f5e0ff */
[----:B------:R-:W-:Y:S02]  /*28d0*/  ISETP.NE.U32.AND P0, PT, R24, RZ, PT ;  /* 0x000000ff1800720c */ /* 0x000fe40003f05070 */
[-C--:B------:R-:W-:Y:S02]  /*28e0*/  IADD3.X R10, PT, PT, RZ, ~R17.reuse, RZ, P2, !PT ;  /* 0x80000011ff0a7210 */ /* 0x080fe400017fe4ff */
[----:B------:R-:W-:Y:S01]  /*28f0*/  SEL R16, R11, R16, !P1 ;  /* 0x000000100b107207 */ /* 0x000fe20004800000 */
[----:B------:R-:W-:Y:S01]  /*2900*/  IMAD.MOV.U32 R11, RZ, RZ, 0x0 ;  /* 0x00000000ff0b7424 */ /* 0x000fe200078e00ff */
[----:B------:R-:W-:Y:S01]  /*2910*/  SEL R17, R10, R17, !P1 ;  /* 0x000000110a117207 */ /* 0x000fe20004800000 */
[----:B------:R-:W-:Y:S01]  /*2920*/  IMAD.MOV.U32 R10, RZ, RZ, R20 ;  /* 0x000000ffff0a7224 */ /* 0x000fe200078e0014 */
[----:B------:R-:W-:-:S04]  /*2930*/  ISETP.NE.AND.EX P0, PT, R21, RZ, PT, P0 ;  /* 0x000000ff1500720c */ /* 0x000fc80003f05300 */
[----:B------:R-:W-:Y:S02]  /*2940*/  SEL R16, R16, 0xffffffff, P0 ;  /* 0xffffffff10107807 */ /* 0x000fe40000000000 */
[----:B------:R-:W-:Y:S01]  /*2950*/  SEL R17, R17, 0xffffffff, P0 ;  /* 0xffffffff11117807 */ /* 0x000fe20000000000 */
[----:B------:R-:W-:Y:S06]  /*2960*/  RET.REL.NODEC R10 `(_ZN2at6native14vol2col_kernelIfEEvlPKT_iiiiiiiiiiiiiiiiiiPS2_) ;  /* 0xffffffd40aa47950 */ /* 0x000fec0003c3ffff */
.L_x_527:
        /* <DEDUP_REMOVED lines=9> */
.L_x_715:


//--------------------- .text._ZN2at6native13col2im_kernelIddEEvlPKT_llllllllllllPS2_ --------------------------
	.section	.text._ZN2at6native13col2im_kernelIddEEvlPKT_llllllllllllPS2_,"ax",@progbits
	.align	128
        .global         _ZN2at6native13col2im_kernelIddEEvlPKT_llllllllllllPS2_
        .type           _ZN2at6native13col2im_kernelIddEEvlPKT_llllllllllllPS2_,@function
        .size           _ZN2at6native13col2im_kernelIddEEvlPKT_llllllllllllPS2_,(.L_x_717 - _ZN2at6native13col2im_kernelIddEEvlPKT_llllllllllllPS2_)
        .other          _ZN2at6native13col2im_kernelIddEEvlPKT_llllllllllllPS2_,@"STO_CUDA_ENTRY STV_DEFAULT"
_ZN2at6native13col2im_kernelIddEEvlPKT_llllllllllllPS2_:
.text._ZN2at6native13col2im_kernelIddEEvlPKT_llllllllllllPS2_:
        /* <DEDUP_REMOVED lines=19> */
.L_x_639:
        /* <DEDUP_REMOVED lines=12> */
[----:B0-----:R-:W-:Y:S01]  /*01f0*/  IADD3 R4, PT, PT, R0, 0xffffffe, RZ ;  /* 0x0ffffffe00047810 */ /* 0x001fe20007ffe0ff */
[----:B------:R-:W-:-:S05]  /*0200*/  IMAD.MOV.U32 R0, RZ, RZ, RZ ;  /* 0x000000ffff007224 */ /* 0x000fca00078e00ff */
        /* <DEDUP_REMOVED lines=14> */
[----:B------:R-:W-:-:S04]  /*02f0*/  IMAD.MOV R4, RZ, RZ, -R28 ;  /* 0x000000ffff047224 */ /* 0x000fc800078e0a1c */
[----:B------:R-:W-:Y:S01]  /*0300*/  IMAD R4, R4, UR6, R6 ;  /* 0x0000000604047c24 */ /* 0x000fe2000f8e0206 */
[----:B------:R-:W-:Y:S06]  /*0310*/  BRA `(.L_x_530) ;  /* 0x0000000000447947 */ /* 0x000fec0003800000 */
.L_x_529:
[----:B------:R-:W0:Y:S01]  /*0320*/  LDCU.64 UR6, c[0x0][0x398] ;  /* 0x00007300ff0677ac */ /* 0x000e220008000a00 */
[----:B------:R-:W-:Y:S01]  /*0330*/  IMAD.MOV.U32 R40, RZ, RZ, R6 ;  /* 0x000000ffff287224 */ /* 0x000fe200078e0006 */
[----:B------:R-:W-:Y:S01]  /*0340*/  MOV R0, 0x390 ;  /* 0x0000039000007802 */ /* 0x000fe20000000f00 */
[----:B------:R-:W-:Y:S02]  /*0350*/  IMAD.MOV.U32 R16, RZ, RZ, R2 ;  /* 0x000000ffff107224 */ /* 0x000fe400078e0002 */
[----:B0-----:R-:W-:Y:S01]  /*0360*/  IMAD.U32 R15, RZ, RZ, UR6 ;  /* 0x00000006ff0f7e24 */ /* 0x001fe2000f8e00ff */
[----:B------:R-:W-:-:S07]  /*0370*/  MOV R14, UR7 ;  /* 0x00000007000e7c02 */ /* 0x000fce0008000f00 */
[----:B------:R-:W-:Y:S05]  /*0380*/  CALL.REL.NOINC `($__internal_12_$__cuda_sm20_div_s64) ;  /* 0x0000005800387944 */ /* 0x000fea0003c00000 */
[----:B------:R-:W2:Y:S01]  /*0390*/  LDL R4, [R1+0x8] ;  /* 0x0000080001047983 */ /* 0x000ea20000100800 */
[----:B------:R-:W0:Y:S01]  /*03a0*/  LDCU.64 UR6, c[0x0][0x398] ;  /* 0x00007300ff0677ac */ /* 0x000e220008000a00 */
[----:B------:R-:W-:Y:S01]  /*03b0*/  IADD3 R3, P0, PT, RZ, -R28, RZ ;  /* 0x8000001cff037210 */ /* 0x000fe20007f1e0ff */
[----:B------:R-:W-:Y:S01]  /*03c0*/  IMAD.MOV.U32 R29, RZ, RZ, R16 ;  /* 0x000000ffff1d7224 */ /* 0x000fe200078e0010 */
[----:B------:R-:W-:-:S03]  /*03d0*/  MOV R5, R2 ;  /* 0x0000000200057202 */ /* 0x000fc60000000f00 */
[----:B------:R-:W-:-:S04]  /*03e0*/  IMAD.X R0, RZ, RZ, ~R16, P0 ;  /* 0x000000ffff007224 */ /* 0x000fc800000e0e10 */
[----:B0-----:R-:W-:Y:S02]  /*03f0*/  IMAD R0, R0, UR6, RZ ;  /* 0x0000000600007c24 */ /* 0x001fe4000f8e02ff */
[----:B--2---:R-:W-:-:S04]  /*0400*/  IMAD.WIDE.U32 R4, R3, UR6, R4 ;  /* 0x0000000603047c25 */ /* 0x004fc8000f8e0004 */
[----:B------:R-:W-:-:S04]  /*0410*/  IMAD R3, R3, UR7, R0 ;  /* 0x0000000703037c24 */ /* 0x000fc8000f8e0200 */
[----:B------:R-:W-:-:S07]  /*0420*/  IMAD.IADD R0, R5, 0x1, R3 ;  /* 0x0000000105007824 */ /* 0x000fce00078e0203 */
.L_x_530:
[----:B------:R-:W-:Y:S05]  /*0430*/  BSYNC.RECONVERGENT B0 ;  /* 0x0000000000007941 */ /* 0x000fea0003800200 */
.L_x_528:
        /* <DEDUP_REMOVED lines=28> */
.L_x_532:
[----:B------:R-:W0:Y:S01]  /*0600*/  LDCU.64 UR6, c[0x0][0x390] ;  /* 0x00007200ff0677ac */ /* 0x000e220008000a00 */
[----:B------:R-:W-:Y:S01]  /*0610*/  IMAD.MOV.U32 R33, RZ, RZ, R28 ;  /* 0x000000ffff217224 */ /* 0x000fe200078e001c */
[----:B------:R-:W-:Y:S01]  /*0620*/  MOV R32, 0x670 ;  /* 0x0000067000207802 */ /* 0x000fe20000000f00 */
[----:B------:R-:W-:Y:S01]  /*0630*/  IMAD.MOV.U32 R37, RZ, RZ, R29 ;  /* 0x000000ffff257224 */ /* 0x000fe200078e001d */
[----:B0-----:R-:W-:Y:S01]  /*0640*/  MOV R16, UR6 ;  /* 0x0000000600107c02 */ /* 0x001fe20008000f00 */
[----:B------:R-:W-:-:S07]  /*0650*/  IMAD.U32 R0, RZ, RZ, UR7 ;  /* 0x00000007ff007e24 */ /* 0x000fce000f8e00ff */
[----:B------:R-:W-:Y:S05]  /*0660*/  CALL.REL.NOINC `($__internal_13_$__cuda_sm20_rem_s64) ;  /* 0x0000005800d07944 */ /* 0x000fea0003c00000 */
[----:B------:R-:W-:Y:S01]  /*0670*/  IMAD.MOV.U32 R17, RZ, RZ, R16 ;  /* 0x000000ffff117224 */ /* 0x000fe200078e0010 */
[----:B------:R-:W-:-:S07]  /*0680*/  MOV R16, R0 ;  /* 0x0000000000107202 */ /* 0x000fce0000000f00 */
.L_x_533:
[----:B------:R-:W-:Y:S05]  /*0690*/  BSYNC.RECONVERGENT B0 ;  /* 0x0000000000007941 */ /* 0x000fea0003800200 */
.L_x_531:
        /* <DEDUP_REMOVED lines=16> */
[----:B------:R-:W-:-:S06]  /*07a0*/  HFMA2 R19, -RZ, RZ, 0, 0 ;  /* 0x00000000ff137431 */ /* 0x000fcc00000001ff */
[----:B0-----:R-:W0:Y:S02]  /*07b0*/  MUFU.RCP R0, R0 ;  /* 0x0000000000007308 */ /* 0x001e240000001000 */
[----:B0-----:R-:W-:-:S06]  /*07c0*/  VIADD R2, R0, 0xffffffe ;  /* 0x0ffffffe00027836 */ /* 0x001fcc0000000000 */
[----:B------:R0:W1:Y:S02]  /*07d0*/  F2I.FTZ.U32.TRUNC.NTZ R3, R2 ;  /* 0x0000000200037305 */ /* 0x000064000021f000 */
[----:B0-----:R-:W-:Y:S01]  /*07e0*/  IMAD.MOV.U32 R2, RZ, RZ, RZ ;  /* 0x000000ffff027224 */ /* 0x001fe200078e00ff */
[----:B-1----:R-:W-:-:S05]  /*07f0*/  IADD3 R5, PT, PT, RZ, -R3, RZ ;  /* 0x80000003ff057210 */ /* 0x002fca0007ffe0ff */
[----:B------:R-:W-:-:S04]  /*0800*/  IMAD R5, R5, R4, RZ ;  /* 0x0000000405057224 */ /* 0x000fc800078e02ff */
[----:B------:R-:W-:-:S06]  /*0810*/  IMAD.HI.U32 R3, R3, R5, R2 ;  /* 0x0000000503037227 */ /* 0x000fcc00078e0002 */
[----:B-----5:R-:W-:-:S04]  /*0820*/  IMAD.HI.U32 R18, R3, R10, RZ ;  /* 0x0000000a03127227 */ /* 0x020fc800078e00ff */
[----:B------:R-:W-:-:S04]  /*0830*/  IMAD.MOV R3, RZ, RZ, -R18 ;  /* 0x000000ffff037224 */ /* 0x000fc800078e0a12 */
[----:B------:R-:W-:-:S05]  /*0840*/  IMAD R3, R4, R3, R10 ;  /* 0x0000000304037224 */ /* 0x000fca00078e020a */
[----:B------:R-:W-:-:S13]  /*0850*/  ISETP.GE.U32.AND P0, PT, R3, R4, PT ;  /* 0x000000040300720c */ /* 0x000fda0003f06070 */
[----:B------:R-:W-:Y:S01]  /*0860*/  @P0 IADD3 R3, PT, PT, R3, -R4, RZ ;  /* 0x8000000403030210 */ /* 0x000fe20007ffe0ff */
[----:B------:R-:W-:-:S03]  /*0870*/  @P0 VIADD R18, R18, 0x1 ;  /* 0x0000000112120836 */ /* 0x000fc60000000000 */
[----:B------:R-:W-:-:S13]  /*0880*/  ISETP.GE.U32.AND P1, PT, R3, R4, PT ;  /* 0x000000040300720c */ /* 0x000fda0003f26070 */
[----:B------:R-:W-:Y:S01]  /*0890*/  @P1 VIADD R18, R18, 0x1 ;  /* 0x0000000112121836 */ /* 0x000fe20000000000 */
[----:B------:R-:W-:Y:S01]  /*08a0*/  @!P2 LOP3.LUT R18, RZ, R4, RZ, 0x33, !PT ;  /* 0x00000004ff12a212 */ /* 0x000fe200078e33ff */
[----:B------:R-:W-:Y:S06]  /*08b0*/  BRA `(.L_x_536) ;  /* 0x00000000001c7947 */ /* 0x000fec0003800000 */
.L_x_535:
[----:B------:R-:W-:Y:S01]  /*08c0*/  IMAD.MOV.U32 R15, RZ, RZ, R4 ;  /* 0x000000ffff0f7224 */ /* 0x000fe200078e0004 */
[----:B-----5:R-:W-:Y:S01]  /*08d0*/  MOV R40, R10 ;  /* 0x0000000a00287202 */ /* 0x020fe20000000f00 */
[----:B------:R-:W-:Y:S01]  /*08e0*/  IMAD.MOV.U32 R16, RZ, RZ, R2 ;  /* 0x000000ffff107224 */ /* 0x000fe200078e0002 */
[----:B------:R-:W-:-:S07]  /*08f0*/  MOV R0, 0x910 ;  /* 0x0000091000007802 */ /* 0x000fce0000000f00 */
[----:B------:R-:W-:Y:S05]  /*0900*/  CALL.REL.NOINC `($__internal_12_$__cuda_sm20_div_s64) ;  /* 0x0000005000d87944 */ /* 0x000fea0003c00000 */
[----:B------:R-:W-:Y:S02]  /*0910*/  IMAD.MOV.U32 R18, RZ, RZ, R28 ;  /* 0x000000ffff127224 */ /* 0x000fe400078e001c */
[----:B------:R-:W-:-:S07]  /*0920*/  IMAD.MOV.U32 R19, RZ, RZ, R16 ;  /* 0x000000ffff137224 */ /* 0x000fce00078e0010 */
.L_x_536:
[----:B------:R-:W-:Y:S05]  /*0930*/  BSYNC.RECONVERGENT B0 ;  /* 0x0000000000007941 */ /* 0x000fea0003800200 */
.L_x_534:
[----:B------:R-:W0:Y:S01]  /*0940*/  LDCU.64 UR6, c[0x0][0x3a8] ;  /* 0x00007500ff0677ac */ /* 0x000e220008000a00 */
[----:B------:R-:W1:Y:S01]  /*0950*/  LDC.64 R4, c[0x0][0x3d8] ;  /* 0x0000f600ff047b82 */ /* 0x000e620000000a00 */
[----:B------:R-:W-:Y:S01]  /*0960*/  BSSY.RECONVERGENT B0, `(.L_x_537) ;  /* 0x0000033000007945 */ /* 0x000fe20003800200 */
[----:B------:R-:W-:Y:S02]  /*0970*/  IMAD.MOV.U32 R49, RZ, RZ, RZ ;  /* 0x000000ffff317224 */ /* 0x000fe400078e00ff */
[----:B------:R-:W-:Y:S01]  /*0980*/  IMAD.MOV.U32 R50, RZ, RZ, RZ ;  /* 0x000000ffff327224 */ /* 0x000fe200078e00ff */
[----:B0-----:R-:W-:-:S04]  /*0990*/  UIADD3 UR6, UP0, UPT, UR6, -0x1, URZ ;  /* 0xffffffff06067890 */ /* 0x001fc8000ff1e0ff */
[----:B------:R-:W-:Y:S02]  /*09a0*/  UIADD3.X UR7, UPT, UPT, UR7, -0x1, URZ, UP0, !UPT ;  /* 0xffffffff07077890 */ /* 0x000fe400087fe4ff */
[----:B-1----:R-:W-:-:S04]  /*09b0*/  IMAD.WIDE.U32 R2, R4, UR6, RZ ;  /* 0x0000000604027c25 */ /* 0x002fc8000f8e00ff */
[----:B------:R-:W-:Y:S01]  /*09c0*/  IMAD R0, R4, UR7, RZ ;  /* 0x0000000704007c24 */ /* 0x000fe2000f8e02ff */
[----:B------:R-:W-:-:S03]  /*09d0*/  ISETP.GT.U32.AND P0, PT, R56, R2, PT ;  /* 0x000000023800720c */ /* 0x000fc60003f04070 */
[----:B------:R-:W-:-:S05]  /*09e0*/  IMAD R5, R5, UR6, R0 ;  /* 0x0000000605057c24 */ /* 0x000fca000f8e0200 */
        /* <DEDUP_REMOVED lines=33> */
.L_x_540:
[----:B------:R-:W0:Y:S01]  /*0c00*/  LDCU.64 UR6, c[0x0][0x3c8] ;  /* 0x00007900ff0677ac */ /* 0x000e220008000a00 */
[----:B------:R-:W-:Y:S02]  /*0c10*/  MOV R0, 0xc50 ;  /* 0x00000c5000007802 */ /* 0x000fe40000000f00 */
[----:B0-----:R-:W-:Y:S01]  /*0c20*/  MOV R15, UR6 ;  /* 0x00000006000f7c02 */ /* 0x001fe20008000f00 */
[----:B------:R-:W-:-:S07]  /*0c30*/  IMAD.U32 R14, RZ, RZ, UR7 ;  /* 0x00000007ff0e7e24 */ /* 0x000fce000f8e00ff */
[----:B------:R-:W-:Y:S05]  /*0c40*/  CALL.REL.NOINC `($__internal_12_$__cuda_sm20_div_s64) ;  /* 0x0000005000087944 */ /* 0x000fea0003c00000 */
[----:B------:R-:W-:-:S07]  /*0c50*/  IMAD.MOV.U32 R29, RZ, RZ, R16 ;  /* 0x000000ffff1d7224 */ /* 0x000fce00078e0010 */
.L_x_541:
[----:B------:R-:W-:Y:S05]  /*0c60*/  BSYNC.RECONVERGENT B1 ;  /* 0x0000000000017941 */ /* 0x000fea0003800200 */
.L_x_539:
[----:B------:R-:W-:-:S04]  /*0c70*/  IADD3 R49, P0, PT, R28, 0x1, RZ ;  /* 0x000000011c317810 */ /* 0x000fc80007f1e0ff */
[----:B------:R-:W-:-:S09]  /*0c80*/  IADD3.X R50, PT, PT, RZ, R29, RZ, P0, !PT ;  /* 0x0000001dff327210 */ /* 0x000fd200007fe4ff */
.L_x_538:
[----:B------:R-:W-:Y:S05]  /*0c90*/  BSYNC.RECONVERGENT B0 ;  /* 0x0000000000007941 */ /* 0x000fea0003800200 */
.L_x_537:
        /* <DEDUP_REMOVED lines=26> */
.L_x_543:
[----:B------:R-:W0:Y:S01]  /*0e40*/  LDCU.64 UR6, c[0x0][0x3c8] ;  /* 0x00007900ff0677ac */ /* 0x000e220008000a00 */
[----:B------:R-:W-:Y:S02]  /*0e50*/  MOV R40, R56 ;  /* 0x0000003800287202 */ /* 0x000fe40000000f00 */
[----:B------:R-:W-:Y:S02]  /*0e60*/  MOV R16, R57 ;  /* 0x0000003900107202 */ /* 0x000fe40000000f00 */
[----:B------:R-:W-:Y:S01]  /*0e70*/  MOV R0, 0xeb0 ;  /* 0x00000eb000007802 */ /* 0x000fe20000000f00 */
[----:B0-----:R-:W-:Y:S02]  /*0e80*/  IMAD.U32 R15, RZ, RZ, UR6 ;  /* 0x00000006ff0f7e24 */ /* 0x001fe4000f8e00ff */
[----:B------:R-:W-:-:S07]  /*0e90*/  IMAD.U32 R14, RZ, RZ, UR7 ;  /* 0x00000007ff0e7e24 */ /* 0x000fce000f8e00ff */
[----:B------:R-:W-:Y:S05]  /*0ea0*/  CALL.REL.NOINC `($__internal_12_$__cuda_sm20_div_s64) ;  /* 0x0000004c00707944 */ /* 0x000fea0003c00000 */
[----:B------:R-:W-:-:S07]  /*0eb0*/  IMAD.MOV.U32 R29, RZ, RZ, R16 ;  /* 0x000000ffff1d7224 */ /* 0x000fce00078e0010 */
.L_x_544:
[----:B------:R-:W-:Y:S05]  /*0ec0*/  BSYNC.RECONVERGENT B0 ;  /* 0x0000000000007941 */ /* 0x000fea0003800200 */
.L_x_542:
[----:B------:R-:W0:Y:S01]  /*0ed0*/  LDCU.64 UR6, c[0x0][0x3a0] ;  /* 0x00007400ff0677ac */ /* 0x000e220008000a00 */
[----:B------:R-:W1:Y:S01]  /*0ee0*/  LDC.64 R6, c[0x0][0x3d0] ;  /* 0x0000f400ff067b82 */ /* 0x000e620000000a00 */
[----:B------:R-:W-:Y:S01]  /*0ef0*/  IADD3 R17, P0, PT, R28, 0x1, RZ ;  /* 0x000000011c117810 */ /* 0x000fe20007f1e0ff */
[----:B------:R-:W-:Y:S01]  /*0f00*/  BSSY.RECONVERGENT B0, `(.L_x_545) ;  /* 0x0000038000007945 */ /* 0x000fe20003800200 */
[----:B------:R-:W2:Y:S01]  /*0f10*/  LDCU.64 UR10, c[0x0][0x3e8] ;  /* 0x00007d00ff0a77ac */ /* 0x000ea20008000a00 */
[----:B------:R-:W-:Y:S02]  /*0f20*/  CS2R R2, SRZ ;  /* 0x0000000000027805 */ /* 0x000fe4000001ff00 */
[----:B------:R-:W-:Y:S01]  /*0f30*/  IMAD.X R28, RZ, RZ, R29, P0 ;  /* 0x000000ffff1c7224 */ /* 0x000fe200000e061d */
[----:B0-----:R-:W-:-:S04]  /*0f40*/  UIADD3 UR6, UP0, UPT, UR6, -0x1, URZ ;  /* 0xffffffff06067890 */ /* 0x001fc8000ff1e0ff */
[----:B------:R-:W-:Y:S01]  /*0f50*/  UIADD3.X UR7, UPT, UPT, UR7, -0x1, URZ, UP0, !UPT ;  /* 0xffffffff07077890 */ /* 0x000fe200087fe4ff */
[----:B--2---:R-:W-:Y:S01]  /*0f60*/  ISETP.LT.U32.AND P1, PT, R17, UR10, PT ;  /* 0x0000000a11007c0c */ /* 0x004fe2000bf21070 */
[----:B-1----:R-:W-:-:S03]  /*0f70*/  IMAD.WIDE.U32 R4, R6, UR6, RZ ;  /* 0x0000000606047c25 */ /* 0x002fc6000f8e00ff */
[----:B------:R-:W-:Y:S01]  /*0f80*/  ISETP.LT.AND.EX P1, PT, R28, UR11, PT, P1 ;  /* 0x0000000b1c007c0c */ /* 0x000fe2000bf21310 */
[----:B------:R-:W-:Y:S01]  /*0f90*/  IMAD R0, R6, UR7, RZ ;  /* 0x0000000706007c24 */ /* 0x000fe2000f8e02ff */
[----:B------:R-:W-:Y:S02]  /*0fa0*/  ISETP.GT.U32.AND P0, PT, R60, R4, PT ;  /* 0x000000043c00720c */ /* 0x000fe40003f04070 */
        /* <DEDUP_REMOVED lines=10> */
[----:B------:R-:W-:-:S05]  /*1050*/  IADD3 R40, P0, PT, R5, R60, RZ ;  /* 0x0000003c05287210 */ /* 0x000fca0007f1e0ff */
[----:B------:R-:W-:-:S05]  /*1060*/  IMAD.X R16, R3, 0x1, R61, P0 ;  /* 0x0000000103107824 */ /* 0x000fca00000e063d */
        /* <DEDUP_REMOVED lines=24> */
.L_x_548:
[----:B------:R-:W0:Y:S01]  /*11f0*/  LDCU.64 UR6, c[0x0][0x3c0] ;  /* 0x00007800ff0677ac */ /* 0x000e220008000a00 */
[----:B------:R-:W-:Y:S01]  /*1200*/  MOV R0, 0x1240 ;  /* 0x0000124000007802 */ /* 0x000fe20000000f00 */
[----:B0-----:R-:W-:Y:S02]  /*1210*/  IMAD.U32 R15, RZ, RZ, UR6 ;  /* 0x00000006ff0f7e24 */ /* 0x001fe4000f8e00ff */
[----:B------:R-:W-:-:S07]  /*1220*/  IMAD.U32 R14, RZ, RZ, UR7 ;  /* 0x00000007ff0e7e24 */ /* 0x000fce000f8e00ff */
[----:B------:R-:W-:Y:S05]  /*1230*/  CALL.REL.NOINC `($__internal_12_$__cuda_sm20_div_s64) ;  /* 0x00000048008c7944 */ /* 0x000fea0003c00000 */
[----:B------:R-:W-:-:S07]  /*1240*/  MOV R29, R16 ;  /* 0x00000010001d7202 */ /* 0x000fce0000000f00 */
.L_x_549:
[----:B------:R-:W-:Y:S05]  /*1250*/  BSYNC.RECONVERGENT B1 ;  /* 0x0000000000017941 */ /* 0x000fea0003800200 */
.L_x_547:
[----:B------:R-:W-:-:S05]  /*1260*/  IADD3 R2, P0, PT, R28, 0x1, RZ ;  /* 0x000000011c027810 */ /* 0x000fca0007f1e0ff */
[----:B------:R-:W-:-:S08]  /*1270*/  IMAD.X R3, RZ, RZ, R29, P0 ;  /* 0x000000ffff037224 */ /* 0x000fd000000e061d */
.L_x_546:
[----:B------:R-:W-:Y:S05]  /*1280*/  BSYNC.RECONVERGENT B0 ;  /* 0x0000000000007941 */ /* 0x000fea0003800200 */
.L_x_545:
        /* <DEDUP_REMOVED lines=26> */
.L_x_551:
[----:B------:R-:W0:Y:S01]  /*1430*/  LDCU.64 UR6, c[0x0][0x3c0] ;  /* 0x00007800ff0677ac */ /* 0x000e220008000a00 */
[----:B------:R-:W-:Y:S01]  /*1440*/  IMAD.MOV.U32 R40, RZ, RZ, R60 ;  /* 0x000000ffff287224 */ /* 0x000fe200078e003c */
[----:B------:R-:W-:Y:S01]  /*1450*/  MOV R0, 0x14a0 ;  /* 0x000014a000007802 */ /* 0x000fe20000000f00 */
[----:B------:R-:W-:Y:S02]  /*1460*/  IMAD.MOV.U32 R16, RZ, RZ, R61 ;  /* 0x000000ffff107224 */ /* 0x000fe400078e003d */
[----:B0-----:R-:W-:Y:S01]  /*1470*/  IMAD.U32 R15, RZ, RZ, UR6 ;  /* 0x00000006ff0f7e24 */ /* 0x001fe2000f8e00ff */
[----:B------:R-:W-:-:S07]  /*1480*/  MOV R14, UR7 ;  /* 0x00000007000e7c02 */ /* 0x000fce0008000f00 */
[----:B------:R-:W-:Y:S05]  /*1490*/  CALL.REL.NOINC `($__internal_12_$__cuda_sm20_div_s64) ;  /* 0x0000004400f47944 */ /* 0x000fea0003c00000 */
[----:B------:R-:W-:-:S07]  /*14a0*/  IMAD.MOV.U32 R29, RZ, RZ, R16 ;  /* 0x000000ffff1d7224 */ /* 0x000fce00078e0010 */
.L_x_552:
[----:B------:R-:W-:Y:S05]  /*14b0*/  BSYNC.RECONVERGENT B0 ;  /* 0x0000000000007941 */ /* 0x000fea0003800200 */
.L_x_550:
[----:B------:R-:W0:Y:S01]  /*14c0*/  LDCU.64 UR6, c[0x0][0x3e0] ;  /* 0x00007c00ff0677ac */ /* 0x000e220008000a00 */
[----:B------:R-:W-:Y:S01]  /*14d0*/  IADD3 R0, P0, PT, R28, 0x1, RZ ;  /* 0x000000011c007810 */ /* 0x000fe20007f1e0ff */
[----:B------:R-:W-:Y:S01]  /*14e0*/  BSSY.RECONVERGENT B1, `(.L_x_553) ;  /* 0x0000465000017945 */ /* 0x000fe20003800200 */
[----:B------:R-:W-:Y:S02]  /*14f0*/  CS2R R20, SRZ ;  /* 0x0000000000147805 */ /* 0x000fe4000001ff00 */
[----:B------:R-:W-:Y:S02]  /*1500*/  IADD3.X R28, PT, PT, RZ, R29, RZ, P0, !PT ;  /* 0x0000001dff1c7210 */ /* 0x000fe400007fe4ff */
[----:B0-----:R-:W-:-:S04]  /*1510*/  ISETP.LT.U32.AND P0, PT, R0, UR6, PT ;  /* 0x0000000600007c0c */ /* 0x001fc8000bf01070 */
[----:B------:R-:W-:-:S04]  /*1520*/  ISETP.LT.AND.EX P0, PT, R28, UR7, PT, P0 ;  /* 0x000000071c007c0c */ /* 0x000fc8000bf01300 */
[----:B------:R-:W-:Y:S02]  /*1530*/  SEL R5, R0, UR6, P0 ;  /* 0x0000000600057c07 */ /* 0x000fe40008000000 */
[----:B------:R-:W-:Y:S02]  /*1540*/  SEL R4, R28, UR7, P0 ;  /* 0x000000071c047c07 */ /* 0x000fe40008000000 */
[----:B------:R-:W-:Y:S01]  /*1550*/  ISETP.GE.U32.AND P0, PT, R2, R5, PT ;  /* 0x000000050200720c */ /* 0x000fe20003f06070 */
[----:B------:R0:W-:Y:S03]  /*1560*/  STL [R1], R5 ;  /* 0x0000000501007387 */ /* 0x0001e60000100800 */
[----:B------:R-:W-:Y:S01]  /*1570*/  ISETP.GE.AND.EX P0, PT, R3, R4, PT, P0 ;  /* 0x000000040300720c */ /* 0x000fe20003f06300 */
[----:B------:R0:W-:-:S12]  /*1580*/  STL [R1+0x4], R4 ;  /* 0x0000040401007387 */ /* 0x0001d80000100800 */
[----:B0-----:R-:W-:Y:S05]  /*1590*/  @P0 BRA `(.L_x_554) ;  /* 0x0000004400640947 */ /* 0x001fea0003800000 */
[----:B------:R-:W0:Y:S01]  /*15a0*/  LDC.64 R54, c[0x0][0x3c8] ;  /* 0x0000f200ff367b82 */ /* 0x000e220000000a00 */
[----:B------:R-:W1:Y:S01]  /*15b0*/  LDCU.64 UR6, c[0x0][0x3c8] ;  /* 0x00007900ff0677ac */ /* 0x000e620008000a00 */
[----:B------:R-:W-:Y:S02]  /*15c0*/  IADD3 R59, P0, PT, RZ, -R49, RZ ;  /* 0x80000031ff3b7210 */ /* 0x000fe40007f1e0ff */
[----:B------:R-:W-:-:S03]  /*15d0*/  CS2R R20, SRZ ;  /* 0x0000000000147805 */ /* 0x000fc6000001ff00 */
[----:B------:R-:W-:Y:S02]  /*15e0*/  IMAD.X R0, RZ, RZ, ~R50, P0 ;  /* 0x000000ffff007224 */ /* 0x000fe400000e0e32 */
[----:B-1----:R-:W-:Y:S02]  /*15f0*/  IMAD R4, R50, UR6, RZ ;  /* 0x0000000632047c24 */ /* 0x002fe4000f8e02ff */
[----:B------:R-:W-:Y:S02]  /*1600*/  IMAD R0, R0, UR6, RZ ;  /* 0x0000000600007c24 */ /* 0x000fe4000f8e02ff */
[C---:B------:R-:W-:Y:S02]  /*1610*/  IMAD R5, R49.reuse, UR7, R4 ;  /* 0x0000000731057c24 */ /* 0x040fe4000f8e0204 */
[----:B0-----:R-:W-:-:S04]  /*1620*/  IMAD.WIDE.U32 R54, R49, UR6, R54 ;  /* 0x0000000631367c25 */ /* 0x001fc8000f8e0036 */
[C---:B------:R-:W-:Y:S01]  /*1630*/  IMAD.WIDE.U32 R52, R59.reuse, UR6, R56 ;  /* 0x000000063b347c25 */ /* 0x040fe2000f8e0038 */
[C---:B------:R-:W-:Y:S02]  /*1640*/  IADD3 R51, P1, P2, R56.reuse, -UR6, -R54 ;  /* 0x8000000638337c10 */ /* 0x040fe4000fa3e836 */
[----:B------:R-:W-:Y:S01]  /*1650*/  IADD3 R54, P0, PT, R56, -R54, RZ ;  /* 0x8000003638367210 */ /* 0x000fe20007f1e0ff */
[----:B------:R-:W-:Y:S02]  /*1660*/  IMAD R59, R59, UR7, R0 ;  /* 0x000000073b3b7c24 */ /* 0x000fe4000f8e0200 */
[----:B------:R-:W-:-:S03]  /*1670*/  IMAD.IADD R5, R55, 0x1, R5 ;  /* 0x0000000137057824 */ /* 0x000fc600078e0205 */
[----:B------:R-:W-:Y:S01]  /*1680*/  IADD3 R59, PT, PT, R53, R59, RZ ;  /* 0x0000003b353b7210 */ /* 0x000fe20007ffe0ff */
[C-C-:B------:R-:W-:Y:S01]  /*1690*/  IMAD.X R58, R57.reuse, 0x1, ~R5.reuse, P0 ;  /* 0x00000001393a7824 */ /* 0x140fe200000e0e05 */
[----:B------:R-:W-:-:S07]  /*16a0*/  IADD3.X R55, PT, PT, R57, ~UR7, ~R5, P1, P2 ;  /* 0x8000000739377c10 */ /* 0x000fce0008fe4c05 */
.L_x_638:
        /* <DEDUP_REMOVED lines=11> */
[----:B------:R-:W-:-:S05]  /*1760*/  IMAD R5, R5, UR7, R0 ;  /* 0x0000000705057c24 */ /* 0x000fca000f8e0200 */
[----:B------:R-:W-:-:S04]  /*1770*/  IADD3 R4, PT, PT, R23, R5, RZ ;  /* 0x0000000517047210 */ /* 0x000fc80007ffe0ff */
        /* <DEDUP_REMOVED lines=21> */
[----:B------:R-:W-:Y:S01]  /*18d0*/  @!P1 LOP3.LUT R24, RZ, UR6, RZ, 0x33, !PT ;  /* 0x00000006ff189c12 */ /* 0x000fe2000f8e33ff */
[----:B------:R-:W-:Y:S06]  /*18e0*/  BRA `(.L_x_559) ;  /* 0x0000000000247947 */ /* 0x000fec0003800000 */
.L_x_558:
[----:B------:R-:W0:Y:S01]  /*18f0*/  LDCU.64 UR6, c[0x0][0x3d0] ;  /* 0x00007a00ff0677ac */ /* 0x000e220008000a00 */
[----:B------:R-:W-:Y:S01]  /*1900*/  IMAD.MOV.U32 R33, RZ, RZ, R22 ;  /* 0x000000ffff217224 */ /* 0x000fe200078e0016 */
[----:B------:R-:W-:Y:S01]  /*1910*/  MOV R32, 0x1960 ;  /* 0x0000196000207802 */ /* 0x000fe20000000f00 */
[----:B------:R-:W-:Y:S01]  /*1920*/  IMAD.MOV.U32 R37, RZ, RZ, R4 ;  /* 0x000000ffff257224 */ /* 0x000fe200078e0004 */
[----:B0-----:R-:W-:Y:S01]  /*1930*/  MOV R16, UR6 ;  /* 0x0000000600107c02 */ /* 0x001fe20008000f00 */
[----:B------:R-:W-:-:S07]  /*1940*/  IMAD.U32 R0, RZ, RZ, UR7 ;  /* 0x00000007ff007e24 */ /* 0x000fce000f8e00ff */
[----:B------:R-:W-:Y:S05]  /*1950*/  CALL.REL.NOINC `($__internal_13_$__cuda_sm20_rem_s64) ;  /* 0x0000004800147944 */ /* 0x000fea0003c00000 */
[----:B------:R-:W-:Y:S01]  /*1960*/  MOV R24, R0 ;  /* 0x0000000000187202 */ /* 0x000fe20000000f00 */
[----:B------:R-:W-:-:S07]  /*1970*/  IMAD.MOV.U32 R25, RZ, RZ, R16 ;  /* 0x000000ffff197224 */ /* 0x000fce00078e0010 */
.L_x_559:
[----:B------:R-:W-:Y:S05]  /*1980*/  BSYNC.RECONVERGENT B2 ;  /* 0x0000000000027941 */ /* 0x000fea0003800200 */
.L_x_557:
[----:B------:R-:W-:Y:S01]  /*1990*/  IMAD.IADD R10, R17, 0x1, -R49 ;  /* 0x00000001110a7824 */ /* 0x000fe200078e0a31 */
[----:B------:R-:W-:Y:S01]  /*19a0*/  BSSY.RECONVERGENT B2, `(.L_x_560) ;  /* 0x00001af000027945 */ /* 0x000fe20003800200 */
[----:B------:R-:W-:Y:S01]  /*19b0*/  MOV R5, R49 ;  /* 0x0000003100057202 */ /* 0x000fe20000000f00 */
[----:B------:R-:W-:Y:S02]  /*19c0*/  IMAD.MOV.U32 R6, RZ, RZ, R50 ;  /* 0x000000ffff067224 */ /* 0x000fe400078e0032 */
        /* <DEDUP_REMOVED lines=34> */
.L_x_565:
[----:B------:R-:W0:Y:S01]  /*1bf0*/  LDCU.64 UR6, c[0x0][0x3d8] ;  /* 0x00007b00ff0677ac */ /* 0x000e220008000a00 */
[----:B------:R-:W-:Y:S01]  /*1c00*/  IMAD.MOV.U32 R33, RZ, RZ, R52 ;  /* 0x000000ffff217224 */ /* 0x000fe200078e0034 */
[----:B------:R-:W-:Y:S01]  /*1c10*/  MOV R32, 0x1c60 ;  /* 0x00001c6000207802 */ /* 0x000fe20000000f00 */
[----:B------:R-:W-:Y:S01]  /*1c20*/  IMAD.MOV.U32 R37, RZ, RZ, R59 ;  /* 0x000000ffff257224 */ /* 0x000fe200078e003b */
[----:B0-----:R-:W-:Y:S01]  /*1c30*/  MOV R16, UR6 ;  /* 0x0000000600107c02 */ /* 0x001fe20008000f00 */
[----:B------:R-:W-:-:S07]  /*1c40*/  IMAD.U32 R0, RZ, RZ, UR7 ;  /* 0x00000007ff007e24 */ /* 0x000fce000f8e00ff */
[----:B------:R-:W-:Y:S05]  /*1c50*/  CALL.REL.NOINC `($__internal_13_$__cuda_sm20_rem_s64) ;  /* 0x0000004400547944 */ /* 0x000fea0003c00000 */
[----:B------:R-:W-:-:S04]  /*1c60*/  ISETP.NE.U32.AND P0, PT, R0, RZ, PT ;  /* 0x000000ff0000720c */ /* 0x000fc80003f05070 */
[----:B------:R-:W-:-:S13]  /*1c70*/  ISETP.NE.AND.EX P0, PT, R16, RZ, PT, P0 ;  /* 0x000000ff1000720c */ /* 0x000fda0003f05300 */
.L_x_566:
[----:B------:R-:W-:Y:S05]  /*1c80*/  BSYNC.RECONVERGENT B4 ;  /* 0x0000000000047941 */ /* 0x000fea0003800200 */
.L_x_564:
        /* <DEDUP_REMOVED lines=23> */
[----:B------:R-:W-:Y:S01]  /*1e00*/  @!P2 LOP3.LUT R8, RZ, UR6, RZ, 0x33, !PT ;  /* 0x00000006ff08ac12 */ /* 0x000fe2000f8e33ff */
[----:B------:R-:W-:Y:S06]  /*1e10*/  BRA `(.L_x_569) ;  /* 0x0000000000247947 */ /* 0x000fec0003800000 */
.L_x_568:
[----:B------:R-:W0:Y:S01]  /*1e20*/  LDCU.64 UR6, c[0x0][0x3d0] ;  /* 0x00007a00ff0677ac */ /* 0x000e220008000a00 */
[----:B------:R-:W-:Y:S01]  /*1e30*/  IMAD.MOV.U32 R40, RZ, RZ, R22 ;  /* 0x000000ffff287224 */ /* 0x000fe200078e0016 */
[----:B------:R-:W-:Y:S01]  /*1e40*/  MOV R0, 0x1e90 ;  /* 0x00001e9000007802 */ /* 0x000fe20000000f00 */
[----:B------:R-:W-:Y:S01]  /*1e50*/  IMAD.MOV.U32 R16, RZ, RZ, R4 ;  /* 0x000000ffff107224 */ /* 0x000fe200078e0004 */
[----:B0-----:R-:W-:Y:S01]  /*1e60*/  MOV R15, UR6 ;  /* 0x00000006000f7c02 */ /* 0x001fe20008000f00 */
[----:B------:R-:W-:-:S07]  /*1e70*/  IMAD.U32 R14, RZ, RZ, UR7 ;  /* 0x00000007ff0e7e24 */ /* 0x000fce000f8e00ff */
[----:B------:R-:W-:Y:S05]  /*1e80*/  CALL.REL.NOINC `($__internal_12_$__cuda_sm20_div_s64) ;  /* 0x0000003c00787944 */ /* 0x000fea0003c00000 */
[----:B------:R-:W-:Y:S01]  /*1e90*/  MOV R8, R28 ;  /* 0x0000001c00087202 */ /* 0x000fe20000000f00 */
[----:B------:R-:W-:-:S07]  /*1ea0*/  IMAD.MOV.U32 R9, RZ, RZ, R16 ;  /* 0x000000ffff097224 */ /* 0x000fce00078e0010 */
.L_x_569:
[----:B------:R-:W-:Y:S05]  /*1eb0*/  BSYNC.RECONVERGENT B4 ;  /* 0x0000000000047941 */ /* 0x000fea0003800200 */
.L_x_567:
        /* <DEDUP_REMOVED lines=24> */
.L_x_571:
        /* <DEDUP_REMOVED lines=8> */
.L_x_572:
[----:B------:R-:W-:Y:S05]  /*20c0*/  BSYNC.RECONVERGENT B4 ;  /* 0x0000000000047941 */ /* 0x000fea0003800200 */
.L_x_570:
[----:B------:R-:W0:Y:S01]  /*20d0*/  LDCU.128 UR12, c[0x0][0x3a0] ;  /* 0x00007400ff0c77ac */ /* 0x000e220008000c00 */
[----:B------:R-:W-:Y:S02]  /*20e0*/  IMAD.MOV.U32 R12, RZ, RZ, R28 ;  /* 0x000000ffff0c7224 */ /* 0x000fe400078e001c */
[----:B------:R-:W-:Y:S01]  /*20f0*/  IMAD.MOV.U32 R13, RZ, RZ, R29 ;  /* 0x000000ffff0d7224 */ /* 0x000fe200078e001d */
[----:B------:R-:W1:Y:S01]  /*2100*/  LDCU.128 UR16, c[0x0][0x3e0] ;  /* 0x00007c00ff1077ac */ /* 0x000e620008000c00 */
        /* <DEDUP_REMOVED lines=8> */
[----:B-1----:R-:W-:-:S03]  /*2190*/  IMAD.WIDE.U32 R8, R12, UR16, R2 ;  /* 0x000000100c087c25 */ /* 0x002fc6000f8e0002 */
[----:B------:R-:W-:Y:S02]  /*21a0*/  IADD3 R0, PT, PT, R13, R5, RZ ;  /* 0x000000050d007210 */ /* 0x000fe40007ffe0ff */
[----:B------:R-:W-:-:S03]  /*21b0*/  MOV R13, R50 ;  /* 0x00000032000d7202 */ /* 0x000fc60000000f00 */
[----:B------:R-:W-:-:S04]  /*21c0*/  IMAD R5, R0, UR16, RZ ;  /* 0x0000001000057c24 */ /* 0x000fc8000f8e02ff */
[----:B------:R-:W-:Y:S02]  /*21d0*/  IMAD R5, R12, UR17, R5 ;  /* 0x000000110c057c24 */ /* 0x000fe4000f8e0205 */
[----:B------:R-:W-:Y:S02]  /*21e0*/  IMAD.MOV.U32 R12, RZ, RZ, R49 ;  /* 0x000000ffff0c7224 */ /* 0x000fe400078e0031 */
[----:B------:R-:W-:Y:S02]  /*21f0*/  IMAD.IADD R0, R9, 0x1, R5 ;  /* 0x0000000109007824 */ /* 0x000fe400078e0205 */
[----:B------:R-:W-:-:S04]  /*2200*/  IMAD.WIDE.U32 R12, R8, UR18, R12 ;  /* 0x00000012080c7c25 */ /* 0x000fc8000f8e000c */
[----:B------:R-:W-:-:S04]  /*2210*/  IMAD R5, R0, UR18, RZ ;  /* 0x0000001200057c24 */ /* 0x000fc8000f8e02ff */
[----:B------:R-:W-:Y:S01]  /*2220*/  IMAD R5, R8, UR19, R5 ;  /* 0x0000001308057c24 */ /* 0x000fe2000f8e0205 */
[----:B--2---:R-:W-:-:S03]  /*2230*/  LEA R8, P0, R12, UR6, 0x3 ;  /* 0x000000060c087c11 */ /* 0x004fc6000f8018ff */
[----:B------:R-:W-:-:S05]  /*2240*/  IMAD.IADD R5, R13, 0x1, R5 ;  /* 0x000000010d057824 */ /* 0x000fca00078e0205 */
[----:B------:R-:W-:-:S06]  /*2250*/  LEA.HI.X R9, R12, UR7, R5, 0x3, P0 ;  /* 0x000000070c097c11 */ /* 0x000fcc00080f1c05 */
[----:B------:R-:W2:Y:S02]  /*2260*/  LDG.E.64 R8, desc[UR8][R8.64] ;  /* 0x0000000808087981 */ /* 0x000ea4000c1e1b00 */
[----:B--2---:R-:W-:-:S11]  /*2270*/  DADD R20, R20, R8 ;  /* 0x0000000014147229 */ /* 0x004fd60000000008 */
.L_x_563:
[----:B------:R-:W-:Y:S05]  /*2280*/  BSYNC.RECONVERGENT B3 ;  /* 0x0000000000037941 */ /* 0x000fea0003800200 */
.L_x_562:
        /* <DEDUP_REMOVED lines=35> */
.L_x_576:
[----:B------:R-:W0:Y:S01]  /*24c0*/  LDCU.64 UR6, c[0x0][0x3d8] ;  /* 0x00007b00ff0677ac */ /* 0x000e220008000a00 */
[----:B------:R-:W-:Y:S02]  /*24d0*/  MOV R33, R54 ;  /* 0x0000003600217202 */ /* 0x000fe40000000f00 */
[----:B------:R-:W-:Y:S02]  /*24e0*/  MOV R37, R58 ;  /* 0x0000003a00257202 */ /* 0x000fe40000000f00 */
[----:B------:R-:W-:Y:S01]  /*24f0*/  MOV R32, 0x2530 ;  /* 0x0000253000207802 */ /* 0x000fe20000000f00 */
[----:B0-----:R-:W-:Y:S02]  /*2500*/  IMAD.U32 R16, RZ, RZ, UR6 ;  /* 0x00000006ff107e24 */ /* 0x001fe4000f8e00ff */
[----:B------:R-:W-:-:S07]  /*2510*/  IMAD.U32 R0, RZ, RZ, UR7 ;  /* 0x00000007ff007e24 */ /* 0x000fce000f8e00ff */
[----:B------:R-:W-:Y:S05]  /*2520*/  CALL.REL.NOINC `($__internal_13_$__cuda_sm20_rem_s64) ;  /* 0x0000003c00207944 */ /* 0x000fea0003c00000 */
[----:B------:R-:W-:-:S04]  /*2530*/  ISETP.NE.U32.AND P0, PT, R0, RZ, PT ;  /* 0x000000ff0000720c */ /* 0x000fc80003f05070 */
[----:B------:R-:W-:-:S13]  /*2540*/  ISETP.NE.AND.EX P0, PT, R16, RZ, PT, P0 ;  /* 0x000000ff1000720c */ /* 0x000fda0003f05300 */
.L_x_577:
[----:B------:R-:W-:Y:S05]  /*2550*/  BSYNC.RECONVERGENT B4 ;  /* 0x0000000000047941 */ /* 0x000fea0003800200 */
.L_x_575:
        /* <DEDUP_REMOVED lines=25> */
.L_x_579:
[----:B------:R-:W0:Y:S01]  /*26f0*/  LDCU.64 UR6, c[0x0][0x3d0] ;  /* 0x00007a00ff0677ac */ /* 0x000e220008000a00 */
[----:B------:R-:W-:Y:S02]  /*2700*/  MOV R40, R22 ;  /* 0x0000001600287202 */ /* 0x000fe40000000f00 */
[----:B------:R-:W-:Y:S02]  /*2710*/  MOV R16, R4 ;  /* 0x0000000400107202 */ /* 0x000fe40000000f00 */
[----:B------:R-:W-:Y:S01]  /*2720*/  MOV R0, 0x2760 ;  /* 0x0000276000007802 */ /* 0x000fe20000000f00 */
[----:B0-----:R-:W-:Y:S02]  /*2730*/  IMAD.U32 R15, RZ, RZ, UR6 ;  /* 0x00000006ff0f7e24 */ /* 0x001fe4000f8e00ff */
[----:B------:R-:W-:-:S07]  /*2740*/  IMAD.U32 R14, RZ, RZ, UR7 ;  /* 0x00000007ff0e7e24 */ /* 0x000fce000f8e00ff */
[----:B------:R-:W-:Y:S05]  /*2750*/  CALL.REL.NOINC `($__internal_12_$__cuda_sm20_div_s64) ;  /* 0x0000003400447944 */ /* 0x000fea0003c00000 */
[----:B------:R-:W-:Y:S02]  /*2760*/  IMAD.MOV.U32 R8, RZ, RZ, R28 ;  /* 0x000000ffff087224 */ /* 0x000fe400078e001c */
[----:B------:R-:W-:-:S07]  /*2770*/  IMAD.MOV.U32 R9, RZ, RZ, R16 ;  /* 0x000000ffff097224 */ /* 0x000fce00078e0010 */
.L_x_580:
[----:B------:R-:W-:Y:S05]  /*2780*/  BSYNC.RECONVERGENT B4 ;  /* 0x0000000000047941 */ /* 0x000fea0003800200 */
.L_x_578:
        /* <DEDUP_REMOVED lines=24> */
.L_x_582:
[----:B------:R-:W0:Y:S01]  /*2910*/  LDCU.64 UR6, c[0x0][0x3d8] ;  /* 0x00007b00ff0677ac */ /* 0x000e220008000a00 */
[----:B------:R-:W-:Y:S01]  /*2920*/  IMAD.MOV.U32 R40, RZ, RZ, R54 ;  /* 0x000000ffff287224 */ /* 0x000fe200078e0036 */
[----:B------:R-:W-:Y:S01]  /*2930*/  MOV R0, 0x2980 ;  /* 0x0000298000007802 */ /* 0x000fe20000000f00 */
[----:B------:R-:W-:Y:S01]  /*2940*/  IMAD.MOV.U32 R16, RZ, RZ, R58 ;  /* 0x000000ffff107224 */ /* 0x000fe200078e003a */
[----:B0-----:R-:W-:Y:S01]  /*2950*/  MOV R15, UR6 ;  /* 0x00000006000f7c02 */ /* 0x001fe20008000f00 */
[----:B------:R-:W-:-:S07]  /*2960*/  IMAD.U32 R14, RZ, RZ, UR7 ;  /* 0x00000007ff0e7e24 */ /* 0x000fce000f8e00ff */
[----:B------:R-:W-:Y:S05]  /*2970*/  CALL.REL.NOINC `($__internal_12_$__cuda_sm20_div_s64) ;  /* 0x0000003000bc7944 */ /* 0x000fea0003c00000 */
[----:B------:R-:W-:-:S07]  /*2980*/  MOV R29, R16 ;  /* 0x00000010001d7202 */ /* 0x000fce0000000f00 */
.L_x_583:
[----:B------:R-:W-:Y:S05]  /*2990*/  BSYNC.RECONVERGENT B4 ;  /* 0x0000000000047941 */ /* 0x000fea0003800200 */
.L_x_581:
[----:B------:R-:W0:Y:S01]  /*29a0*/  LDCU.128 UR12, c[0x0][0x3a0] ;  /* 0x00007400ff0c77ac */ /* 0x000e220008000c00 */
[----:B------:R-:W-:Y:S01]  /*29b0*/  MOV R13, R29 ;  /* 0x0000001d000d7202 */ /* 0x000fe20000000f00 */
[----:B------:R-:W-:Y:S01]  /*29c0*/  IMAD.MOV.U32 R12, RZ, RZ, R28 ;  /* 0x000000ffff0c7224 */ /* 0x000fe200078e001c */
[----:B------:R-:W1:Y:S01]  /*29d0*/  LDCU.128 UR16, c[0x0][0x3e0] ;  /* 0x00007c00ff1077ac */ /* 0x000e620008000c00 */
        /* <DEDUP_REMOVED lines=8> */
[----:B-1----:R-:W-:-:S04]  /*2a60*/  IMAD.WIDE.U32 R8, R12, UR16, R2 ;  /* 0x000000100c087c25 */ /* 0x002fc8000f8e0002 */
[----:B------:R-:W-:Y:S02]  /*2a70*/  IMAD.IADD R0, R13, 0x1, R5 ;  /* 0x000000010d007824 */ /* 0x000fe400078e0205 */
[----:B------:R-:W-:Y:S02]  /*2a80*/  IMAD.MOV.U32 R13, RZ, RZ, R50 ;  /* 0x000000ffff0d7224 */ /* 0x000fe400078e0032 */
[----:B------:R-:W-:-:S04]  /*2a90*/  IMAD R5, R0, UR16, RZ ;  /* 0x0000001000057c24 */ /* 0x000fc8000f8e02ff */
[----:B------:R-:W-:Y:S01]  /*2aa0*/  IMAD R5, R12, UR17, R5 ;  /* 0x000000110c057c24 */ /* 0x000fe2000f8e0205 */
[----:B------:R-:W-:-:S03]  /*2ab0*/  MOV R12, R49 ;  /* 0x00000031000c7202 */ /* 0x000fc60000000f00 */
        /* <DEDUP_REMOVED lines=9> */
.L_x_574:
[----:B------:R-:W-:Y:S05]  /*2b50*/  BSYNC.RECONVERGENT B3 ;  /* 0x0000000000037941 */ /* 0x000fea0003800200 */
.L_x_573:
[----:B------:R-:W-:Y:S02]  /*2b60*/  ISETP.NE.U32.AND P1, PT, R10, 0x2, PT ;  /* 0x000000020a00780c */ /* 0x000fe40003f25070 */
[----:B------:R-:W-:Y:S02]  /*2b70*/  ISETP.NE.U32.AND P0, PT, R24, RZ, PT ;  /* 0x000000ff1800720c */ /* 0x000fe40003f05070 */
[----:B------:R-:W-:Y:S02]  /*2b80*/  ISETP.NE.AND.EX P1, PT, RZ, RZ, PT, P1 ;  /* 0x000000ffff00720c */ /* 0x000fe40003f25310 */
[----:B------:R-:W-:Y:S02]  /*2b90*/  IADD3 R9, P3, PT, R49, 0x3, RZ ;  /* 0x0000000331097810 */ /* 0x000fe40007f7e0ff */
        /* <DEDUP_REMOVED lines=33> */
.L_x_585:
        /* <DEDUP_REMOVED lines=9> */
.L_x_586:
[----:B------:R-:W-:Y:S05]  /*2e40*/  BSYNC.RECONVERGENT B3 ;  /* 0x0000000000037941 */ /* 0x000fea0003800200 */
.L_x_584:
        /* <DEDUP_REMOVED lines=25> */
[----:B------:R-:W-:-:S04]  /*2fe0*/  @!P2 LOP3.LUT R5, RZ, UR6, RZ, 0x33, !PT ;  /* 0x00000006ff05ac12 */ /* 0x000fc8000f8e33ff */
[----:B------:R-:W-:Y:S01]  /*2ff0*/  MOV R6, R5 ;  /* 0x0000000500067202 */ /* 0x000fe20000000f00 */
[----:B------:R-:W-:Y:S06]  /*3000*/  BRA `(.L_x_589) ;  /* 0x0000000000247947 */ /* 0x000fec0003800000 */
.L_x_588:
        /* <DEDUP_REMOVED lines=9> */
.L_x_589:
[----:B------:R-:W-:Y:S05]  /*30a0*/  BSYNC.RECONVERGENT B3 ;  /* 0x0000000000037941 */ /* 0x000fea0003800200 */
.L_x_587:
        /* <DEDUP_REMOVED lines=24> */
.L_x_591:
        /* <DEDUP_REMOVED lines=8> */
.L_x_592:
[----:B------:R-:W-:Y:S05]  /*32b0*/  BSYNC.RECONVERGENT B3 ;  /* 0x0000000000037941 */ /* 0x000fea0003800200 */
.L_x_590:
        /* <DEDUP_REMOVED lines=20> */
[----:B------:R-:W-:Y:S01]  /*3400*/  IMAD R5, R0, UR18, RZ ;  /* 0x0000001200057c24 */ /* 0x000fe2000f8e02ff */
[----:B--2---:R-:W-:-:S03]  /*3410*/  LEA R12, P0, R10, UR6, 0x3 ;  /* 0x000000060a0c7c11 */ /* 0x004fc6000f8018ff */
[----:B------:R-:W-:-:S04]  /*3420*/  IMAD R5, R6, UR19, R5 ;  /* 0x0000001306057c24 */ /* 0x000fc8000f8e0205 */
[----:B------:R-:W-:-:S05]  /*3430*/  IMAD.IADD R5, R11, 0x1, R5 ;  /* 0x000000010b057824 */ /* 0x000fca00078e0205 */
[----:B------:R-:W-:-:S06]  /*3440*/  LEA.HI.X R13, R10, UR7, R5, 0x3, P0 ;  /* 0x000000070a0d7c11 */ /* 0x000fcc00080f1c05 */
[----:B------:R-:W2:Y:S01]  /*3450*/  LDG.E.64 R12, desc[UR8][R12.64+0x10] ;  /* 0x000010080c0c7981 */ /* 0x000ea2000c1e1b00 */
[----:B------:R-:W-:Y:S01]  /*3460*/  IMAD.MOV.U32 R5, RZ, RZ, R9 ;  /* 0x000000ffff057224 */ /* 0x000fe200078e0009 */
[----:B------:R-:W-:Y:S01]  /*3470*/  MOV R6, R8 ;  /* 0x0000000800067202 */ /* 0x000fe20000000f00 */
[----:B--2---:R-:W-:-:S11]  /*3480*/  DADD R20, R20, R12 ;  /* 0x0000000014147229 */ /* 0x004fd6000000000c */
.L_x_561:
[----:B------:R-:W-:Y:S05]  /*3490*/  BSYNC.RECONVERGENT B2 ;  /* 0x0000000000027941 */ /* 0x000fea0003800200 */
.L_x_560:
        /* <DEDUP_REMOVED lines=24> */
.L_x_637:
[----:B------:R-:W-:Y:S01]  /*3620*/  ISETP.NE.U32.AND P0, PT, R24, RZ, PT ;  /* 0x000000ff1800720c */ /* 0x000fe20003f05070 */
[----:B------:R-:W-:Y:S03]  /*3630*/  BSSY.RECONVERGENT B2, `(.L_x_593) ;  /* 0x0000091000027945 */ /* 0x000fe60003800200 */
[----:B------:R-:W-:-:S13]  /*3640*/  ISETP.NE.AND.EX P0, PT, R25, RZ, PT, P0 ;  /* 0x000000ff1900720c */ /* 0x000fda0003f05300 */
[----:B------:R-:W-:Y:S05]  /*3650*/  @P0 BRA `(.L_x_594) ;  /* 0x0000000800380947 */ /* 0x000fea0003800000 */
[----:B------:R-:W0:Y:S01]  /*3660*/  LDCU.64 UR6, c[0x0][0x3c8] ;  /* 0x00007900ff0677ac */ /* 0x000e220008000a00 */
        /* <DEDUP_REMOVED lines=32> */
.L_x_596:
[----:B------:R-:W0:Y:S01]  /*3870*/  LDCU.64 UR6, c[0x0][0x3d8] ;  /* 0x00007b00ff0677ac */ /* 0x000e220008000a00 */
[----:B------:R-:W-:Y:S01]  /*3880*/  IMAD.MOV.U32 R33, RZ, RZ, R34 ;  /* 0x000000ffff217224 */ /* 0x000fe200078e0022 */
[----:B------:R-:W-:Y:S01]  /*3890*/  MOV R32, 0x38e0 ;  /* 0x000038e000207802 */ /* 0x000fe20000000f00 */
[----:B------:R-:W-:Y:S02]  /*38a0*/  IMAD.MOV.U32 R37, RZ, RZ, R39 ;  /* 0x000000ffff257224 */ /* 0x000fe400078e0027 */
[----:B0-----:R-:W-:Y:S01]  /*38b0*/  IMAD.U32 R16, RZ, RZ, UR6 ;  /* 0x00000006ff107e24 */ /* 0x001fe2000f8e00ff */
[----:B------:R-:W-:-:S07]  /*38c0*/  MOV R0, UR7 ;  /* 0x0000000700007c02 */ /* 0x000fce0008000f00 */
[----:B------:R-:W-:Y:S05]  /*38d0*/  CALL.REL.NOINC `($__internal_13_$__cuda_sm20_rem_s64) ;  /* 0x0000002800347944 */ /* 0x000fea0003c00000 */
[----:B------:R-:W-:-:S04]  /*38e0*/  ISETP.NE.U32.AND P1, PT, R0, RZ, PT ;  /* 0x000000ff0000720c */ /* 0x000fc80003f25070 */
[----:B------:R-:W-:-:S13]  /*38f0*/  ISETP.NE.AND.EX P1, PT, R16, RZ, PT, P1 ;  /* 0x000000ff1000720c */ /* 0x000fda0003f25310 */
.L_x_597:
[----:B------:R-:W-:Y:S05]  /*3900*/  BSYNC.RECONVERGENT B3 ;  /* 0x0000000000037941 */ /* 0x000fea0003800200 */
.L_x_595:
        /* <DEDUP_REMOVED lines=27> */
.L_x_599:
[----:B------:R-:W0:Y:S01]  /*3ac0*/  LDCU.64 UR6, c[0x0][0x3d0] ;  /* 0x00007a00ff0677ac */ /* 0x000e220008000a00 */
[----:B------:R-:W-:Y:S01]  /*3ad0*/  IMAD.MOV.U32 R40, RZ, RZ, R22 ;  /* 0x000000ffff287224 */ /* 0x000fe200078e0016 */
[----:B------:R-:W-:Y:S01]  /*3ae0*/  MOV R0, 0x3b30 ;  /* 0x00003b3000007802 */ /* 0x000fe20000000f00 */
[----:B------:R-:W-:Y:S02]  /*3af0*/  IMAD.MOV.U32 R16, RZ, RZ, R4 ;  /* 0x000000ffff107224 */ /* 0x000fe400078e0004 */
[----:B0-----:R-:W-:Y:S01]  /*3b00*/  IMAD.U32 R15, RZ, RZ, UR6 ;  /* 0x00000006ff0f7e24 */ /* 0x001fe2000f8e00ff */
[----:B------:R-:W-:-:S07]  /*3b10*/  MOV R14, UR7 ;  /* 0x00000007000e7c02 */ /* 0x000fce0008000f00 */
[----:B------:R-:W-:Y:S05]  /*3b20*/  CALL.REL.NOINC `($__internal_12_$__cuda_sm20_div_s64) ;  /* 0x0000002000507944 */ /* 0x000fea0003c00000 */
[----:B------:R-:W-:Y:S01]  /*3b30*/  IMAD.MOV.U32 R36, RZ, RZ, R28 ;  /* 0x000000ffff247224 */ /* 0x000fe200078e001c */
[----:B------:R-:W-:-:S07]  /*3b40*/  MOV R37, R16 ;  /* 0x0000001000257202 */ /* 0x000fce0000000f00 */
.L_x_600:
[----:B------:R-:W-:Y:S05]  /*3b50*/  BSYNC.RECONVERGENT B3 ;  /* 0x0000000000037941 */ /* 0x000fea0003800200 */
.L_x_598:
        /* <DEDUP_REMOVED lines=26> */
.L_x_602:
        /* <DEDUP_REMOVED lines=9> */
.L_x_603:
[----:B------:R-:W-:Y:S05]  /*3d90*/  BSYNC.RECONVERGENT B3 ;  /* 0x0000000000037941 */ /* 0x000fea0003800200 */
.L_x_601:
        /* <DEDUP_REMOVED lines=11> */
[----:B------:R-:W-:-:S04]  /*3e50*/  IMAD R29, R28, UR15, R29 ;  /* 0x0000000f1c1d7c24 */ /* 0x000fc8000f8e021d */
[----:B------:R-:W-:Y:S02]  /*3e60*/  IMAD.IADD R0, R15, 0x1, R29 ;  /* 0x000000010f007824 */ /* 0x000fe400078e021d */
[----:B-1----:R-:W-:-:S04]  /*3e70*/  IMAD.WIDE.U32 R28, R14, UR6, R2 ;  /* 0x000000060e1c7c25 */ /* 0x002fc8000f8e0002 */
[----:B------:R-:W-:-:S04]  /*3e80*/  IMAD R15, R0, UR6, RZ ;  /* 0x00000006000f7c24 */ /* 0x000fc8000f8e02ff */
        /* <DEDUP_REMOVED lines=8> */
[----:B------:R-:W-:-:S06]  /*3f10*/  IADD3.X R15, PT, PT, R15, UR11, R29, P1, !PT ;  /* 0x0000000b0f0f7c10 */ /* 0x000fcc0008ffe41d */
[----:B------:R-:W2:Y:S02]  /*3f20*/  LDG.E.64 R14, desc[UR8][R14.64] ;  /* 0x000000080e0e7981 */ /* 0x000ea4000c1e1b00 */
[----:B--2---:R-:W-:-:S11]  /*3f30*/  DADD R20, R20, R14 ;  /* 0x0000000014147229 */ /* 0x004fd6000000000e */
.L_x_594:
[----:B------:R-:W-:Y:S05]  /*3f40*/  BSYNC.RECONVERGENT B2 ;  /* 0x0000000000027941 */ /* 0x000fea0003800200 */
.L_x_593:
        /* <DEDUP_REMOVED lines=30> */
.L_x_607:
[----:B------:R-:W0:Y:S01]  /*4130*/  LDCU.64 UR6, c[0x0][0x3d8] ;  /* 0x00007b00ff0677ac */ /* 0x000e220008000a00 */
[----:B------:R-:W-:Y:S02]  /*4140*/  MOV R33, R36 ;  /* 0x0000002400217202 */ /* 0x000fe40000000f00 */
[----:B------:R-:W-:Y:S01]  /*4150*/  MOV R32, 0x4190 ;  /* 0x0000419000207802 */ /* 0x000fe20000000f00 */
[----:B0-----:R-:W-:Y:S01]  /*4160*/  IMAD.U32 R16, RZ, RZ, UR6 ;  /* 0x00000006ff107e24 */ /* 0x001fe2000f8e00ff */
[----:B------:R-:W-:-:S07]  /*4170*/  MOV R0, UR7 ;  /* 0x0000000700007c02 */ /* 0x000fce0008000f00 */
[----:B------:R-:W-:Y:S05]  /*4180*/  CALL.REL.NOINC `($__internal_13_$__cuda_sm20_rem_s64) ;  /* 0x0000002000087944 */ /* 0x000fea0003c00000 */
[----:B------:R-:W-:-:S04]  /*4190*/  ISETP.NE.U32.AND P1, PT, R0, RZ, PT ;  /* 0x000000ff0000720c */ /* 0x000fc80003f25070 */
[----:B------:R-:W-:-:S13]  /*41a0*/  ISETP.NE.AND.EX P1, PT, R16, RZ, PT, P1 ;  /* 0x000000ff1000720c */ /* 0x000fda0003f25310 */
.L_x_608:
[----:B------:R-:W-:Y:S05]  /*41b0*/  BSYNC.RECONVERGENT B3 ;  /* 0x0000000000037941 */ /* 0x000fea0003800200 */
.L_x_606:
        /* <DEDUP_REMOVED lines=27> */
.L_x_610:
[----:B------:R-:W0:Y:S01]  /*4370*/  LDCU.64 UR6, c[0x0][0x3d0] ;  /* 0x00007a00ff0677ac */ /* 0x000e220008000a00 */
[----:B------:R-:W-:Y:S01]  /*4380*/  IMAD.MOV.U32 R40, RZ, RZ, R22 ;  /* 0x000000ffff287224 */ /* 0x000fe200078e0016 */
[----:B------:R-:W-:Y:S02]  /*4390*/  MOV R16, R4 ;  /* 0x0000000400107202 */ /* 0x000fe40000000f00 */
[----:B------:R-:W-:Y:S02]  /*43a0*/  MOV R0, 0x43e0 ;  /* 0x000043e000007802 */ /* 0x000fe40000000f00 */
[----:B0-----:R-:W-:Y:S01]  /*43b0*/  MOV R15, UR6 ;  /* 0x00000006000f7c02 */ /* 0x001fe20008000f00 */
[----:B------:R-:W-:-:S07]  /*43c0*/  IMAD.U32 R14, RZ, RZ, UR7 ;  /* 0x00000007ff0e7e24 */ /* 0x000fce000f8e00ff */
[----:B------:R-:W-:Y:S05]  /*43d0*/  CALL.REL.NOINC `($__internal_12_$__cuda_sm20_div_s64) ;  /* 0x0000001800247944 */ /* 0x000fea0003c00000 */
[----:B------:R-:W-:Y:S01]  /*43e0*/  IMAD.MOV.U32 R34, RZ, RZ, R28 ;  /* 0x000000ffff227224 */ /* 0x000fe200078e001c */
[----:B------:R-:W-:-:S07]  /*43f0*/  MOV R35, R16 ;  /* 0x0000001000237202 */ /* 0x000fce0000000f00 */
.L_x_611:
[----:B------:R-:W-:Y:S05]  /*4400*/  BSYNC.RECONVERGENT B3 ;  /* 0x0000000000037941 */ /* 0x000fea0003800200 */
.L_x_609:
        /* <DEDUP_REMOVED lines=26> */
.L_x_613:
        /* <DEDUP_REMOVED lines=9> */
.L_x_614:
[----:B------:R-:W-:Y:S05]  /*4640*/  BSYNC.RECONVERGENT B3 ;  /* 0x0000000000037941 */ /* 0x000fea0003800200 */
.L_x_612:
        /* <DEDUP_REMOVED lines=11> */
[----:B------:R-:W-:-:S05]  /*4700*/  IMAD R29, R28, UR15, R29 ;  /* 0x0000000f1c1d7c24 */ /* 0x000fca000f8e021d */
[----:B------:R-:W-:Y:S01]  /*4710*/  IADD3 R0, PT, PT, R15, R29, RZ ;  /* 0x0000001d0f007210 */ /* 0x000fe20007ffe0ff */
[----:B-1----:R-:W-:-:S04]  /*4720*/  IMAD.WIDE.U32 R28, R14, UR6, R2 ;  /* 0x000000060e1c7c25 */ /* 0x002fc8000f8e0002 */
[----:B------:R-:W-:-:S04]  /*4730*/  IMAD R15, R0, UR6, RZ ;  /* 0x00000006000f7c24 */ /* 0x000fc8000f8e02ff */
        /* <DEDUP_REMOVED lines=8> */
[----:B------:R-:W-:-:S06]  /*47c0*/  IADD3.X R15, PT, PT, R15, UR11, R29, P1, !PT ;  /* 0x0000000b0f0f7c10 */ /* 0x000fcc0008ffe41d */
[----:B------:R-:W2:Y:S02]  /*47d0*/  LDG.E.64 R14, desc[UR8][R14.64+0x8] ;  /* 0x000008080e0e7981 */ /* 0x000ea4000c1e1b00 */
[----:B--2---:R-:W-:-:S11]  /*47e0*/  DADD R20, R20, R14 ;  /* 0x0000000014147229 */ /* 0x004fd6000000000e */
.L_x_605:
[----:B------:R-:W-:Y:S05]  /*47f0*/  BSYNC.RECONVERGENT B2 ;  /* 0x0000000000027941 */ /* 0x000fea0003800200 */
.L_x_604:
[----:B------:R-:W-:Y:S04]  /*4800*/  BSSY.RECONVERGENT B2, `(.L_x_615) ;  /* 0x0000090000027945 */ /* 0x000fe80003800200 */
        /* <DEDUP_REMOVED lines=34> */
.L_x_618:
[----:B------:R-:W0:Y:S01]  /*4a30*/  LDCU.64 UR6, c[0x0][0x3d8] ;  /* 0x00007b00ff0677ac */ /* 0x000e220008000a00 */
[----:B------:R-:W-:Y:S01]  /*4a40*/  IMAD.MOV.U32 R33, RZ, RZ, R34 ;  /* 0x000000ffff217224 */ /* 0x000fe200078e0022 */
[----:B------:R-:W-:Y:S02]  /*4a50*/  MOV R37, R39 ;  /* 0x0000002700257202 */ /* 0x000fe40000000f00 */
[----:B------:R-:W-:Y:S02]  /*4a60*/  MOV R32, 0x4aa0 ;  /* 0x00004aa000207802 */ /* 0x000fe40000000f00 */
[----:B0-----:R-:W-:Y:S01]  /*4a70*/  MOV R16, UR6 ;  /* 0x0000000600107c02 */ /* 0x001fe20008000f00 */
[----:B------:R-:W-:-:S07]  /*4a80*/  IMAD.U32 R0, RZ, RZ, UR7 ;  /* 0x00000007ff007e24 */ /* 0x000fce000f8e00ff */
[----:B------:R-:W-:Y:S05]  /*4a90*/  CALL.REL.NOINC `($__internal_13_$__cuda_sm20_rem_s64) ;  /* 0x0000001400c47944 */ /* 0x000fea0003c00000 */
[----:B------:R-:W-:-:S04]  /*4aa0*/  ISETP.NE.U32.AND P1, PT, R0, RZ, PT ;  /* 0x000000ff0000720c */ /* 0x000fc80003f25070 */
[----:B------:R-:W-:-:S13]  /*4ab0*/  ISETP.NE.AND.EX P1, PT, R16, RZ, PT, P1 ;  /* 0x000000ff1000720c */ /* 0x000fda0003f25310 */
.L_x_619:
[----:B------:R-:W-:Y:S05]  /*4ac0*/  BSYNC.RECONVERGENT B3 ;  /* 0x0000000000037941 */ /* 0x000fea0003800200 */
.L_x_617:
        /* <DEDUP_REMOVED lines=27> */
.L_x_621:
        /* <DEDUP_REMOVED lines=9> */
.L_x_622:
[----:B------:R-:W-:Y:S05]  /*4d10*/  BSYNC.RECONVERGENT B3 ;  /* 0x0000000000037941 */ /* 0x000fea0003800200 */
.L_x_620:
        /* <DEDUP_REMOVED lines=26> */
.L_x_624:
        /* <DEDUP_REMOVED lines=9> */
.L_x_625:
[----:B------:R-:W-:Y:S05]  /*4f50*/  BSYNC.RECONVERGENT B3 ;  /* 0x0000000000037941 */ /* 0x000fea0003800200 */
.L_x_623:
        /* <DEDUP_REMOVED lines=26> */
.L_x_616:
[----:B------:R-:W-:Y:S05]  /*5100*/  BSYNC.RECONVERGENT B2 ;  /* 0x0000000000027941 */ /* 0x000fea0003800200 */
.L_x_615:
        /* <DEDUP_REMOVED lines=35> */
.L_x_629:
        /* <DEDUP_REMOVED lines=9> */
.L_x_630:
[----:B------:R-:W-:Y:S05]  /*53d0*/  BSYNC.RECONVERGENT B3 ;  /* 0x0000000000037941 */ /* 0x000fea0003800200 */
.L_x_628:
        /* <DEDUP_REMOVED lines=27> */
.L_x_632:
        /* <DEDUP_REMOVED lines=9> */
.L_x_633:
[----:B------:R-:W-:Y:S05]  /*5620*/  BSYNC.RECONVERGENT B3 ;  /* 0x0000000000037941 */ /* 0x000fea0003800200 */
.L_x_631:
        /* <DEDUP_REMOVED lines=26> */
.L_x_635:
        /* <DEDUP_REMOVED lines=9> */
.L_x_636:
[----:B------:R-:W-:Y:S05]  /*5860*/  BSYNC.RECONVERGENT B3 ;  /* 0x0000000000037941 */ /* 0x000fea0003800200 */
.L_x_634:
        /* <DEDUP_REMOVED lines=26> */
.L_x_627:
[----:B------:R-:W-:Y:S05]  /*5a10*/  BSYNC.RECONVERGENT B2 ;  /* 0x0000000000027941 */ /* 0x000fea0003800200 */
.L_x_626:
        /* <DEDUP_REMOVED lines=9> */
.L_x_556:
[----:B------:R-:W-:Y:S05]  /*5ab0*/  BSYNC.RECONVERGENT B0 ;  /* 0x0000000000007941 */ /* 0x000fea0003800200 */
.L_x_555:
[----:B------:R-:W2:Y:S04]  /*5ac0*/  LDL R14, [R1] ;  /* 0x00000000010e7983 */ /* 0x000ea80000100800 */
[----:B------:R-:W3:Y:S01]  /*5ad0*/  LDL R0, [R1+0x4] ;  /* 0x0000040001007983 */ /* 0x000ee20000100800 */
[----:B------:R-:W-:-:S05]  /*5ae0*/  IADD3 R2, P0, PT, R2, 0x1, RZ ;  /* 0x0000000102027810 */ /* 0x000fca0007f1e0ff */
[----:B------:R-:W-:Y:S01]  /*5af0*/  IMAD.X R3, RZ, RZ, R3, P0 ;  /* 0x000000ffff037224 */ /* 0x000fe200000e0603 */
[----:B--2---:R-:W-:-:S04]  /*5b00*/  ISETP.GE.U32.AND P0, PT, R2, R14, PT ;  /* 0x0000000e0200720c */ /* 0x004fc80003f06070 */
[----:B---3--:R-:W-:-:S13]  /*5b10*/  ISETP.GE.AND.EX P0, PT, R3, R0, PT, P0 ;  /* 0x000000000300720c */ /* 0x008fda0003f06300 */
[----:B------:R-:W-:Y:S05]  /*5b20*/  @!P0 BRA `(.L_x_638) ;  /* 0xffffffb800e08947 */ /* 0x000fea000383ffff */
.L_x_554:
[----:B------:R-:W-:Y:S05]  /*5b30*/  BSYNC.RECONVERGENT B1 ;  /* 0x0000000000017941 */ /* 0x000fea0003800200 */
.L_x_553:
        /* <DEDUP_REMOVED lines=11> */
[----:B------:R0:W-:Y:S01]  /*5bf0*/  STG.E.64 desc[UR8][R2.64], R20 ;  /* 0x0000001402007986 */ /* 0x0001e2000c101b08 */
[----:B---3--:R-:W-:Y:S02]  /*5c00*/  IADD3.X R4, PT, PT, RZ, R4, RZ, P0, !PT ;  /* 0x00000004ff047210 */ /* 0x008fe400007fe4ff */
[----:B----4-:R-:W-:Y:S01]  /*5c10*/  ISETP.GE.U32.AND P0, PT, R5, UR12, PT ;  /* 0x0000000c05007c0c */ /* 0x010fe2000bf06070 */
[----:B------:R0:W-:Y:S03]  /*5c20*/  STL [R1+0x8], R5 ;  /* 0x0000080501007387 */ /* 0x0001e60000100800 */
[----:B------:R-:W-:Y:S01]  /*5c30*/  ISETP.GE.AND.EX P0, PT, R4, UR13, PT, P0 ;  /* 0x0000000d04007c0c */ /* 0x000fe2000bf06300 */
[----:B------:R0:W-:-:S12]  /*5c40*/  STL [R1+0xc], R4 ;  /* 0x00000c0401007387 */ /* 0x0001d80000100800 */
[----:B0-----:R-:W-:Y:S05]  /*5c50*/  @!P0 BRA `(.L_x_639) ;  /* 0xffffffa400348947 */ /* 0x001fea000383ffff */
[----:B------:R-:W-:Y:S05]  /*5c60*/  EXIT ;  /* 0x000000000000794d */ /* 0x000fea0003800000 */
        .weak           $__internal_12_$__cuda_sm20_div_s64
        .type           $__internal_12_$__cuda_sm20_div_s64,@function
        .size           $__internal_12_$__cuda_sm20_div_s64,($__internal_13_$__cuda_sm20_rem_s64 - $__internal_12_$__cuda_sm20_div_s64)
$__internal_12_$__cuda_sm20_div_s64:
        /* <DEDUP_REMOVED lines=18> */
[----:B------:R-:W-:-:S04]  /*5d90*/  IMAD.HI.U32 R32, P2, R31, R45, R32 ;  /* 0x0000002d1f207227 */ /* 0x000fc80007840020 */
[CC--:B------:R-:W-:Y:S02]  /*5da0*/  IMAD R33, R31.reuse, R43.reuse, RZ ;  /* 0x0000002b1f217224 */ /* 0x0c0fe400078e02ff */
[----:B------:R-:W-:-:S03]  /*5db0*/  IMAD.HI.U32 R43, R31, R43, RZ ;  /* 0x0000002b1f2b7227 */ /* 0x000fc600078e00ff */
[----:B------:R-:W-:Y:S01]  /*5dc0*/  IADD3 R33, P3, PT, R33, R32, RZ ;  /* 0x0000002021217210 */ /* 0x000fe20007f7e0ff */
[----:B------:R-:W-:-:S04]  /*5dd0*/  IMAD.X R43, R43, 0x1, R31, P1 ;  /* 0x000000012b2b7824 */ /* 0x000fc800008e061f */
[----:B------:R-:W-:Y:S01]  /*5de0*/  IMAD.WIDE.U32 R30, R33, R28, RZ ;  /* 0x0000001c211e7225 */ /* 0x000fe200078e00ff */
[----:B------:R-:W-:-:S03]  /*5df0*/  IADD3.X R43, PT, PT, RZ, RZ, R43, P3, P2 ;  /* 0x000000ffff2b7210 */ /* 0x000fc60001fe442b */
[----:B------:R-:W-:Y:S01]  /*5e00*/  IMAD R32, R33, R29, R31 ;  /* 0x0000001d21207224 */ /* 0x000fe200078e021f */
[----:B------:R-:W-:-:S03]  /*5e10*/  IADD3 R31, P1, PT, RZ, -R30, RZ ;  /* 0x8000001eff1f7210 */ /* 0x000fc60007f3e0ff */
[----:B------:R-:W-:Y:S02]  /*5e20*/  IMAD R30, R43, R28, R32 ;  /* 0x0000001c2b1e7224 */ /* 0x000fe400078e0220 */
[----:B------:R-:W-:-:S03]  /*5e30*/  IMAD.HI.U32 R32, R33, R31, RZ ;  /* 0x0000001f21207227 */ /* 0x000fc600078e00ff */
[----:B------:R-:W-:-:S05]  /*5e40*/  IADD3.X R30, PT, PT, RZ, ~R30, RZ, P1, !PT ;  /* 0x8000001eff1e7210 */ /* 0x000fca0000ffe4ff */
[----:B------:R-:W-:-:S04]  /*5e50*/  IMAD.WIDE.U32 R32, P1, R33, R30, R32 ;  /* 0x0000001e21207225 */ /* 0x000fc80007820020 */
[----:B------:R-:W-:Y:S01]  /*5e60*/  IMAD.HI.U32 R33, P2, R43, R31, R32 ;  /* 0x0000001f2b217227 */ /* 0x000fe20007840020 */
[----:B------:R-:W-:-:S03]  /*5e70*/  IADD3 R32, P5, PT, RZ, -R40, RZ ;  /* 0x80000028ff207210 */ /* 0x000fc60007fbe0ff */
[----:B------:R-:W-:Y:S01]  /*5e80*/  IMAD R31, R43, R30, RZ ;  /* 0x0000001e2b1f7224 */ /* 0x000fe200078e02ff */
[----:B------:R-:W-:-:S04]  /*5e90*/  SEL R32, R32, R40, !P4 ;  /* 0x0000002820207207 */ /* 0x000fc80006000000 */
[----:B------:R-:W-:Y:S01]  /*5ea0*/  IADD3 R40, P3, PT, R31, R33, RZ ;  /* 0x000000211f287210 */ /* 0x000fe20007f7e0ff */
[----:B------:R-:W-:Y:S02]  /*5eb0*/  IMAD.X R33, RZ, RZ, ~R16, P5 ;  /* 0x000000ffff217224 */ /* 0x000fe400028e0e10 */
[----:B------:R-:W-:-:S03]  /*5ec0*/  IMAD.HI.U32 R31, R43, R30, RZ ;  /* 0x0000001e2b1f7227 */ /* 0x000fc600078e00ff */
[----:B------:R-:W-:Y:S01]  /*5ed0*/  SEL R33, R33, R16, !P4 ;  /* 0x0000001021217207 */ /* 0x000fe20006000000 */
[----:B------:R-:W-:Y:S01]  /*5ee0*/  IMAD.HI.U32 R30, R40, R32, RZ ;  /* 0x00000020281e7227 */ /* 0x000fe200078e00ff */
[----:B------:R-:W-:Y:S02]  /*5ef0*/  IADD3.X R43, PT, PT, R31, R43, RZ, P1, !PT ;  /* 0x0000002b1f2b7210 */ /* 0x000fe40000ffe4ff */
[----:B------:R-:W-:Y:S01]  /*5f00*/  LOP3.LUT R16, R14, R16, RZ, 0x3c, !PT ;  /* 0x000000100e107212 */ /* 0x000fe200078e3cff */
[----:B------:R-:W-:Y:S01]  /*5f10*/  IMAD.MOV.U32 R31, RZ, RZ, RZ ;  /* 0x000000ffff1f7224 */ /* 0x000fe200078e00ff */
[----:B------:R-:W-:Y:S01]  /*5f20*/  IADD3.X R43, PT, PT, RZ, RZ, R43, P3, P2 ;  /* 0x000000ffff2b7210 */ /* 0x000fe20001fe442b */
[----:B------:R-:W-:-:S04]  /*5f30*/  IMAD.WIDE.U32 R30, R40, R33, R30 ;  /* 0x00000021281e7225 */ /* 0x000fc800078e001e */
[C---:B------:R-:W-:Y:S02]  /*5f40*/  IMAD R40, R43.reuse, R33, RZ ;  /* 0x000000212b287224 */ /* 0x040fe400078e02ff */
[----:B------:R-:W-:-:S04]  /*5f50*/  IMAD.HI.U32 R30, P1, R43, R32, R30 ;  /* 0x000000202b1e7227 */ /* 0x000fc8000782001e */
[----:B------:R-:W-:Y:S01]  /*5f60*/  IMAD.HI.U32 R43, R43, R33, RZ ;  /* 0x000000212b2b7227 */ /* 0x000fe200078e00ff */
[----:B------:R-:W-:-:S04]  /*5f70*/  IADD3 R40, P2, PT, R40, R30, RZ ;  /* 0x0000001e28287210 */ /* 0x000fc80007f5e0ff */
[----:B------:R-:W-:Y:S01]  /*5f80*/  IADD3.X R43, PT, PT, R43, RZ, RZ, P1, !PT ;  /* 0x000000ff2b2b7210 */ /* 0x000fe20000ffe4ff */
[----:B------:R-:W-:-:S04]  /*5f90*/  IMAD.WIDE.U32 R30, R40, R28, RZ ;  /* 0x0000001c281e7225 */ /* 0x000fc800078e00ff */
[----:B------:R-:W-:Y:S01]  /*5fa0*/  IMAD.X R43, RZ, RZ, R43, P2 ;  /* 0x000000ffff2b7224 */ /* 0x000fe200010e062b */
[----:B------:R-:W-:Y:S01]  /*5fb0*/  IADD3 R30, P2, PT, -R30, R32, RZ ;  /* 0x000000201e1e7210 */ /* 0x000fe20007f5e1ff */
[----:B------:R-:W-:-:S03]  /*5fc0*/  IMAD R31, R40, R29, R31 ;  /* 0x0000001d281f7224 */ /* 0x000fc600078e021f */
[-C--:B------:R-:W-:Y:S01]  /*5fd0*/  ISETP.GE.U32.AND P1, PT, R30, R28.reuse, PT ;  /* 0x0000001c1e00720c */ /* 0x080fe20003f26070 */
[----:B------:R-:W-:-:S05]  /*5fe0*/  IMAD R31, R43, R28, R31 ;  /* 0x0000001c2b1f7224 */ /* 0x000fca00078e021f */
[----:B------:R-:W-:Y:S02]  /*5ff0*/  IADD3.X R33, PT, PT, ~R31, R33, RZ, P2, !PT ;  /* 0x000000211f217210 */ /* 0x000fe400017fe5ff */
[----:B------:R-:W-:Y:S02]  /*6000*/  IADD3 R32, P2, PT, R30, -R28, RZ ;  /* 0x8000001c1e207210 */ /* 0x000fe40007f5e0ff */
[C---:B------:R-:W-:Y:S02]  /*6010*/  ISETP.GE.U32.AND.EX P1, PT, R33.reuse, R29, PT, P1 ;  /* 0x0000001d2100720c */ /* 0x040fe40003f26110 */
[----:B------:R-:W-:Y:S02]  /*6020*/  IADD3 R31, P3, PT, R40, 0x1, RZ ;  /* 0x00000001281f7810 */ /* 0x000fe40007f7e0ff */
[----:B------:R-:W-:Y:S01]  /*6030*/  SEL R30, R32, R30, P1 ;  /* 0x0000001e201e7207 */ /* 0x000fe20000800000 */
[----:B------:R-:W-:Y:S01]  /*6040*/  IMAD.X R32, R33, 0x1, ~R29, P2 ;  /* 0x0000000121207824 */ /* 0x000fe200010e0e1d */
[----:B------:R-:W-:-:S02]  /*6050*/  SEL R31, R31, R40, P1 ;  /* 0x000000281f1f7207 */ /* 0x000fc40000800000 */
[----:B------:R-:W-:Y:S02]  /*6060*/  IADD3.X R40, PT, PT, RZ, R43, RZ, P3, !PT ;  /* 0x0000002bff287210 */ /* 0x000fe40001ffe4ff */
[----:B------:R-:W-:Y:S02]  /*6070*/  SEL R32, R32, R33, P1 ;  /* 0x0000002120207207 */ /* 0x000fe40000800000 */
[----:B------:R-:W-:Y:S02]  /*6080*/  ISETP.GE.U32.AND P2, PT, R30, R28, PT ;  /* 0x0000001c1e00720c */ /* 0x000fe40003f46070 */
[----:B------:R-:W-:Y:S02]  /*6090*/  SEL R40, R40, R43, P1 ;  /* 0x0000002b28287207 */ /* 0x000fe40000800000 */
[----:B------:R-:W-:Y:S02]  /*60a0*/  IADD3 R28, P3, PT, R31, 0x1, RZ ;  /* 0x000000011f1c7810 */ /* 0x000fe40007f7e0ff */
[----:B------:R-:W-:-:S02]  /*60b0*/  ISETP.GE.U32.AND.EX P1, PT, R32, R29, PT, P2 ;  /* 0x0000001d2000720c */ /* 0x000fc40003f26120 */
[----:B------:R-:W-:Y:S01]  /*60c0*/  ISETP.GE.AND P2, PT, R16, RZ, PT ;  /* 0x000000ff1000720c */ /* 0x000fe20003f46270 */
[----:B------:R-:W-:Y:S01]  /*60d0*/  IMAD.X R29, RZ, RZ, R40, P3 ;  /* 0x000000ffff1d7224 */ /* 0x000fe200018e0628 */
[----:B------:R-:W-:-:S04]  /*60e0*/  SEL R28, R28, R31, P1 ;  /* 0x0000001f1c1c7207 */ /* 0x000fc80000800000 */
[----:B------:R-:W-:Y:S02]  /*60f0*/  SEL R29, R29, R40, P1 ;  /* 0x000000281d1d7207 */ /* 0x000fe40000800000 */
[----:B------:R-:W-:Y:S02]  /*6100*/  IADD3 R30, P3, PT, RZ, -R28, RZ ;  /* 0x8000001cff1e7210 */ /* 0x000fe40007f7e0ff */
[----:B------:R-:W-:Y:S02]  /*6110*/  ISETP.NE.U32.AND P1, PT, R15, RZ, PT ;  /* 0x000000ff0f00720c */ /* 0x000fe40003f25070 */
[-C--:B------:R-:W-:Y:S02]  /*6120*/  IADD3.X R15, PT, PT, RZ, ~R29.reuse, RZ, P3, !PT ;  /* 0x8000001dff0f7210 */ /* 0x080fe40001ffe4ff */
[----:B------:R-:W-:Y:S01]  /*6130*/  ISETP.NE.AND.EX P1, PT, R14, RZ, PT, P1 ;  /* 0x000000ff0e00720c */ /* 0x000fe20003f25310 */
[----:B------:R-:W-:Y:S01]  /*6140*/  IMAD.MOV.U32 R14, RZ, RZ, R0 ;  /* 0x000000ffff0e7224 */ /* 0x000fe200078e0000 */
[----:B------:R-:W-:-:S02]  /*6150*/  SEL R15, R15, R29, !P2 ;  /* 0x0000001d0f0f7207 */ /* 0x000fc40005000000 */
[----:B------:R-:W-:Y:S02]  /*6160*/  SEL R28, R30, R28, !P2 ;  /* 0x0000001c1e1c7207 */ /* 0x000fe40005000000 */
[----:B------:R-:W-:Y:S01]  /*6170*/  SEL R16, R15, 0xffffffff, P1 ;  /* 0xffffffff0f107807 */ /* 0x000fe20000800000 */
[----:B------:R-:W-:Y:S01]  /*6180*/  HFMA2 R15, -RZ, RZ, 0, 0 ;  /* 0x00000000ff0f7431 */ /* 0x000fe200000001ff */
[----:B------:R-:W-:-:S03]  /*6190*/  SEL R28, R28, 0xffffffff, P1 ;  /* 0xffffffff1c1c7807 */ /* 0x000fc60000800000 */
[----:B------:R-:W-:Y:S05]  /*61a0*/  RET.REL.NODEC R14 `(_ZN2at6native13col2im_kernelIddEEvlPKT_llllllllllllPS2_) ;  /* 0xffffff9c0e947950 */ /* 0x000fea0003c3ffff */
        .weak           $__internal_13_$__cuda_sm20_rem_s64
        .type           $__internal_13_$__cuda_sm20_rem_s64,@function
        .size           $__internal_13_$__cuda_sm20_rem_s64,(.L_x_717 - $__internal_13_$__cuda_sm20_rem_s64)
$__internal_13_$__cuda_sm20_rem_s64:
        /* <DEDUP_REMOVED lines=23> */
[----:B------:R-:W-:Y:S02]  /*6320*/  IADD3.X R40, PT, PT, RZ, RZ, R40, P3, P2 ;  /* 0x000000ffff287210 */ /* 0x000fe40001fe4428 */
[----:B------:R-:W-:Y:S01]  /*6330*/  ISETP.GE.AND P2, PT, R37, RZ, PT ;  /* 0x000000ff2500720c */ /* 0x000fe20003f46270 */
        /* <DEDUP_REMOVED lines=8> */
[-C--:B------:R-:W-:Y:S01]  /*63c0*/  IMAD R29, R40, R28.reuse, RZ ;  /* 0x0000001c281d7224 */ /* 0x080fe200078e02ff */
[----:B------:R-:W-:Y:S01]  /*63d0*/  SEL R30, R30, R33, !P2 ;  /* 0x000000211e1e7207 */ /* 0x000fe20005000000 */
[----:B------:R-:W-:-:S03]  /*63e0*/  IMAD.HI.U32 R28, R40, R28, RZ ;  /* 0x0000001c281c7227 */ /* 0x000fc600078e00ff */
[----:B------:R-:W-:Y:S01]  /*63f0*/  IADD3 R33, P4, PT, R29, R31, RZ ;  /* 0x0000001f1d217210 */ /* 0x000fe20007f9e0ff */
[----:B------:R-:W-:Y:S01]  /*6400*/  IMAD.X R31, RZ, RZ, ~R37, P5 ;  /* 0x000000ffff1f7224 */ /* 0x000fe200028e0e25 */
[----:B------:R-:W-:Y:S01]  /*6410*/  IADD3.X R40, PT, PT, R28, R40, RZ, P1, !PT ;  /* 0x000000281c287210 */ /* 0x000fe20000ffe4ff */
[----:B------:R-:W-:Y:S02]  /*6420*/  IMAD.MOV.U32 R29, RZ, RZ, RZ ;  /* 0x000000ffff1d7224 */ /* 0x000fe400078e00ff */
[----:B------:R-:W-:Y:S01]  /*6430*/  IMAD.HI.U32 R28, R33, R30, RZ ;  /* 0x0000001e211c7227 */ /* 0x000fe200078e00ff */
[----:B------:R-:W-:Y:S02]  /*6440*/  SEL R31, R31, R37, !P2 ;  /* 0x000000251f1f7207 */ /* 0x000fe40005000000 */
[----:B------:R-:W-:-:S03]  /*6450*/  IADD3.X R40, PT, PT, RZ, RZ, R40, P4, P3 ;  /* 0x000000ffff287210 */ /* 0x000fc600027e6428 */
        /* <DEDUP_REMOVED lines=12> */
[----:B------:R-:W-:Y:S01]  /*6520*/  IADD3.X R31, PT, PT, ~R33, R31, RZ, P3, !PT ;  /* 0x0000001f211f7210 */ /* 0x000fe20001ffe5ff */
[----:B------:R-:W-:Y:S01]  /*6530*/  HFMA2 R33, -RZ, RZ, 0, 0 ;  /* 0x00000000ff217431 */ /* 0x000fe200000001ff */
[----:B------:R-:W-:Y:S02]  /*6540*/  IADD3 R29, P3, PT, R28, -R14, RZ ;  /* 0x8000000e1c1d7210 */ /* 0x000fe40007f7e0ff */
[----:B------:R-:W-:-:S03]  /*6550*/  ISETP.GE.U32.AND.EX P1, PT, R31, R15, PT, P1 ;  /* 0x0000000f1f00720c */ /* 0x000fc60003f26110 */
[----:B------:R-:W-:Y:S01]  /*6560*/  IMAD.X R30, R31, 0x1, ~R15, P3 ;  /* 0x000000011f1e7824 */ /* 0x000fe200018e0e0f */
[----:B------:R-:W-:-:S04]  /*6570*/  SEL R29, R29, R28, P1 ;  /* 0x0000001c1d1d7207 */ /* 0x000fc80000800000 */
        /* <DEDUP_REMOVED lines=15> */
[----:B------:R-:W-:Y:S06]  /*6670*/  RET.REL.NODEC R32 `(_ZN2at6native13col2im_kernelIddEEvlPKT_llllllllllllPS2_) ;  /* 0xffffff9820607950 */ /* 0x000fec0003c3ffff */
.L_x_640:
        /* <DEDUP_REMOVED lines=16> */
.L_x_717:


//--------------------- .text._ZN2at6native13vol2im_kernelIddEEvlPKT_jjjjjjjjjjjjjjjjjjjPS2_ --------------------------
	.section	.text._ZN2at6native13vol2im_kernelIddEEvlPKT_jjjjjjjjjjjjjjjjjjjPS2_,"ax",@progbits
	.align	128
        .global         _ZN2at6native13vol2im_kernelIddEEvlPKT_jjjjjjjjjjjjjjjjjjjPS2_
        .type           _ZN2at6native13vol2im_kernelIddEEvlPKT_jjjjjjjjjjjjjjjjjjjPS2_,@function
        .size           _ZN2at6native13vol2im_kernelIddEEvlPKT_jjjjjjjjjjjjjjjjjjjPS2_,(.L_x_733 - _ZN2at6native13vol2im_kernelIddEEvlPKT_jjjjjjjjjjjjjjjjjjjPS2_)
        .other          _ZN2at6native13vol2im_kernelIddEEvlPKT_jjjjjjjjjjjjjjjjjjjPS2_,@"STO_CUDA_ENTRY STV_DEFAULT"
_ZN2at6native13vol2im_kernelIddEEvlPKT_jjjjjjjjjjjjjjjjjjjPS2_:
.text._ZN2at6native13vol2im_kernelIddEEvlPKT_jjjjjjjjjjjjjjjjjjjPS2_:
        /* <DEDUP_REMOVED lines=12> */
.L_x_662:
        /* <DEDUP_REMOVED lines=98> */
.L_x_642:
[----:B------:R-:W-:Y:S05]  /*06e0*/  BSYNC.RECONVERGENT B0 ;  /* 0x0000000000007941 */ /* 0x000fea0003800200 */
.L_x_641:
        /* <DEDUP_REMOVED lines=23> */
.L_x_644:
[----:B------:R-:W-:Y:S05]  /*0860*/  BSYNC.RECONVERGENT B0 ;  /* 0x0000000000007941 */ /* 0x000fea0003800200 */
.L_x_643:
        /* <DEDUP_REMOVED lines=10> */
[----:B------:R-:W-:Y:S02]  /*0910*/  HFMA2 R8, -RZ, RZ, 0, 0 ;  /* 0x00000000ff087431 */ /* 0x000fe400000001ff */
        /* <DEDUP_REMOVED lines=9> */
[----:B------:R-:W-:Y:S02]  /*09b0*/  @P0 IADD3 R9, PT, PT, R9, -UR4, RZ ;  /* 0x8000000409090c10 */ /* 0x000fe4000fffe0ff */
[----:B------:R-:W-:Y:S02]  /*09c0*/  @P0 IADD3 R10, PT, PT, R10, 0x1, RZ ;  /* 0x000000010a0a0810 */ /* 0x000fe40007ffe0ff */
[----:B------:R-:W-:-:S13]  /*09d0*/  ISETP.GE.U32.AND P1, PT, R9, UR4, PT ;  /* 0x0000000409007c0c */ /* 0x000fda000bf26070 */
[----:B------:R-:W-:Y:S01]  /*09e0*/  @P1 VIADD R10, R10, 0x1 ;  /* 0x000000010a0a1836 */ /* 0x000fe20000000000 */
        /* <DEDUP_REMOVED lines=11> */
[----:B------:R-:W-:Y:S01]  /*0aa0*/  IMAD.HI.U32 R13, R9, R13, R8 ;  /* 0x0000000d090d7227 */ /* 0x000fe200078e0008 */
[----:B------:R-:W-:-:S05]  /*0ab0*/  IADD3 R8, PT, PT, -R12, R7, RZ ;  /* 0x000000070c087210 */ /* 0x000fca0007ffe1ff */
        /* <DEDUP_REMOVED lines=9> */
[----:B------:R-:W-:-:S07]  /*0b50*/  VIADD R8, R13, 0x1 ;  /* 0x000000010d087836 */ /* 0x000fce0000000000 */
.L_x_646:
[----:B------:R-:W-:Y:S05]  /*0b60*/  BSYNC.RECONVERGENT B0 ;  /* 0x0000000000007941 */ /* 0x000fea0003800200 */
.L_x_645:
[----:B------:R-:W0:Y:S01]  /*0b70*/  LDCU UR4, c[0x0][0x3b8] ;  /* 0x00007700ff0477ac */ /* 0x000e220008000800 */
[----:B------:R-:W1:Y:S01]  /*0b80*/  LDC R13, c[0x0][0x3c0] ;  /* 0x0000f000ff0d7b82 */ /* 0x000e620000000800 */
[----:B------:R-:W-:Y:S01]  /*0b90*/  BSSY.RECONVERGENT B2, `(.L_x_647) ;  /* 0x00001b5000027945 */ /* 0x000fe20003800200 */
[----:B0-----:R-:W0:Y:S01]  /*0ba0*/  I2F.U32.RP R11, UR4 ;  /* 0x00000004000b7d06 */ /* 0x001e220008209000 */
[----:B------:R-:W-:-:S07]  /*0bb0*/  ISETP.NE.U32.AND P4, PT, RZ, UR4, PT ;  /* 0x00000004ff007c0c */ /* 0x000fce000bf85070 */
[----:B-1----:R-:W1:Y:S08]  /*0bc0*/  I2F.U32.RP R9, R13 ;  /* 0x0000000d00097306 */ /* 0x002e700000209000 */
[----:B0-----:R-:W0:Y:S08]  /*0bd0*/  MUFU.RCP R11, R11 ;  /* 0x0000000b000b7308 */ /* 0x001e300000001000 */
[----:B-1----:R-:W1:Y:S01]  /*0be0*/  MUFU.RCP R9, R9 ;  /* 0x0000000900097308 */ /* 0x002e620000001000 */
[----:B0-----:R-:W-:-:S07]  /*0bf0*/  IADD3 R16, PT, PT, R11, 0xffffffe, RZ ;  /* 0x0ffffffe0b107810 */ /* 0x001fce0007ffe0ff */
[----:B------:R0:W2:Y:S01]  /*0c00*/  F2I.FTZ.U32.TRUNC.NTZ R17, R16 ;  /* 0x0000001000117305 */ /* 0x0000a2000021f000 */
[----:B-1----:R-:W-:-:S07]  /*0c10*/  VIADD R14, R9, 0xffffffe ;  /* 0x0ffffffe090e7836 */ /* 0x002fce0000000000 */
[----:B------:R1:W3:Y:S01]  /*0c20*/  F2I.FTZ.U32.TRUNC.NTZ R15, R14 ;  /* 0x0000000e000f7305 */ /* 0x0002e2000021f000 */
[----:B0-----:R-:W-:Y:S02]  /*0c30*/  MOV R16, RZ ;  /* 0x000000ff00107202 */ /* 0x001fe40000000f00 */
[----:B--2---:R-:W-:Y:S01]  /*0c40*/  IADD3 R19, PT, PT, RZ, -R17, RZ ;  /* 0x80000011ff137210 */ /* 0x004fe20007ffe0ff */
[----:B-1----:R-:W-:-:S04]  /*0c50*/  IMAD.MOV.U32 R14, RZ, RZ, RZ ;  /* 0x000000ffff0e7224 */ /* 0x002fc800078e00ff */
[----:B------:R-:W-:Y:S02]  /*0c60*/  IMAD R19, R19, UR4, RZ ;  /* 0x0000000413137c24 */ /* 0x000fe4000f8e02ff */
[----:B---3--:R-:W-:Y:S02]  /*0c70*/  IMAD.MOV R18, RZ, RZ, -R15 ;  /* 0x000000ffff127224 */ /* 0x008fe400078e0a0f */
[----:B------:R-:W-:Y:S02]  /*0c80*/  IMAD.HI.U32 R12, R17, R19, R16 ;  /* 0x00000013110c7227 */ /* 0x000fe400078e0010 */
[----:B------:R-:W0:Y:S02]  /*0c90*/  LDC R16, c[0x0][0x3d0] ;  /* 0x0000f400ff107b82 */ /* 0x000e240000000800 */
[----:B------:R-:W-:Y:S02]  /*0ca0*/  IMAD R11, R18, R13, RZ ;  /* 0x0000000d120b7224 */ /* 0x000fe400078e02ff */
[----:B------:R-:W-:-:S04]  /*0cb0*/  IMAD.HI.U32 R9, R12, R7, RZ ;  /* 0x000000070c097227 */ /* 0x000fc800078e00ff */
[----:B------:R-:W-:Y:S01]  /*0cc0*/  IMAD.HI.U32 R11, R15, R11, R14 ;  /* 0x0000000b0f0b7227 */ /* 0x000fe200078e000e */
[----:B------:R-:W-:Y:S01]  /*0cd0*/  IADD3 R14, PT, PT, -R9, RZ, RZ ;  /* 0x000000ff090e7210 */ /* 0x000fe20007ffe1ff */
[----:B------:R-:W1:Y:S04]  /*0ce0*/  LDC R15, c[0x0][0x3d4] ;  /* 0x0000f500ff0f7b82 */ /* 0x000e680000000800 */
[----:B------:R-:W-:Y:S02]  /*0cf0*/  IMAD R14, R14, UR4, R7 ;  /* 0x000000040e0e7c24 */ /* 0x000fe4000f8e0207 */
[----:B------:R-:W-:-:S03]  /*0d00*/  IMAD.HI.U32 R11, R11, R2, RZ ;  /* 0x000000020b0b7227 */ /* 0x000fc600078e00ff */
[----:B------:R-:W-:Y:S01]  /*0d10*/  ISETP.GE.U32.AND P2, PT, R14, UR4, PT ;  /* 0x000000040e007c0c */ /* 0x000fe2000bf46070 */
[----:B------:R-:W-:-:S04]  /*0d20*/  IMAD.MOV R12, RZ, RZ, -R11 ;  /* 0x000000ffff0c7224 */ /* 0x000fc800078e0a0b */
[----:B------:R-:W-:-:S05]  /*0d30*/  IMAD R12, R13, R12, R2 ;  /* 0x0000000c0d0c7224 */ /* 0x000fca00078e0202 */
[----:B------:R-:W-:-:S03]  /*0d40*/  ISETP.GE.U32.AND P0, PT, R12, R13, PT ;  /* 0x0000000d0c00720c */ /* 0x000fc60003f06070 */
[----:B------:R-:W-:Y:S02]  /*0d50*/  @P2 IADD3 R14, PT, PT, R14, -UR4, RZ ;  /* 0x800000040e0e2c10 */ /* 0x000fe4000fffe0ff */
[----:B------:R-:W-:Y:S02]  /*0d60*/  @P2 IADD3 R9, PT, PT, R9, 0x1, RZ ;  /* 0x0000000109092810 */ /* 0x000fe40007ffe0ff */
[----:B------:R-:W-:Y:S02]  /*0d70*/  ISETP.GE.U32.AND P3, PT, R14, UR4, PT ;  /* 0x000000040e007c0c */ /* 0x000fe4000bf66070 */
[----:B------:R-:W2:Y:S01]  /*0d80*/  LDC R14, c[0x0][0x3d8] ;  /* 0x0000f600ff0e7b82 */ /* 0x000ea20000000800 */
[----:B------:R-:W-:Y:S02]  /*0d90*/  ISETP.NE.U32.AND P2, PT, R13, RZ, PT ;  /* 0x000000ff0d00720c */ /* 0x000fe40003f45070 */
[----:B-1----:R-:W-:Y:S01]  /*0da0*/  VIADDMNMX.U32 R10, R10, 0x1, R15, PT ;  /* 0x000000010a0a7846 */ /* 0x002fe2000380000f */
[----:B------:R-:W-:Y:S01]  /*0db0*/  @P0 IMAD.IADD R12, R12, 0x1, -R13 ;  /* 0x000000010c0c0824 */ /* 0x000fe200078e0a0d */
[----:B------:R-:W-:-:S04]  /*0dc0*/  @P0 IADD3 R11, PT, PT, R11, 0x1, RZ ;  /* 0x000000010b0b0810 */ /* 0x000fc80007ffe0ff */
[----:B------:R-:W-:Y:S02]  /*0dd0*/  ISETP.GE.U32.AND P1, PT, R12, R13, PT ;  /* 0x0000000d0c00720c */ /* 0x000fe40003f26070 */
[----:B------:R-:W-:Y:S01]  /*0de0*/  @P3 VIADD R9, R9, 0x1 ;  /* 0x0000000109093836 */ /* 0x000fe20000000000 */
[----:B------:R-:W-:-:S04]  /*0df0*/  @!P4 LOP3.LUT R9, RZ, UR4, RZ, 0x33, !PT ;  /* 0x00000004ff09cc12 */ /* 0x000fc8000f8e33ff */
[----:B0-----:R-:W-:Y:S02]  /*0e00*/  VIADDMNMX.U32 R9, R9, 0x1, R16, PT ;  /* 0x0000000109097846 */ /* 0x001fe40003800010 */
[----:B------:R-:W-:Y:S02]  /*0e10*/  CS2R R16, SRZ ;  /* 0x0000000000107805 */ /* 0x000fe4000001ff00 */
[----:B------:R-:W-:Y:S02]  /*0e20*/  ISETP.GE.U32.AND P0, PT, R8, R9, PT ;  /* 0x000000090800720c */ /* 0x000fe40003f06070 */
[----:B------:R-:W-:Y:S01]  /*0e30*/  @P1 VIADD R11, R11, 0x1 ;  /* 0x000000010b0b1836 */ /* 0x000fe20000000000 */
[----:B------:R-:W-:-:S04]  /*0e40*/  @!P2 LOP3.LUT R11, RZ, R13, RZ, 0x33, !PT ;  /* 0x0000000dff0ba212 */ /* 0x000fc800078e33ff */
[----:B--2---:R-:W-:-:S06]  /*0e50*/  VIADDMNMX.U32 R11, R11, 0x1, R14, PT ;  /* 0x000000010b0b7846 */ /* 0x004fcc000380000e */
[----:B------:R-:W-:Y:S05]  /*0e60*/  @P0 BRA `(.L_x_648) ;  /* 0x00000018001c0947 */ /* 0x000fea0003800000 */
[----:B------:R-:W0:Y:S01]  /*0e70*/  LDCU.64 UR4, c[0x0][0x390] ;  /* 0x00007200ff0477ac */ /* 0x000e220008000a00 */
        /* <DEDUP_REMOVED lines=11> */
[----:B------:R-:W-:Y:S02]  /*0f30*/  IMAD R12, R13, R12, R2 ;  /* 0x0000000c0d0c7224 */ /* 0x000fe400078e0202 */
[----:B-1----:R-:W-:Y:S02]  /*0f40*/  HFMA2 R14, -RZ, RZ, 0, 0 ;  /* 0x00000000ff0e7431 */ /* 0x002fe400000001ff */
        /* <DEDUP_REMOVED lines=9> */
[----:B------:R-:W-:Y:S02]  /*0fe0*/  ISETP.GE.U32.AND P1, PT, R16, UR4, PT ;  /* 0x0000000410007c0c */ /* 0x000fe4000bf26070 */
[----:B------:R-:W-:-:S11]  /*0ff0*/  CS2R R16, SRZ ;  /* 0x0000000000107805 */ /* 0x000fd6000001ff00 */
[----:B------:R-:W-:Y:S02]  /*1000*/  @P1 IADD3 R15, PT, PT, R15, 0x1, RZ ;  /* 0x000000010f0f1810 */ /* 0x000fe40007ffe0ff */
[----:B------:R-:W-:-:S05]  /*1010*/  @!P2 LOP3.LUT R15, RZ, UR4, RZ, 0x33, !PT ;  /* 0x00000004ff0fac12 */ /* 0x000fca000f8e33ff */
[----:B0-----:R-:W-:-:S07]  /*1020*/  IMAD R13, R15, UR5, RZ ;  /* 0x000000050f0d7c24 */ /* 0x001fce000f8e02ff */
.L_x_661:
[----:B------:R-:W-:Y:S01]  /*1030*/  ISETP.GE.U32.AND P0, PT, R5, R10, PT ;  /* 0x0000000a0500720c */ /* 0x000fe20003f06070 */
[----:B------:R-:W-:-:S12]  /*1040*/  BSSY.RECONVERGENT B1, `(.L_x_649) ;  /* 0x0000166000017945 */ /* 0x000fd80003800200 */
[----:B------:R-:W-:Y:S05]  /*1050*/  @P0 BRA `(.L_x_650) ;  /* 0x0000001400900947 */ /* 0x000fea0003800000 */
[----:B------:R-:W0:Y:S01]  /*1060*/  LDCU UR4, c[0x0][0x3b8] ;  /* 0x00007700ff0477ac */ /* 0x000e220008000800 */
[----:B------:R-:W-:Y:S01]  /*1070*/  IMAD.MOV R18, RZ, RZ, -R8 ;  /* 0x000000ffff127224 */ /* 0x000fe200078e0a08 */
[----:B------:R-:W-:-:S03]  /*1080*/  MOV R24, R5 ;  /* 0x0000000500187202 */ /* 0x000fc60000000f00 */
[----:B0-----:R-:W-:-:S07]  /*1090*/  IMAD R15, R18, UR4, R7 ;  /* 0x00000004120f7c24 */ /* 0x001fce000f8e0207 */
.L_x_660:
[----:B------:R-:W-:Y:S01]  /*10a0*/  ISETP.GT.U32.AND P0, PT, R11, R6, PT ;  /* 0x000000060b00720c */ /* 0x000fe20003f04070 */
[----:B------:R-:W-:-:S12]  /*10b0*/  BSSY.RECONVERGENT B0, `(.L_x_651) ;  /* 0x000015b000007945 */ /* 0x000fd80003800200 */
[----:B------:R-:W-:Y:S05]  /*10c0*/  @!P0 BRA `(.L_x_652) ;  /* 0x0000001400648947 */ /* 0x000fea0003800000 */
[----:B------:R-:W0:Y:S01]  /*10d0*/  LDCU UR5, c[0x0][0x3c4] ;  /* 0x00007880ff0577ac */ /* 0x000e220008000800 */
[----:B------:R-:W-:Y:S01]  /*10e0*/  IADD3 R25, PT, PT, -R24, RZ, RZ ;  /* 0x000000ff18197210 */ /* 0x000fe20007ffe1ff */
[----:B------:R-:W-:Y:S01]  /*10f0*/  BSSY.RECONVERGENT B3, `(.L_x_653) ;  /* 0x000007a000037945 */ /* 0x000fe20003800200 */
[----:B------:R-:W1:Y:S01]  /*1100*/  LDCU UR4, c[0x0][0x3bc] ;  /* 0x00007780ff0477ac */ /* 0x000e620008000800 */
[----:B0-----:R-:W0:Y:S01]  /*1110*/  I2F.U32.RP R21, UR5 ;  /* 0x0000000500157d06 */ /* 0x001e220008209000 */
[----:B------:R-:W-:Y:S01]  /*1120*/  ISETP.NE.U32.AND P1, PT, RZ, UR5, PT ;  /* 0x00000005ff007c0c */ /* 0x000fe2000bf25070 */
[----:B-1----:R-:W-:-:S03]  /*1130*/  IMAD R25, R25, UR4, R4 ;  /* 0x0000000419197c24 */ /* 0x002fc6000f8e0204 */
        /* <DEDUP_REMOVED lines=8> */
[----:B------:R-:W-:-:S04]  /*11c0*/  IMAD.HI.U32 R20, R19, R23, R18 ;  /* 0x0000001713147227 */ /* 0x000fc800078e0012 */
[----:B------:R-:W-:Y:S02]  /*11d0*/  IMAD.IADD R18, R11, 0x1, -R6 ;  /* 0x000000010b127824 */ /* 0x000fe400078e0a06 */
[----:B------:R-:W-:-:S03]  /*11e0*/  IMAD.HI.U32 R20, R20, R15, RZ ;  /* 0x0000000f14147227 */ /* 0x000fc600078e00ff */
[----:B------:R-:W-:Y:S02]  /*11f0*/  LOP3.LUT R19, R18, 0x1, RZ, 0xc0, !PT ;  /* 0x0000000112137812 */ /* 0x000fe400078ec0ff */
[----:B------:R-:W-:-:S03]  /*1200*/  IADD3 R22, PT, PT, -R20, RZ, RZ ;  /* 0x000000ff14167210 */ /* 0x000fc60007ffe1ff */
[----:B------:R-:W-:Y:S02]  /*1210*/  IMAD.IADD R26, R19, 0x1, R6 ;  /* 0x00000001131a7824 */ /* 0x000fe400078e0206 */
[----:B------:R-:W-:-:S05]  /*1220*/  IMAD R22, R22, UR5, R15 ;  /* 0x0000000516167c24 */ /* 0x000fca000f8e020f */
[----:B------:R-:W-:-:S13]  /*1230*/  ISETP.GE.U32.AND P6, PT, R22, UR5, PT ;  /* 0x0000000516007c0c */ /* 0x000fda000bfc6070 */
[----:B------:R-:W-:-:S05]  /*1240*/  @P6 VIADD R22, R22, -UR5 ;  /* 0x8000000516166c36 */ /* 0x000fca0008000000 */
[----:B------:R-:W-:-:S13]  /*1250*/  ISETP.GE.U32.AND P0, PT, R22, UR5, PT ;  /* 0x0000000516007c0c */ /* 0x000fda000bf06070 */
[----:B------:R-:W-:-:S04]  /*1260*/  @P0 IADD3 R22, PT, PT, R22, -UR5, RZ ;  /* 0x8000000516160c10 */ /* 0x000fc8000fffe0ff */
[----:B------:R-:W-:-:S04]  /*1270*/  SEL R22, R21, R22, !P1 ;  /* 0x0000001615167207 */ /* 0x000fc80004800000 */
[----:B------:R-:W-:-:S04]  /*1280*/  ISETP.NE.AND P1, PT, R22, RZ, PT ;  /* 0x000000ff1600720c */ /* 0x000fc80003f25270 */
[----:B------:R-:W-:Y:S02]  /*1290*/  P2R R27, PR, RZ, 0x2 ;  /* 0x00000002ff1b7803 */ /* 0x000fe40000000000 */
[----:B------:R-:W-:-:S13]  /*12a0*/  ISETP.EQ.OR P1, PT, R19, RZ, P1 ;  /* 0x000000ff1300720c */ /* 0x000fda0000f22670 */
[----:B------:R-:W-:Y:S05]  /*12b0*/  @P1 BRA `(.L_x_654) ;  /* 0x0000000400741947 */ /* 0x000fea0003800000 */
[----:B------:R-:W0:Y:S02]  /*12c0*/  LDCU UR4, c[0x0][0x3c8] ;  /* 0x00007900ff0477ac */ /* 0x000e240008000800 */
[----:B0-----:R-:W0:Y:S01]  /*12d0*/  I2F.U32.RP R22, UR4 ;  /* 0x0000000400167d06 */ /* 0x001e220008209000 */
[----:B------:R-:W-:-:S04]  /*12e0*/  ISETP.NE.U32.AND P3, PT, RZ, UR4, PT ;  /* 0x00000004ff007c0c */ /* 0x000fc8000bf65070 */
[----:B------:R-:W-:-:S03]  /*12f0*/  P2R R31, PR, RZ, 0x8 ;  /* 0x00000008ff1f7803 */ /* 0x000fc60000000000 */
        /* <DEDUP_REMOVED lines=11> */
[----:B------:R-:W-:-:S04]  /*13b0*/  MOV R26, R14 ;  /* 0x0000000e001a7202 */ /* 0x000fc80000000f00 */
[----:B------:R-:W-:-:S13]  /*13c0*/  ISETP.GE.U32.AND P1, PT, R19, UR4, PT ;  /* 0x0000000413007c0c */ /* 0x000fda000bf26070 */
[----:B------:R-:W-:-:S04]  /*13d0*/  @P1 IADD3 R19, PT, PT, R19, -UR4, RZ ;  /* 0x8000000413131c10 */ /* 0x000fc8000fffe0ff */
[----:B------:R-:W-:-:S13]  /*13e0*/  ISETP.GE.U32.AND P2, PT, R19, UR4, PT ;  /* 0x0000000413007c0c */ /* 0x000fda000bf46070 */
[----:B------:R-:W-:-:S05]  /*13f0*/  @P2 VIADD R19, R19, -UR4 ;  /* 0x8000000413132c36 */ /* 0x000fca0008000000 */
[----:B------:R-:W-:-:S04]  /*1400*/  SEL R19, R22, R19, !P3 ;  /* 0x0000001316137207 */ /* 0x000fc80005800000 */
[----:B------:R-:W-:-:S13]  /*1410*/  ISETP.NE.AND P3, PT, R19, RZ, PT ;  /* 0x000000ff1300720c */ /* 0x000fda0003f65270 */
[----:B------:R-:W-:Y:S05]  /*1420*/  @P3 BRA `(.L_x_654) ;  /* 0x0000000400183947 */ /* 0x000fea0003800000 */
[----:B------:R-:W0:Y:S02]  /*1430*/  LDCU UR4, c[0x0][0x3cc] ;  /* 0x00007980ff0477ac */ /* 0x000e240008000800 */
[----:B0-----:R-:W0:Y:S01]  /*1440*/  I2F.U32.RP R26, UR4 ;  /* 0x00000004001a7d06 */ /* 0x001e220008209000 */
[----:B------:R-:W-:-:S07]  /*1450*/  ISETP.NE.U32.AND P5, PT, RZ, UR4, PT ;  /* 0x00000004ff007c0c */ /* 0x000fce000bfa5070 */
[----:B0-----:R-:W0:Y:S02]  /*1460*/  MUFU.RCP R26, R26 ;  /* 0x0000001a001a7308 */ /* 0x001e240000001000 */
[----:B0-----:R-:W-:Y:S02]  /*1470*/  VIADD R18, R26, 0xffffffe ;  /* 0x0ffffffe1a127836 */ /* 0x001fe40000000000 */
[----:B------:R-:W-:-:S04]  /*1480*/  IMAD.MOV.U32 R26, RZ, RZ, R14 ;  /* 0x000000ffff1a7224 */ /* 0x000fc800078e000e */
[----:B------:R0:W1:Y:S02]  /*1490*/  F2I.FTZ.U32.TRUNC.NTZ R19, R18 ;  /* 0x0000001200137305 */ /* 0x000064000021f000 */
[----:B0-----:R-:W-:Y:S01]  /*14a0*/  IMAD.MOV.U32 R18, RZ, RZ, RZ ;  /* 0x000000ffff127224 */ /* 0x001fe200078e00ff */
[----:B-1----:R-:W-:-:S05]  /*14b0*/  IADD3 R29, PT, PT, RZ, -R19, RZ ;  /* 0x80000013ff1d7210 */ /* 0x002fca0007ffe0ff */
[----:B------:R-:W-:-:S04]  /*14c0*/  IMAD R29, R29, UR4, RZ ;  /* 0x000000041d1d7c24 */ /* 0x000fc8000f8e02ff */
[----:B------:R-:W-:Y:S01]  /*14d0*/  IMAD.HI.U32 R19, R19, R29, R18 ;  /* 0x0000001d13137227 */ /* 0x000fe200078e0012 */
[----:B------:R-:W-:Y:S02]  /*14e0*/  LOP3.LUT R29, RZ, UR4, RZ, 0x33, !PT ;  /* 0x00000004ff1d7c12 */ /* 0x000fe4000f8e33ff */
[----:B------:R-:W-:-:S03]  /*14f0*/  P2R R18, PR, RZ, 0x20 ;  /* 0x00000020ff127803 */ /* 0x000fc60000000000 */
        /* <DEDUP_REMOVED lines=10> */
[----:B------:R-:W-:Y:S01]  /*15a0*/  @P6 IADD3 R20, PT, PT, R20, 0x1, RZ ;  /* 0x0000000114146810 */ /* 0x000fe20007ffe0ff */
[----:B------:R-:W0:Y:S01]  /*15b0*/  LDCU UR4, c[0x0][0x3a4] ;  /* 0x00007480ff0477ac */ /* 0x000e220008000800 */
[----:B------:R-:W-:Y:S01]  /*15c0*/  @P1 IADD3 R23, PT, PT, R23, 0x1, RZ ;  /* 0x0000000117171810 */ /* 0x000fe20007ffe0ff */
[----:B------:R-:W-:Y:S01]  /*15d0*/  HFMA2 R19, -RZ, RZ, 0, 0 ;  /* 0x00000000ff137431 */ /* 0x000fe200000001ff */
[----:B------:R-:W-:Y:S01]  /*15e0*/  ISETP.NE.AND P6, PT, R31, RZ, PT ;  /* 0x000000ff1f00720c */ /* 0x000fe20003fc5270 */
[----:B------:R-:W-:Y:S01]  /*15f0*/  @P0 VIADD R20, R20, 0x1 ;  /* 0x0000000114140836 */ /* 0x000fe20000000000 */
[----:B------:R-:W-:Y:S01]  /*1600*/  ISETP.NE.AND P0, PT, R30, RZ, PT ;  /* 0x000000ff1e00720c */ /* 0x000fe20003f05270 */
[----:B------:R-:W-:Y:S01]  /*1610*/  @P2 VIADD R23, R23, 0x1 ;  /* 0x0000000117172836 */ /* 0x000fe20000000000 */
[----:B------:R-:W1:Y:S01]  /*1620*/  LDCU UR5, c[0x0][0x3a8] ;  /* 0x00007500ff0577ac */ /* 0x000e620008000800 */
[----:B------:R-:W-:Y:S02]  /*1630*/  ISETP.NE.AND P5, PT, R18, RZ, PT ;  /* 0x000000ff1200720c */ /* 0x000fe40003fa5270 */
[----:B------:R-:W-:Y:S01]  /*1640*/  SEL R20, R21, R20, !P0 ;  /* 0x0000001415147207 */ /* 0x000fe20004000000 */
[----:B------:R-:W2:Y:S01]  /*1650*/  LDCU.64 UR6, c[0x0][0x3d0] ;  /* 0x00007a00ff0677ac */ /* 0x000ea20008000a00 */
[----:B------:R-:W-:-:S02]  /*1660*/  SEL R18, R22, R23, !P6 ;  /* 0x0000001716127207 */ /* 0x000fc40007000000 */
[----:B------:R-:W-:Y:S02]  /*1670*/  IADD3 R21, P0, PT, R13, R20, RZ ;  /* 0x000000140d157210 */ /* 0x000fe40007f1e0ff */
[----:B------:R-:W-:-:S03]  /*1680*/  @P3 IADD3 R28, PT, PT, R28, 0x1, RZ ;  /* 0x000000011c1c3810 */ /* 0x000fc60007ffe0ff */
[----:B------:R-:W-:Y:S02]  /*1690*/  IMAD.X R20, RZ, RZ, RZ, P0 ;  /* 0x000000ffff147224 */ /* 0x000fe400000e06ff */
[----:B0-----:R-:W-:-:S04]  /*16a0*/  IMAD.WIDE.U32 R18, R21, UR4, R18 ;  /* 0x0000000415127c25 */ /* 0x001fc8000f8e0012 */
[----:B------:R-:W-:Y:S02]  /*16b0*/  @P4 VIADD R28, R28, 0x1 ;  /* 0x000000011c1c4836 */ /* 0x000fe40000000000 */
[----:B------:R-:W-:-:S03]  /*16c0*/  IMAD R21, R20, UR4, RZ ;  /* 0x0000000414157c24 */ /* 0x000fc6000f8e02ff */
[----:B------:R-:W-:Y:S02]  /*16d0*/  SEL R20, R29, R28, !P5 ;  /* 0x0000001c1d147207 */ /* 0x000fe40006800000 */
[----:B------:R-:W-:Y:S01]  /*16e0*/  IADD3 R19, PT, PT, R19, R21, RZ ;  /* 0x0000001513137210 */ /* 0x000fe20007ffe0ff */
[----:B------:R-:W-:Y:S02]  /*16f0*/  IMAD.MOV.U32 R21, RZ, RZ, RZ ;  /* 0x000000ffff157224 */ /* 0x000fe400078e00ff */
[----:B-1----:R-:W-:-:S04]  /*1700*/  IMAD.WIDE.U32 R20, R18, UR5, R20 ;  /* 0x0000000512147c25 */ /* 0x002fc8000f8e0014 */
[----:B------:R-:W-:Y:S01]  /*1710*/  IMAD R19, R19, UR5, RZ ;  /* 0x0000000513137c24 */ /* 0x000fe2000f8e02ff */
[----:B------:R-:W0:Y:S01]  /*1720*/  LDCU.64 UR4, c[0x0][0x388] ;  /* 0x00007100ff0477ac */ /* 0x000e220008000a00 */
[----:B------:R-:W-:-:S03]  /*1730*/  IMAD.MOV.U32 R18, RZ, RZ, R8 ;  /* 0x000000ffff127224 */ /* 0x000fc600078e0008 */
[----:B------:R-:W-:Y:S02]  /*1740*/  IADD3 R22, PT, PT, R21, R19, RZ ;  /* 0x0000001315167210 */ /* 0x000fe40007ffe0ff */
[----:B------:R-:W-:-:S03]  /*1750*/  MOV R19, RZ ;  /* 0x000000ff00137202 */ /* 0x000fc60000000f00 */
[----:B--2---:R-:W-:Y:S01]  /*1760*/  IMAD.WIDE.U32 R20, R20, UR6, R18 ;  /* 0x0000000614147c25 */ /* 0x004fe2000f8e0012 */
[----:B------:R-:W-:-:S03]  /*1770*/  MOV R18, R24 ;  /* 0x0000001800127202 */ /* 0x000fc60000000f00 */
[----:B------:R-:W-:Y:S01]  /*1780*/  IMAD R19, R22, UR6, RZ ;  /* 0x0000000616137c24 */ /* 0x000fe2000f8e02ff */
[----:B------:R-:W1:Y:S03]  /*1790*/  LDCU UR6, c[0x0][0x3d8] ;  /* 0x00007b00ff0677ac */ /* 0x000e660008000800 */
[----:B------:R-:W-:Y:S02]  /*17a0*/  IMAD.IADD R22, R21, 0x1, R19 ;  /* 0x0000000115167824 */ /* 0x000fe400078e0213 */
[----:B------:R-:W-:Y:S02]  /*17b0*/  IMAD.MOV.U32 R19, RZ, RZ, RZ ;  /* 0x000000ffff137224 */ /* 0x000fe400078e00ff */
[----:B------:R-:W-:-:S04]  /*17c0*/  IMAD.WIDE.U32 R20, R20, UR7, R18 ;  /* 0x0000000714147c25 */ /* 0x000fc8000f8e0012 */
[----:B------:R-:W-:Y:S02]  /*17d0*/  IMAD R19, R22, UR7, RZ ;  /* 0x0000000716137c24 */ /* 0x000fe4000f8e02ff */
[----:B------:R-:W-:-:S03]  /*17e0*/  IMAD.MOV.U32 R18, RZ, RZ, R6 ;  /* 0x000000ffff127224 */ /* 0x000fc600078e0006 */
[----:B------:R-:W-:Y:S01]  /*17f0*/  IADD3 R22, PT, PT, R21, R19, RZ ;  /* 0x0000001315167210 */ /* 0x000fe20007ffe0ff */
[----:B------:R-:W-:-:S03]  /*1800*/  HFMA2 R19, -RZ, RZ, 0, 0 ;  /* 0x00000000ff137431 */ /* 0x000fc600000001ff */
[----:B-1----:R-:W-:-:S04]  /*1810*/  IMAD.WIDE.U32 R20, R20, UR6, R18 ;  /* 0x0000000614147c25 */ /* 0x002fc8000f8e0012 */
[----:B------:R-:W-:Y:S01]  /*1820*/  IMAD R19, R22, UR6, RZ ;  /* 0x0000000616137c24 */ /* 0x000fe2000f8e02ff */
[----:B0-----:R-:W-:-:S03]  /*1830*/  LEA R18, P0, R20, UR4, 0x3 ;  /* 0x0000000414127c11 */ /* 0x001fc6000f8018ff */
[----:B------:R-:W-:-:S05]  /*1840*/  IMAD.IADD R19, R21, 0x1, R19 ;  /* 0x0000000115137824 */ /* 0x000fca00078e0213 */
[----:B------:R-:W-:-:S06]  /*1850*/  LEA.HI.X R19, R20, UR5, R19, 0x3, P0 ;  /* 0x0000000514137c11 */ /* 0x000fcc00080f1c13 */
[----:B------:R-:W2:Y:S01]  /*1860*/  LDG.E.64 R18, desc[UR8][R18.64] ;  /* 0x0000000812127981 */ /* 0x000ea2000c1e1b00 */
[----:B------:R-:W-:Y:S01]  /*1870*/  MOV R26, R14 ;  /* 0x0000000e001a7202 */ /* 0x000fe20000000f00 */
[----:B--2---:R-:W-:-:S11]  /*1880*/  DADD R16, R16, R18 ;  /* 0x0000000010107229 */ /* 0x004fd60000000012 */
.L_x_654:
[----:B------:R-:W-:Y:S05]  /*1890*/  BSYNC.RECONVERGENT B3 ;  /* 0x0000000000037941 */ /* 0x000fea0003800200 */
.L_x_653:
[----:B------:R-:W-:-:S13]  /*18a0*/  ISETP.NE.AND P0, PT, R11, R14, PT ;  /* 0x0000000e0b00720c */ /* 0x000fda0003f05270 */
[----:B------:R-:W-:Y:S05]  /*18b0*/  @!P0 BRA `(.L_x_652) ;  /* 0x0000000c00688947 */ /* 0x000fea0003800000 */
.L_x_659:
        /* <DEDUP_REMOVED lines=8> */
[----:B-1----:R-:W-:Y:S01]  /*1940*/  VIADD R18, R21, 0xffffffe ;  /* 0x0ffffffe15127836 */ /* 0x002fe20000000000 */
[----:B------:R-:W-:-:S05]  /*1950*/  LOP3.LUT R21, RZ, UR4, RZ, 0x33, !PT ;  /* 0x00000004ff157c12 */ /* 0x000fca000f8e33ff */
[----:B------:R1:W2:Y:S02]  /*1960*/  F2I.FTZ.U32.TRUNC.NTZ R19, R18 ;  /* 0x0000001200137305 */ /* 0x0002a4000021f000 */
[----:B-1----:R-:W-:Y:S01]  /*1970*/  IMAD.MOV.U32 R18, RZ, RZ, RZ ;  /* 0x000000ffff127224 */ /* 0x002fe200078e00ff */
[----:B--2---:R-:W-:-:S05]  /*1980*/  IADD3 R23, PT, PT, RZ, -R19, RZ ;  /* 0x80000013ff177210 */ /* 0x004fca0007ffe0ff */
        /* <DEDUP_REMOVED lines=12> */
[----:B------:R-:W1:Y:S01]  /*1a50*/  LDCU UR4, c[0x0][0x3cc] ;  /* 0x00007980ff0477ac */ /* 0x000e620008000800 */
[----:B------:R-:W-:Y:S01]  /*1a60*/  IMAD.MOV.U32 R18, RZ, RZ, RZ ;  /* 0x000000ffff127224 */ /* 0x000fe200078e00ff */
[----:B-1----:R-:W1:Y:S01]  /*1a70*/  I2F.U32.RP R23, UR4 ;  /* 0x0000000400177d06 */ /* 0x002e620008209000 */
[----:B------:R-:W-:-:S07]  /*1a80*/  ISETP.NE.U32.AND P5, PT, RZ, UR4, PT ;  /* 0x00000004ff007c0c */ /* 0x000fce000bfa5070 */
[----:B-1----:R-:W1:Y:S02]  /*1a90*/  MUFU.RCP R23, R23 ;  /* 0x0000001700177308 */ /* 0x002e640000001000 */
[----:B-1----:R-:W-:Y:S01]  /*1aa0*/  VIADD R28, R23, 0xffffffe ;  /* 0x0ffffffe171c7836 */ /* 0x002fe20000000000 */
[----:B------:R-:W-:-:S05]  /*1ab0*/  LOP3.LUT R23, RZ, UR4, RZ, 0x33, !PT ;  /* 0x00000004ff177c12 */ /* 0x000fca000f8e33ff */
[----:B------:R-:W1:Y:S02]  /*1ac0*/  F2I.FTZ.U32.TRUNC.NTZ R19, R28 ;  /* 0x0000001c00137305 */ /* 0x000e64000021f000 */
[----:B-1----:R-:W-:-:S05]  /*1ad0*/  IADD3 R31, PT, PT, RZ, -R19, RZ ;  /* 0x80000013ff1f7210 */ /* 0x002fca0007ffe0ff */
[----:B------:R-:W-:-:S04]  /*1ae0*/  IMAD R31, R31, UR4, RZ ;  /* 0x000000041f1f7c24 */ /* 0x000fc8000f8e02ff */
[----:B------:R-:W-:Y:S01]  /*1af0*/  IMAD.HI.U32 R22, R19, R31, R18 ;  /* 0x0000001f13167227 */ /* 0x000fe200078e0012 */
[----:B------:R-:W-:-:S05]  /*1b00*/  IADD3 R18, PT, PT, -R26, RZ, RZ ;  /* 0x000000ff1a127210 */ /* 0x000fca0007ffe1ff */
[----:B0-----:R-:W-:-:S04]  /*1b10*/  IMAD R19, R29, R18, R2 ;  /* 0x000000121d137224 */ /* 0x001fc800078e0202 */
        /* <DEDUP_REMOVED lines=11> */
[----:B------:R-:W-:Y:S02]  /*1bd0*/  @P0 VIADD R20, R20, 0x1 ;  /* 0x0000000114140836 */ /* 0x000fe40000000000 */
[----:B------:R-:W-:Y:S01]  /*1be0*/  @P3 VIADD R22, R22, 0x1 ;  /* 0x0000000116163836 */ /* 0x000fe20000000000 */
[----:B------:R-:W1:Y:S02]  /*1bf0*/  LDCU UR5, c[0x0][0x3a4] ;  /* 0x00007480ff0577ac */ /* 0x000e640008000800 */
[----:B------:R-:W-:Y:S01]  /*1c00*/  @P1 IADD3 R20, PT, PT, R20, 0x1, RZ ;  /* 0x0000000114141810 */ /* 0x000fe20007ffe0ff */
[----:B------:R-:W-:Y:S01]  /*1c10*/  @P4 VIADD R22, R22, 0x1 ;  /* 0x0000000116164836 */ /* 0x000fe20000000000 */
[----:B------:R-:W2:Y:S02]  /*1c20*/  LDCU.64 UR6, c[0x0][0x3d0] ;  /* 0x00007a00ff0677ac */ /* 0x000ea40008000a00 */
[----:B------:R-:W-:-:S02]  /*1c30*/  SEL R20, R21, R20, !P2 ;  /* 0x0000001415147207 */ /* 0x000fc40005000000 */
[----:B------:R-:W-:Y:S01]  /*1c40*/  SEL R22, R23, R22, !P5 ;  /* 0x0000001617167207 */ /* 0x000fe20006800000 */
[----:B------:R-:W-:Y:S01]  /*1c50*/  HFMA2 R23, -RZ, RZ, 0, 0 ;  /* 0x00000000ff177431 */ /* 0x000fe200000001ff */
[----:B------:R-:W3:Y:S01]  /*1c60*/  LDCU.64 UR10, c[0x0][0x388] ;  /* 0x00007100ff0a77ac */ /* 0x000ee20008000a00 */
[----:B0-----:R-:W0:Y:S01]  /*1c70*/  I2F.U32.RP R28, UR4 ;  /* 0x00000004001c7d06 */ /* 0x001e220008209000 */
[----:B------:R-:W-:-:S07]  /*1c80*/  ISETP.NE.U32.AND P2, PT, RZ, UR4, PT ;  /* 0x00000004ff007c0c */ /* 0x000fce000bf45070 */
[----:B0-----:R-:W0:Y:S02]  /*1c90*/  MUFU.RCP R28, R28 ;  /* 0x0000001c001c7308 */ /* 0x001e240000001000 */
[----:B0-----:R-:W-:-:S06]  /*1ca0*/  IADD3 R18, PT, PT, R28, 0xffffffe, RZ ;  /* 0x0ffffffe1c127810 */ /* 0x001fcc0007ffe0ff */
[----:B------:R0:W4:Y:S02]  /*1cb0*/  F2I.FTZ.U32.TRUNC.NTZ R19, R18 ;  /* 0x0000001200137305 */ /* 0x000124000021f000 */
[----:B0-----:R-:W-:Y:S01]  /*1cc0*/  HFMA2 R18, -RZ, RZ, 0, 0 ;  /* 0x00000000ff127431 */ /* 0x001fe200000001ff */
[----:B----4-:R-:W-:-:S05]  /*1cd0*/  IADD3 R21, PT, PT, RZ, -R19, RZ ;  /* 0x80000013ff157210 */ /* 0x010fca0007ffe0ff */
[----:B------:R-:W-:-:S04]  /*1ce0*/  IMAD R21, R21, UR4, RZ ;  /* 0x0000000415157c24 */ /* 0x000fc8000f8e02ff */
[----:B------:R-:W-:Y:S01]  /*1cf0*/  IMAD.HI.U32 R18, R19, R21, R18 ;  /* 0x0000001513127227 */ /* 0x000fe200078e0012 */
[----:B------:R-:W-:-:S05]  /*1d00*/  MOV R21, RZ ;  /* 0x000000ff00157202 */ /* 0x000fca0000000f00 */
        /* <DEDUP_REMOVED lines=9> */
[----:B------:R-:W0:Y:S03]  /*1da0*/  LDCU UR4, c[0x0][0x3a8] ;  /* 0x00007500ff0477ac */ /* 0x000e260008000800 */
[----:B------:R-:W-:-:S05]  /*1db0*/  IADD3 R19, P0, PT, R13, R18, RZ ;  /* 0x000000120d137210 */ /* 0x000fca0007f1e0ff */
[----:B------:R-:W-:Y:S02]  /*1dc0*/  IMAD.X R18, RZ, RZ, RZ, P0 ;  /* 0x000000ffff127224 */ /* 0x000fe400000e06ff */
[----:B-1----:R-:W-:-:S04]  /*1dd0*/  IMAD.WIDE.U32 R20, R19, UR5, R20 ;  /* 0x0000000513147c25 */ /* 0x002fc8000f8e0014 */
[----:B------:R-:W-:Y:S01]  /*1de0*/  IMAD R19, R18, UR5, RZ ;  /* 0x0000000512137c24 */ /* 0x000fe2000f8e02ff */
[----:B------:R-:W-:-:S03]  /*1df0*/  MOV R18, R8 ;  /* 0x0000000800127202 */ /* 0x000fc60000000f00 */
[----:B------:R-:W-:Y:S02]  /*1e00*/  IMAD.IADD R19, R21, 0x1, R19 ;  /* 0x0000000115137824 */ /* 0x000fe400078e0213 */
[----:B0-----:R-:W-:-:S04]  /*1e10*/  IMAD.WIDE.U32 R20, R20, UR4, R22 ;  /* 0x0000000414147c25 */ /* 0x001fc8000f8e0016 */
[----:B------:R-:W-:Y:S01]  /*1e20*/  IMAD R19, R19, UR4, RZ ;  /* 0x0000000413137c24 */ /* 0x000fe2000f8e02ff */
[----:B------:R-:W0:Y:S03]  /*1e30*/  LDCU UR4, c[0x0][0x3d8] ;  /* 0x00007b00ff0477ac */ /* 0x000e260008000800 */
[----:B------:R-:W-:Y:S02]  /*1e40*/  IMAD.IADD R22, R19, 0x1, R21 ;  /* 0x0000000113167824 */ /* 0x000fe400078e0215 */
[----:B------:R-:W-:Y:S02]  /*1e50*/  IMAD.MOV.U32 R19, RZ, RZ, RZ ;  /* 0x000000ffff137224 */ /* 0x000fe400078e00ff */
[----:B--2---:R-:W-:-:S04]  /*1e60*/  IMAD.WIDE.U32 R20, R20, UR6, R18 ;  /* 0x0000000614147c25 */ /* 0x004fc8000f8e0012 */
[----:B------:R-:W-:Y:S02]  /*1e70*/  IMAD R19, R22, UR6, RZ ;  /* 0x0000000616137c24 */ /* 0x000fe4000f8e02ff */
[----:B------:R-:W-:-:S03]  /*1e80*/  IMAD.MOV.U32 R18, RZ, RZ, R24 ;  /* 0x000000ffff127224 */ /* 0x000fc600078e0018 */
[----:B------:R-:W-:Y:S01]  /*1e90*/  IADD3 R22, PT, PT, R21, R19, RZ ;  /* 0x0000001315167210 */ /* 0x000fe20007ffe0ff */
[----:B------:R-:W-:-:S03]  /*1ea0*/  HFMA2 R19, -RZ, RZ, 0, 0 ;  /* 0x00000000ff137431 */ /* 0x000fc600000001ff */
[----:B------:R-:W-:Y:S01]  /*1eb0*/  IMAD.WIDE.U32 R20, R20, UR7, R18 ;  /* 0x0000000714147c25 */ /* 0x000fe2000f8e0012 */
[----:B------:R-:W-:-:S03]  /*1ec0*/  MOV R18, R26 ;  /* 0x0000001a00127202 */ /* 0x000fc60000000f00 */
[----:B------:R-:W-:-:S04]  /*1ed0*/  IMAD R19, R22, UR7, RZ ;  /* 0x0000000716137c24 */ /* 0x000fc8000f8e02ff */
[----:B------:R-:W-:Y:S02]  /*1ee0*/  IMAD.IADD R22, R21, 0x1, R19 ;  /* 0x0000000115167824 */ /* 0x000fe400078e0213 */
[----:B------:R-:W-:Y:S02]  /*1ef0*/  IMAD.MOV.U32 R19, RZ, RZ, RZ ;  /* 0x000000ffff137224 */ /* 0x000fe400078e00ff */
[----:B0-----:R-:W-:-:S04]  /*1f00*/  IMAD.WIDE.U32 R20, R20, UR4, R18 ;  /* 0x0000000414147c25 */ /* 0x001fc8000f8e0012 */
[----:B------:R-:W-:Y:S01]  /*1f10*/  IMAD R19, R22, UR4, RZ ;  /* 0x0000000416137c24 */ /* 0x000fe2000f8e02ff */
[----:B---3--:R-:W-:-:S04]  /*1f20*/  LEA R18, P0, R20, UR10, 0x3 ;  /* 0x0000000a14127c11 */ /* 0x008fc8000f8018ff */
[----:B------:R-:W-:-:S04]  /*1f30*/  IADD3 R19, PT, PT, R21, R19, RZ ;  /* 0x0000001315137210 */ /* 0x000fc80007ffe0ff */
[----:B------:R-:W-:-:S06]  /*1f40*/  LEA.HI.X R19, R20, UR11, R19, 0x3, P0 ;  /* 0x0000000b14137c11 */ /* 0x000fcc00080f1c13 */
[----:B------:R-:W2:Y:S02]  /*1f50*/  LDG.E.64 R18, desc[UR8][R18.64] ;  /* 0x0000000812127981 */ /* 0x000ea4000c1e1b00 */
[----:B--2---:R-:W-:-:S11]  /*1f60*/  DADD R16, R16, R18 ;  /* 0x0000000010107229 */ /* 0x004fd60000000012 */
.L_x_656:
[----:B------:R-:W-:Y:S05]  /*1f70*/  BSYNC.RECONVERGENT B3 ;  /* 0x0000000000037941 */ /* 0x000fea0003800200 */
.L_x_655:
        /* <DEDUP_REMOVED lines=26> */
[----:B------:R-:W-:Y:S01]  /*2120*/  IMAD.MOV.U32 R18, RZ, RZ, RZ ;  /* 0x000000ffff127224 */ /* 0x000fe200078e00ff */
[----:B------:R-:W-:Y:S01]  /*2130*/  IADD3 R29, PT, PT, R2, -R29, RZ ;  /* 0x8000001d021d7210 */ /* 0x000fe20007ffe0ff */
[----:B0-----:R-:W0:Y:S01]  /*2140*/  I2F.U32.RP R23, UR4 ;  /* 0x0000000400177d06 */ /* 0x001e220008209000 */
[----:B------:R-:W-:-:S07]  /*2150*/  ISETP.NE.U32.AND P5, PT, RZ, UR4, PT ;  /* 0x00000004ff007c0c */ /* 0x000fce000bfa5070 */
[----:B0-----:R-:W0:Y:S02]  /*2160*/  MUFU.RCP R23, R23 ;  /* 0x0000001700177308 */ /* 0x001e240000001000 */
[----:B0-----:R-:W-:Y:S01]  /*2170*/  VIADD R19, R23, 0xffffffe ;  /* 0x0ffffffe17137836 */ /* 0x001fe20000000000 */
[----:B------:R-:W-:-:S05]  /*2180*/  LOP3.LUT R23, RZ, UR4, RZ, 0x33, !PT ;  /* 0x00000004ff177c12 */ /* 0x000fca000f8e33ff */
[----:B------:R-:W0:Y:S02]  /*2190*/  F2I.FTZ.U32.TRUNC.NTZ R19, R19 ;  /* 0x0000001300137305 */ /* 0x000e24000021f000 */
[----:B0-----:R-:W-:-:S05]  /*21a0*/  IADD3 R31, PT, PT, RZ, -R19, RZ ;  /* 0x80000013ff1f7210 */ /* 0x001fca0007ffe0ff */
        /* <DEDUP_REMOVED lines=20> */
[----:B------:R-:W-:Y:S01]  /*22f0*/  SEL R22, R23, R22, !P5 ;  /* 0x0000001617167207 */ /* 0x000fe20006800000 */
[----:B------:R-:W3:Y:S01]  /*2300*/  LDCU.64 UR10, c[0x0][0x388] ;  /* 0x00007100ff0a77ac */ /* 0x000ee20008000a00 */
[----:B------:R-:W-:Y:S01]  /*2310*/  MOV R23, RZ ;  /* 0x000000ff00177202 */ /* 0x000fe20000000f00 */
[----:B0-----:R-:W0:Y:S01]  /*2320*/  I2F.U32.RP R28, UR4 ;  /* 0x00000004001c7d06 */ /* 0x001e220008209000 */
[----:B------:R-:W-:-:S07]  /*2330*/  ISETP.NE.U32.AND P2, PT, RZ, UR4, PT ;  /* 0x00000004ff007c0c */ /* 0x000fce000bf45070 */
[----:B0-----:R-:W0:Y:S02]  /*2340*/  MUFU.RCP R28, R28 ;  /* 0x0000001c001c7308 */ /* 0x001e240000001000 */
[----:B0-----:R-:W-:-:S06]  /*2350*/  IADD3 R18, PT, PT, R28, 0xffffffe, RZ ;  /* 0x0ffffffe1c127810 */ /* 0x001fcc0007ffe0ff */
[----:B------:R0:W4:Y:S02]  /*2360*/  F2I.FTZ.U32.TRUNC.NTZ R19, R18 ;  /* 0x0000001200137305 */ /* 0x000124000021f000 */
[----:B0-----:R-:W-:Y:S01]  /*2370*/  MOV R18, RZ ;  /* 0x000000ff00127202 */ /* 0x001fe20000000f00 */
[----:B----4-:R-:W-:-:S04]  /*2380*/  IMAD.MOV R21, RZ, RZ, -R19 ;  /* 0x000000ffff157224 */ /* 0x010fc800078e0a13 */
[----:B------:R-:W-:-:S04]  /*2390*/  IMAD R21, R21, UR4, RZ ;  /* 0x0000000415157c24 */ /* 0x000fc8000f8e02ff */
[----:B------:R-:W-:-:S04]  /*23a0*/  IMAD.HI.U32 R18, R19, R21, R18 ;  /* 0x0000001513127227 */ /* 0x000fc800078e0012 */
[----:B------:R-:W-:Y:S02]  /*23b0*/  HFMA2 R21, -RZ, RZ, 0, 0 ;  /* 0x00000000ff157431 */ /* 0x000fe400000001ff */
        /* <DEDUP_REMOVED lines=38> */
.L_x_658:
[----:B------:R-:W-:Y:S05]  /*2620*/  BSYNC.RECONVERGENT B3 ;  /* 0x0000000000037941 */ /* 0x000fea0003800200 */
.L_x_657:
[----:B------:R-:W-:-:S05]  /*2630*/  VIADD R26, R26, 0x2 ;  /* 0x000000021a1a7836 */ /* 0x000fca0000000000 */
[----:B------:R-:W-:-:S13]  /*2640*/  ISETP.GE.U32.AND P0, PT, R26, R11, PT ;  /* 0x0000000b1a00720c */ /* 0x000fda0003f06070 */
[----:B------:R-:W-:Y:S05]  /*2650*/  @!P0 BRA `(.L_x_659) ;  /* 0xfffffff000988947 */ /* 0x000fea000383ffff */
.L_x_652:
[----:B------:R-:W-:Y:S05]  /*2660*/  BSYNC.RECONVERGENT B0 ;  /* 0x0000000000007941 */ /* 0x000fea0003800200 */
.L_x_651:
[----:B------:R-:W-:-:S04]  /*2670*/  IADD3 R24, PT, PT, R24, 0x1, RZ ;  /* 0x0000000118187810 */ /* 0x000fc80007ffe0ff */
[----:B------:R-:W-:-:S13]  /*2680*/  ISETP.GE.U32.AND P0, PT, R24, R10, PT ;  /* 0x0000000a1800720c */ /* 0x000fda0003f06070 */
[----:B------:R-:W-:Y:S05]  /*2690*/  @!P0 BRA `(.L_x_660) ;  /* 0xffffffe800808947 */ /* 0x000fea000383ffff */
.L_x_650:
[----:B------:R-:W-:Y:S05]  /*26a0*/  BSYNC.RECONVERGENT B1 ;  /* 0x0000000000017941 */ /* 0x000fea0003800200 */
.L_x_649:
[----:B------:R-:W-:-:S05]  /*26b0*/  VIADD R8, R8, 0x1 ;  /* 0x0000000108087836 */ /* 0x000fca0000000000 */
[----:B------:R-:W-:-:S13]  /*26c0*/  ISETP.GE.U32.AND P0, PT, R8, R9, PT ;  /* 0x000000090800720c */ /* 0x000fda0003f06070 */
[----:B------:R-:W-:Y:S05]  /*26d0*/  @!P0 BRA `(.L_x_661) ;  /* 0xffffffe800548947 */ /* 0x000fea000383ffff */
.L_x_648:
[----:B------:R-:W-:Y:S05]  /*26e0*/  BSYNC.RECONVERGENT B2 ;  /* 0x0000000000027941 */ /* 0x000fea0003800200 */
.L_x_647:
        /* <DEDUP_REMOVED lines=9> */
[----:B------:R1:W-:Y:S01]  /*2780*/  STG.E.64 desc[UR8][R4.64], R16 ;  /* 0x0000001004007986 */ /* 0x0003e2000c101b08 */
[----:B------:R-:W-:Y:S02]  /*2790*/  IADD3.X R3, PT, PT, RZ, R3, RZ, P0, !PT ;  /* 0x00000003ff037210 */ /* 0x000fe400007fe4ff */
[----:B--2---:R-:W-:-:S04]  /*27a0*/  ISETP.GE.U32.AND P0, PT, R0, UR10, PT ;  /* 0x0000000a00007c0c */ /* 0x004fc8000bf06070 */
[----:B------:R-:W-:-:S13]  /*27b0*/  ISETP.GE.AND.EX P0, PT, R3, UR11, PT, P0 ;  /* 0x0000000b03007c0c */ /* 0x000fda000bf06300 */
[----:B-1----:R-:W-:Y:S05]  /*27c0*/  @!P0 BRA `(.L_x_662) ;  /* 0xffffffd8003c8947 */ /* 0x002fea000383ffff */
[----:B------:R-:W-:Y:S05]  /*27d0*/  EXIT ;  /* 0x000000000000794d */ /* 0x000fea0003800000 */
.L_x_663:
        /* <DEDUP_REMOVED lines=10> */
.L_x_733:


//--------------------- .text._ZN2at6native13im2col_kernelIdEEvlPKT_llllllllllllPS2_ --------------------------
	.section	.text._ZN2at6native13im2col_kernelIdEEvlPKT_llllllllllllPS2_,"ax",@progbits
	.align	128
        .global         _ZN2at6native13im2col_kernelIdEEvlPKT_llllllllllllPS2_
        .type           _ZN2at6native13im2col_kernelIdEEvlPKT_llllllllllllPS2_,@function
        .size           _ZN2at6native13im2col_kernelIdEEvlPKT_llllllllllllPS2_,(.L_x_718 - _ZN2at6native13im2col_kernelIdEEvlPKT_llllllllllllPS2_)
        .other          _ZN2at6native13im2col_kernelIdEEvlPKT_llllllllllllPS2_,@"STO_CUDA_ENTRY STV_DEFAULT"
_ZN2at6native13im2col_kernelIdEEvlPKT_llllllllllllPS2_:
.text._ZN2at6native13im2col_kernelIdEEvlPKT_llllllllllllPS2_:
        /* <DEDUP_REMOVED lines=26> */
.L_x_678:
[----:B--2---:R-:W3:Y:S01]  /*01a0*/  LDL R6, [R1+0x2c] ;  /* 0x00002c0001067983 */ /* 0x004ee20000100800 */
[----:B------:R-:W3:Y:S03]  /*01b0*/  LDCU UR6, c[0x0][0x3ec] ;  /* 0x00007d80ff0677ac */ /* 0x000ee60008000800 */
[----:B0-----:R0:W5:Y:S01]  /*01c0*/  LDL R7, [R1+0x28] ;  /* 0x0000280001077983 */ /* 0x0011620000100800 */
[----:B------:R-:W-:Y:S01]  /*01d0*/  BSSY.RECONVERGENT B0, `(.L_x_664) ;  /* 0x000002f000007945 */ /* 0x000fe20003800200 */
[----:B---3--:R-:W-:-:S04]  /*01e0*/  LOP3.LUT R0, R6, UR6, RZ, 0xfc, !PT ;  /* 0x0000000606007c12 */ /* 0x008fc8000f8efcff */
        /* <DEDUP_REMOVED lines=17> */
[----:B------:R-:W-:Y:S02]  /*0300*/  @P0 VIADD R3, R3, -UR6 ;  /* 0x8000000603030c36 */ /* 0x000fe40008000000 */
[----:B------:R-:W-:-:S03]  /*0310*/  @P0 VIADD R4, R4, 0x1 ;  /* 0x0000000104040836 */ /* 0x000fc60000000000 */
[----:B------:R-:W-:Y:S01]  /*0320*/  ISETP.GE.U32.AND P1, PT, R3, UR6, PT ;  /* 0x0000000603007c0c */ /* 0x000fe2000bf26070 */
[----:B------:R-:W-:-:S12]  /*0330*/  IMAD.MOV.U32 R3, RZ, RZ, RZ ;  /* 0x000000ffff037224 */ /* 0x000fd800078e00ff */
[----:B------:R-:W-:Y:S01]  /*0340*/  @P1 VIADD R4, R4, 0x1 ;  /* 0x0000000104041836 */ /* 0x000fe20000000000 */
[----:B------:R-:W-:-:S04]  /*0350*/  @!P2 LOP3.LUT R4, RZ, UR6, RZ, 0x33, !PT ;  /* 0x00000006ff04ac12 */ /* 0x000fc8000f8e33ff */
[----:B------:R-:W-:-:S05]  /*0360*/  IADD3 R0, PT, PT, -R4, RZ, RZ ;  /* 0x000000ff04007210 */ /* 0x000fca0007ffe1ff */
[----:B------:R-:W-:Y:S01]  /*0370*/  IMAD R0, R0, UR6, R7 ;  /* 0x0000000600007c24 */ /* 0x000fe2000f8e0207 */
[----:B------:R-:W-:Y:S06]  /*0380*/  BRA `(.L_x_666) ;  /* 0x00000000004c7947 */ /* 0x000fec0003800000 */
.L_x_665:
[----:B------:R-:W0:Y:S01]  /*0390*/  LDCU.64 UR6, c[0x0][0x3e8] ;  /* 0x00007d00ff0677ac */ /* 0x000e220008000a00 */
[----:B-----5:R-:W-:Y:S01]  /*03a0*/  IMAD.MOV.U32 R16, RZ, RZ, R7 ;  /* 0x000000ffff107224 */ /* 0x020fe200078e0007 */
[----:B------:R-:W-:Y:S01]  /*03b0*/  MOV R2, 0x400 ;  /* 0x0000040000027802 */ /* 0x000fe20000000f00 */
[----:B------:R-:W-:Y:S02]  /*03c0*/  IMAD.MOV.U32 R11, RZ, RZ, R6 ;  /* 0x000000ffff0b7224 */ /* 0x000fe400078e0006 */
[----:B0-----:R-:W-:Y:S01]  /*03d0*/  IMAD.U32 R9, RZ, RZ, UR6 ;  /* 0x00000006ff097e24 */ /* 0x001fe2000f8e00ff */
[----:B------:R-:W-:-:S07]  /*03e0*/  MOV R8, UR7 ;  /* 0x0000000700087c02 */ /* 0x000fce0008000f00 */
[----:B--2---:R-:W-:Y:S05]  /*03f0*/  CALL.REL.NOINC `($__internal_14_$__cuda_sm20_div_s64) ;  /* 0x0000002400ec7944 */ /* 0x004fea0003c00000 */
        /* <DEDUP_REMOVED lines=12> */
.L_x_666:
[----:B--2---:R-:W-:Y:S05]  /*04c0*/  BSYNC.RECONVERGENT B0 ;  /* 0x0000000000007941 */ /* 0x004fea0003800200 */
.L_x_664:
        /* <DEDUP_REMOVED lines=16> */
[----:B-1----:R-:W-:-:S05]  /*05d0*/  IMAD R5, R7, R11, RZ ;  /* 0x0000000b07057224 */ /* 0x002fca00078e02ff */
[----:B------:R-:W-:-:S05]  /*05e0*/  IADD3 R5, PT, PT, -R5, RZ, RZ ;  /* 0x000000ff05057210 */ /* 0x000fca0007ffe1ff */
        /* <DEDUP_REMOVED lines=12> */
[----:B------:R-:W-:Y:S06]  /*06b0*/  BRA `(.L_x_669) ;  /* 0x0000000000447947 */ /* 0x000fec0003800000 */
.L_x_668:
[----:B------:R-:W0:Y:S01]  /*06c0*/  LDCU.64 UR6, c[0x0][0x3e0] ;  /* 0x00007c00ff0677ac */ /* 0x000e220008000a00 */
[----:B------:R-:W-:Y:S01]  /*06d0*/  IMAD.MOV.U32 R16, RZ, RZ, R4 ;  /* 0x000000ffff107224 */ /* 0x000fe200078e0004 */
[----:B------:R-:W-:Y:S01]  /*06e0*/  MOV R2, 0x730 ;  /* 0x0000073000027802 */ /* 0x000fe20000000f00 */
[----:B------:R-:W-:Y:S01]  /*06f0*/  IMAD.MOV.U32 R11, RZ, RZ, R5 ;  /* 0x000000ffff0b7224 */ /* 0x000fe200078e0005 */
[----:B0-----:R-:W-:Y:S01]  /*0700*/  MOV R9, UR6 ;  /* 0x0000000600097c02 */ /* 0x001fe20008000f00 */
[----:B------:R-:W-:-:S07]  /*0710*/  IMAD.U32 R8, RZ, RZ, UR7 ;  /* 0x00000007ff087e24 */ /* 0x000fce000f8e00ff */
[----:B------:R-:W-:Y:S05]  /*0720*/  CALL.REL.NOINC `($__internal_14_$__cuda_sm20_div_s64) ;  /* 0x0000002400207944 */ /* 0x000fea0003c00000 */
        /* <DEDUP_REMOVED lines=10> */
.L_x_669:
[----:B------:R-:W-:Y:S05]  /*07d0*/  BSYNC.RECONVERGENT B0 ;  /* 0x0000000000007941 */ /* 0x000fea0003800200 */
.L_x_667:
[----:B------:R-:W0:Y:S01]  /*07e0*/  LDCU.128 UR12, c[0x0][0x3a0] ;  /* 0x00007400ff0c77ac */ /* 0x000e220008000c00 */
[----:B------:R-:W1:Y:S01]  /*07f0*/  LDC.64 R54, c[0x0][0x3b0] ;  /* 0x0000ec00ff367b82 */ /* 0x000e620000000a00 */
[----:B------:R-:W-:Y:S02]  /*0800*/  IMAD.MOV.U32 R6, RZ, RZ, R13 ;  /* 0x000000ffff067224 */ /* 0x000fe400078e000d */
[----:B------:R-:W-:Y:S02]  /*0810*/  IMAD.MOV.U32 R49, RZ, RZ, RZ ;  /* 0x000000ffff317224 */ /* 0x000fe400078e00ff */
[----:B------:R-:W-:-:S03]  /*0820*/  IMAD.MOV.U32 R52, RZ, RZ, RZ ;  /* 0x000000ffff347224 */ /* 0x000fc600078e00ff */
        /* <DEDUP_REMOVED lines=10> */
[----:B------:R-:W-:-:S04]  /*08d0*/  IMAD R2, R11, UR7, RZ ;  /* 0x000000070b027c24 */ /* 0x000fc8000f8e02ff */
[----:B------:R-:W-:Y:S01]  /*08e0*/  IMAD R7, R9, UR6, R2 ;  /* 0x0000000609077c24 */ /* 0x000fe2000f8e0202 */
[----:B------:R-:W3:Y:S03]  /*08f0*/  LDCU.64 UR6, c[0x0][0x3f0] ;  /* 0x00007e00ff0677ac */ /* 0x000ee60008000a00 */
[----:B------:R-:W-:Y:S01]  /*0900*/  IMAD.IADD R5, R5, 0x1, R7 ;  /* 0x0000000105057824 */ /* 0x000fe200078e0207 */
[----:B------:R-:W-:-:S03]  /*0910*/  MOV R7, R12 ;  /* 0x0000000c00077202 */ /* 0x000fc60000000f00 */
        /* <DEDUP_REMOVED lines=11> */
[----:B--2---:R-:W-:-:S03]  /*09d0*/  IADD3 R6, P0, PT, RZ, -R50, RZ ;  /* 0x80000032ff067210 */ /* 0x004fc60007f1e0ff */
[----:B------:R-:W-:Y:S01]  /*09e0*/  IMAD R3, R3, UR10, RZ ;  /* 0x0000000a03037c24 */ /* 0x000fe2000f8e02ff */
[----:B---3--:R-:W-:Y:S01]  /*09f0*/  LEA R10, P1, R8, UR6, 0x3 ;  /* 0x00000006080a7c11 */ /* 0x008fe2000f8218ff */
[----:B------:R-:W-:Y:S01]  /*0a00*/  IMAD.IADD R11, R9, 0x1, R7 ;  /* 0x00000001090b7824 */ /* 0x000fe200078e0207 */
[----:B------:R-:W-:Y:S01]  /*0a10*/  IADD3.X R7, PT, PT, RZ, ~R51, RZ, P0, !PT ;  /* 0x80000033ff077210 */ /* 0x000fe200007fe4ff */
[C---:B------:R-:W-:Y:S02]  /*0a20*/  IMAD R19, R0.reuse, UR11, R3 ;  /* 0x0000000b00137c24 */ /* 0x040fe4000f8e0203 */
[----:B------:R-:W-:Y:S01]  /*0a30*/  IMAD.WIDE.U32 R2, R0, UR10, RZ ;  /* 0x0000000a00027c25 */ /* 0x000fe2000f8e00ff */
[----:B------:R-:W-:Y:S02]  /*0a40*/  LEA.HI.X R11, R8, UR7, R11, 0x3, P1 ;  /* 0x00000007080b7c11 */ /* 0x000fe400088f1c0b */
[----:B------:R-:W-:Y:S01]  /*0a50*/  SHF.L.U64.HI R0, R50, 0x3, R51 ;  /* 0x0000000332007819 */ /* 0x000fe20000010233 */
[----:B------:R-:W-:-:S02]  /*0a60*/  IMAD.SHL.U32 R17, R2, 0x8, RZ ;  /* 0x0000000802117824 */ /* 0x000fc400078e00ff */
[----:B------:R-:W-:Y:S02]  /*0a70*/  IMAD.IADD R19, R3, 0x1, R19 ;  /* 0x0000000103137824 */ /* 0x000fe400078e0213 */
[----:B-1----:R-:W-:Y:S01]  /*0a80*/  IMAD.WIDE.U32 R8, R4, 0x7, R6 ;  /* 0x0000000704087825 */ /* 0x002fe200078e0006 */
[----:B------:R-:W-:Y:S02]  /*0a90*/  LEA R17, P0, -R50, R17, 0x3 ;  /* 0x0000001132117211 */ /* 0x000fe400078019ff */
[C---:B------:R-:W-:Y:S01]  /*0aa0*/  SHF.L.U64.HI R3, R2.reuse, 0x3, R19 ;  /* 0x0000000302037819 */ /* 0x040fe20000010213 */
[----:B------:R-:W-:Y:S01]  /*0ab0*/  IMAD.WIDE.U32 R54, R13, UR8, R54 ;  /* 0x000000080d367c25 */ /* 0x000fe2000f8e0036 */
[----:B------:R-:W-:Y:S01]  /*0ac0*/  IADD3 R56, P1, PT, R2, R8, RZ ;  /* 0x0000000802387210 */ /* 0x000fe20007f3e0ff */
[----:B------:R-:W-:Y:S02]  /*0ad0*/  STL [R1+0x24], R17 ;  /* 0x0000241101007387 */ /* 0x000fe40000100800 */
[----:B------:R-:W-:-:S02]  /*0ae0*/  IMAD R16, R5, 0x7, RZ ;  /* 0x0000000705107824 */ /* 0x000fc400078e02ff */
[----:B------:R-:W-:-:S03]  /*0af0*/  IMAD.WIDE.U32 R12, R4, 0x6, R6 ;  /* 0x00000006040c7825 */ /* 0x000fc600078e0006 */
[----:B------:R-:W-:Y:S01]  /*0b00*/  IADD3.X R57, PT, PT, R19, R9, R16, P1, !PT ;  /* 0x0000000913397210 */ /* 0x000fe20000ffe410 */
[----:B------:R-:W-:Y:S01]  /*0b10*/  IMAD.WIDE.U32 R14, R4, 0x5, R6 ;  /* 0x00000005040e7825 */ /* 0x000fe200078e0006 */
[----:B------:R-:W-:-:S03]  /*0b20*/  IADD3 R58, P2, PT, R2, R12, RZ ;  /* 0x0000000c023a7210 */ /* 0x000fc60007f5e0ff */
[----:B------:R-:W-:Y:S01]  /*0b30*/  IMAD R18, R5, 0x6, RZ ;  /* 0x0000000605127824 */ /* 0x000fe200078e02ff */
[C---:B------:R-:W-:Y:S01]  /*0b40*/  IADD3 R60, P3, PT, R2.reuse, R14, RZ ;  /* 0x0000000e023c7210 */ /* 0x040fe20007f7e0ff */
[----:B------:R-:W-:Y:S01]  /*0b50*/  IMAD.X R0, R3, 0x1, ~R0, P0 ;  /* 0x0000000103007824 */ /* 0x000fe200000e0e00 */
[----:B------:R-:W-:Y:S01]  /*0b60*/  IADD3 R24, P0, P1, R2, R4, -R50 ;  /* 0x0000000402187210 */ /* 0x000fe2000791e832 */
[----:B------:R-:W-:Y:S01]  /*0b70*/  IMAD R22, R5, 0x5, RZ ;  /* 0x0000000505167824 */ /* 0x000fe200078e02ff */
[C---:B------:R-:W-:Y:S01]  /*0b80*/  IADD3.X R59, PT, PT, R19.reuse, R13, R18, P2, !PT ;  /* 0x0000000d133b7210 */ /* 0x040fe200017fe412 */
[C---:B------:R-:W-:Y:S01]  /*0b90*/  IMAD.SHL.U32 R3, R4.reuse, 0x2, RZ ;  /* 0x0000000204037824 */ /* 0x040fe200078e00ff */
[----:B------:R0:W-:Y:S01]  /*0ba0*/  STL [R1+0x20], R0 ;  /* 0x0000200001007387 */ /* 0x0001e20000100800 */
[----:B------:R-:W-:Y:S01]  /*0bb0*/  IMAD.WIDE.U32 R6, R4, 0x3, R6 ;  /* 0x0000000304067825 */ /* 0x000fe200078e0006 */
[----:B------:R-:W-:Y:S02]  /*0bc0*/  IADD3.X R25, PT, PT, R19, R5, ~R51, P0, P1 ;  /* 0x0000000513197210 */ /* 0x000fe400007e2c33 */
[C---:B------:R-:W-:Y:S01]  /*0bd0*/  IADD3 R14, P1, P2, R2.reuse, UR5, -R50 ;  /* 0x00000005020e7c10 */ /* 0x040fe2000fa3e832 */
[----:B------:R-:W-:Y:S01]  /*0be0*/  IMAD.IADD R53, R55, 0x1, R53 ;  /* 0x0000000137357824 */ /* 0x000fe200078e0235 */
[----:B------:R-:W-:Y:S01]  /*0bf0*/  IADD3.X R61, PT, PT, R19, R15, R22, P3, !PT ;  /* 0x0000000f133d7210 */ /* 0x000fe20001ffe416 */
[----:B------:R1:W-:Y:S01]  /*0c00*/  STL.64 [R1+0x18], R24 ;  /* 0x0000181801007387 */ /* 0x0003e20000100a00 */
[----:B------:R-:W-:-:S02]  /*0c10*/  IADD3 R12, P4, P5, R2, -R50, R3 ;  /* 0x80000032020c7210 */ /* 0x000fc40007d9e003 */
[----:B0-----:R-:W-:Y:S01]  /*0c20*/  SHF.L.U64.HI R0, R4, 0x1, R5 ;  /* 0x0000000104007819 */ /* 0x001fe20000010205 */
[----:B------:R-:W-:Y:S01]  /*0c30*/  IMAD R4, R5, 0x3, RZ ;  /* 0x0000000305047824 */ /* 0x000fe200078e02ff */
[C---:B------:R-:W-:Y:S02]  /*0c40*/  IADD3 R8, P3, PT, R2.reuse, R6, RZ ;  /* 0x0000000602087210 */ /* 0x040fe40007f7e0ff */
[C---:B------:R-:W-:Y:S02]  /*0c50*/  IADD3.X R15, PT, PT, R19.reuse, UR4, ~R51, P1, P2 ;  /* 0x00000004130f7c10 */ /* 0x040fe40008fe4c33 */
[C---:B------:R-:W-:Y:S02]  /*0c60*/  IADD3.X R13, PT, PT, R19.reuse, ~R51, R0, P4, P5 ;  /* 0x80000033130d7210 */ /* 0x040fe400027ea400 */
[----:B------:R-:W-:Y:S01]  /*0c70*/  IADD3.X R9, PT, PT, R19, R7, R4, P3, !PT ;  /* 0x0000000713097210 */ /* 0x000fe20001ffe404 */
[----:B------:R1:W-:Y:S01]  /*0c80*/  STL.64 [R1], R14 ;  /* 0x0000000e01007387 */ /* 0x0003e20000100a00 */
[----:B------:R-:W-:-:S03]  /*0c90*/  IADD3 R50, P0, PT, R2, -R50, RZ ;  /* 0x8000003202327210 */ /* 0x000fc60007f1e0ff */
[----:B------:R1:W-:Y:S01]  /*0ca0*/  STL.64 [R1+0x10], R12 ;  /* 0x0000100c01007387 */ /* 0x0003e20000100a00 */
[----:B------:R-:W-:-:S03]  /*0cb0*/  IADD3.X R51, PT, PT, R19, ~R51, RZ, P0, !PT ;  /* 0x8000003313337210 */ /* 0x000fc600007fe4ff */
[----:B------:R1:W-:Y:S06]  /*0cc0*/  STL.64 [R1+0x8], R8 ;  /* 0x0000080801007387 */ /* 0x0003ec0000100a00 */
.L_x_677:
[----:B0-----:R-:W0:Y:S01]  /*0cd0*/  LDCU.64 UR6, c[0x0][0x3a8] ;  /* 0x00007500ff0677ac */ /* 0x001e220008000a00 */
[----:B-1-3--:R-:W-:Y:S01]  /*0ce0*/  MOV R3, R53 ;  /* 0x0000003500037202 */ /* 0x00afe20000000f00 */
[----:B------:R-:W-:Y:S01]  /*0cf0*/  IMAD.MOV.U32 R2, RZ, RZ, R54 ;  /* 0x000000ffff027224 */ /* 0x000fe200078e0036 */
[----:B-1----:R-:W-:Y:S01]  /*0d00*/  CS2R R14, SRZ ;  /* 0x00000000000e7805 */ /* 0x002fe2000001ff00 */
[----:B------:R-:W1:Y:S01]  /*0d10*/  LDCU.64 UR8, c[0x0][0x3d0] ;  /* 0x00007a00ff0877ac */ /* 0x000e620008000a00 */
[----:B0-----:R-:W-:-:S04]  /*0d20*/  UISETP.GE.U32.AND UP0, UPT, UR6, 0x8, UPT ;  /* 0x000000080600788c */ /* 0x001fc8000bf06070 */
[----:B------:R-:W-:Y:S01]  /*0d30*/  UISETP.GE.U32.AND.EX UP0, UPT, UR7, URZ, UPT, UP0 ;  /* 0x000000ff0700728c */ /* 0x000fe2000bf06100 */
[----:B-1----:R-:W-:Y:S02]  /*0d40*/  IMAD R0, R52, UR8, RZ ;  /* 0x0000000834007c24 */ /* 0x002fe4000f8e02ff */
[----:B------:R-:W-:-:S04]  /*0d50*/  IMAD.WIDE.U32 R22, R49, UR8, R2 ;  /* 0x0000000831167c25 */ /* 0x000fc8000f8e0002 */
[----:B------:R-:W-:-:S04]  /*0d60*/  IMAD R3, R49, UR9, R0 ;  /* 0x0000000931037c24 */ /* 0x000fc8000f8e0200 */
[----:B------:R-:W-:Y:S01]  /*0d70*/  IMAD.IADD R0, R23, 0x1, R3 ;  /* 0x0000000117007824 */ /* 0x000fe200078e0203 */
[----:B--2---:R-:W-:Y:S06]  /*0d80*/  BRA.U !UP0, `(.L_x_670) ;  /* 0x0000000d08447547 */ /* 0x004fec000b800000 */
[----:B------:R-:W2:Y:S01]  /*0d90*/  LDL.64 R16, [R1+0x18] ;  /* 0x0000180001107983 */ /* 0x000ea20000100a00 */
[----:B------:R-:W0:Y:S03]  /*0da0*/  LDCU.128 UR8, c[0x0][0x390] ;  /* 0x00007200ff0877ac */ /* 0x000e260008000c00 */
[----:B------:R-:W3:Y:S04]  /*0db0*/  LDL R6, [R1+0x24] ;  /* 0x0000240001067983 */ /* 0x000ee80000100800 */
[----:B------:R-:W4:Y:S04]  /*0dc0*/  LDL.64 R26, [R1+0x10] ;  /* 0x00001000011a7983 */ /* 0x000f280000100a00 */
[----:B------:R-:W5:Y:S04]  /*0dd0*/  LDL R8, [R1+0x20] ;  /* 0x0000200001087983 */ /* 0x000f680000100800 */
[----:B------:R-:W5:Y:S04]  /*0de0*/  LDL.64 R24, [R1+0x8] ;  /* 0x0000080001187983 */ /* 0x000f680000100a00 */
[----:B------:R-:W5:Y:S01]  /*0df0*/  LDL.64 R18, [R1] ;  /* 0x0000000001127983 */ /* 0x000f620000100a00 */
[----:B0-----:R-:W-:-:S02]  /*0e00*/  IMAD R5, R21, UR8, RZ ;  /* 0x0000000815057c24 */ /* 0x001fc4000f8e02ff */
[----:B------:R-:W-:Y:S02]  /*0e10*/  IMAD.MOV.U32 R2, RZ, RZ, R22 ;  /* 0x000000ffff027224 */ /* 0x000fe400078e0016 */
[----:B------:R-:W-:Y:S02]  /*0e20*/  IMAD.MOV.U32 R3, RZ, RZ, R0 ;  /* 0x000000ffff037224 */ /* 0x000fe400078e0000 */
[C---:B------:R-:W-:Y:S02]  /*0e30*/  IMAD R5, R20.reuse, UR9, R5 ;  /* 0x0000000914057c24 */ /* 0x040fe4000f8e0205 */
[----:B------:R-:W-:Y:S01]  /*0e40*/  IMAD.WIDE.U32 R12, R20, UR8, R2 ;  /* 0x00000008140c7c25 */ /* 0x000fe2000f8e0002 */
[----:B------:R-:W0:Y:S03]  /*0e50*/  LDCU.64 UR8, c[0x0][0x388] ;  /* 0x00007100ff0877ac */ /* 0x000e260008000a00 */
[----:B------:R-:W-:-:S04]  /*0e60*/  IMAD.IADD R2, R13, 0x1, R5 ;  /* 0x000000010d027824 */ /* 0x000fc800078e0205 */
[----:B------:R-:W-:Y:S02]  /*0e70*/  IMAD R5, R2, UR10, RZ ;  /* 0x0000000a02057c24 */ /* 0x000fe4000f8e02ff */
[----:B------:R-:W-:-:S04]  /*0e80*/  IMAD.WIDE.U32 R2, R12, UR10, RZ ;  /* 0x0000000a0c027c25 */ /* 0x000fc8000f8e00ff */
[C---:B------:R-:W-:Y:S01]  /*0e90*/  IMAD.WIDE.U32 R14, R12.reuse, UR10, R58 ;  /* 0x0000000a0c0e7c25 */ /* 0x040fe2000f8e003a */
[----:B------:R-:W-:Y:S02]  /*0ea0*/  ULOP3.LUT UR6, UR6, 0xfffffff8, URZ, 0xc0, !UPT ;  /* 0xfffffff806067892 */ /* 0x000fe4000f8ec0ff */
[----:B------:R-:W-:Y:S01]  /*0eb0*/  ULOP3.LUT UR7, UR7, 0x7fffffff, URZ, 0xc0, !UPT ;  /* 0x7fffffff07077892 */ /* 0x000fe2000f8ec0ff */
[----:B--2---:R-:W-:-:S04]  /*0ec0*/  IMAD.WIDE.U32 R44, R12, UR10, R16 ;  /* 0x0000000a0c2c7c25 */ /* 0x004fc8000f8e0010 */
[----:B------:R-:W-:Y:S01]  /*0ed0*/  IMAD R16, R12, UR11, R5 ;  /* 0x0000000b0c107c24 */ /* 0x000fe2000f8e0205 */
[----:B---3--:R-:W-:-:S04]  /*0ee0*/  LEA R47, P0, R2, R6, 0x3 ;  /* 0x00000006022f7211 */ /* 0x008fc800078018ff */
[----:B------:R-:W-:Y:S01]  /*0ef0*/  IADD3 R3, PT, PT, R3, R16, RZ ;  /* 0x0000001003037210 */ /* 0x000fe20007ffe0ff */
[----:B----4-:R-:W-:Y:S02]  /*0f00*/  IMAD.WIDE.U32 R42, R12, UR10, R26 ;  /* 0x0000000a0c2a7c25 */ /* 0x010fe4000f8e001a */
[----:B------:R-:W1:Y:S01]  /*0f10*/  LDC.64 R26, c[0x0][0x3e0] ;  /* 0x0000f800ff1a7b82 */ /* 0x000e620000000a00 */
[----:B-----5:R-:W-:-:S07]  /*0f20*/  LEA.HI.X R46, R2, R8, R3, 0x3, P0 ;  /* 0x00000008022e7211 */ /* 0x020fce00000f1c03 */
[----:B------:R-:W1:Y:S01]  /*0f30*/  LDC.64 R8, c[0x0][0x3e8] ;  /* 0x0000fa00ff087b82 */ /* 0x000e620000000a00 */
[----:B------:R-:W-:-:S07]  /*0f40*/  IMAD.WIDE.U32 R40, R12, UR10, R24 ;  /* 0x0000000a0c287c25 */ /* 0x000fce000f8e0018 */
[----:B------:R-:W2:Y:S01]  /*0f50*/  LDC.64 R24, c[0x0][0x3d8] ;  /* 0x0000f600ff187b82 */ /* 0x000ea20000000a00 */
[----:B------:R-:W-:-:S04]  /*0f60*/  IMAD.WIDE.U32 R4, R12, UR10, R18 ;  /* 0x0000000a0c047c25 */ /* 0x000fc8000f8e0012 */
[----:B------:R-:W-:-:S04]  /*0f70*/  IMAD.WIDE.U32 R6, R12, UR10, R60 ;  /* 0x0000000a0c067c25 */ /* 0x000fc8000f8e003c */
[C---:B------:R-:W-:Y:S02]  /*0f80*/  IMAD.IADD R3, R16.reuse, 0x1, R5 ;  /* 0x0000000110037824 */ /* 0x040fe400078e0205 */
[----:B------:R-:W-:Y:S02]  /*0f90*/  IMAD.IADD R5, R16, 0x1, R7 ;  /* 0x0000000110057824 */ /* 0x000fe400078e0207 */
[----:B------:R-:W-:-:S04]  /*0fa0*/  IMAD.WIDE.U32 R12, R12, UR10, R56 ;  /* 0x0000000a0c0c7c25 */ /* 0x000fc8000f8e0038 */
[-C--:B-1----:R-:W-:Y:S02]  /*0fb0*/  IMAD R9, R9, R26.reuse, RZ ;  /* 0x0000001a09097224 */ /* 0x082fe400078e02ff */
[----:B------:R-:W-:Y:S02]  /*0fc0*/  IMAD.IADD R7, R16, 0x1, R15 ;  /* 0x0000000110077824 */ /* 0x000fe400078e020f */
[C---:B------:R-:W-:Y:S02]  /*0fd0*/  IMAD R15, R8.reuse, R27, R9 ;  /* 0x0000001b080f7224 */ /* 0x040fe400078e0209 */
[----:B------:R-:W-:Y:S01]  /*0fe0*/  IMAD.WIDE.U32 R26, R8, R26, RZ ;  /* 0x0000001a081a7225 */ /* 0x000fe200078e00ff */
[----:B------:R-:W-:-:S03]  /*0ff0*/  SHF.L.U64.HI R2, R4, 0x3, R3 ;  /* 0x0000000304027819 */ /* 0x000fc60000010203 */
[C---:B------:R-:W-:Y:S01]  /*1000*/  IMAD.IADD R9, R16.reuse, 0x1, R13 ;  /* 0x0000000110097824 */ /* 0x040fe200078e020d */
[C---:B------:R-:W-:Y:S01]  /*1010*/  IADD3 R41, PT, PT, R16.reuse, R41, RZ ;  /* 0x0000002910297210 */ /* 0x040fe20007ffe0ff */
[C---:B------:R-:W-:Y:S02]  /*1020*/  IMAD.IADD R45, R16.reuse, 0x1, R45 ;  /* 0x00000001102d7824 */ /* 0x040fe400078e022d */
[----:B------:R-:W-:Y:S02]  /*1030*/  IMAD.IADD R43, R16, 0x1, R43 ;  /* 0x00000001102b7824 */ /* 0x000fe400078e022b */
[----:B------:R-:W-:Y:S01]  /*1040*/  IMAD.SHL.U32 R3, R4, 0x8, RZ ;  /* 0x0000000804037824 */ /* 0x000fe200078e00ff */
[C---:B------:R-:W-:Y:S01]  /*1050*/  SHF.L.U64.HI R4, R6.reuse, 0x3, R5 ;  /* 0x0000000306047819 */ /* 0x040fe20000010205 */
[----:B------:R-:W-:Y:S01]  /*1060*/  IMAD.IADD R15, R27, 0x1, R15 ;  /* 0x000000011b0f7824 */ /* 0x000fe200078e020f */
[----:B------:R-:W-:Y:S02]  /*1070*/  SHF.L.U32 R5, R6, 0x3, RZ ;  /* 0x0000000306057819 */ /* 0x000fe400000006ff */
[C---:B------:R-:W-:Y:S01]  /*1080*/  SHF.L.U64.HI R6, R14.reuse, 0x3, R7 ;  /* 0x000000030e067819 */ /* 0x040fe20000010207 */
[----:B------:R-:W-:Y:S01]  /*1090*/  IMAD.SHL.U32 R7, R14, 0x8, RZ ;  /* 0x000000080e077824 */ /* 0x000fe200078e00ff */
[----:B------:R-:W-:Y:S01]  /*10a0*/  SHF.L.U64.HI R8, R12, 0x3, R9 ;  /* 0x000000030c087819 */ /* 0x000fe20000010209 */
[----:B0-----:R-:W-:Y:S01]  /*10b0*/  IMAD.U32 R13, RZ, RZ, UR9 ;  /* 0x00000009ff0d7e24 */ /* 0x001fe2000f8e00ff */
[C---:B------:R-:W-:Y:S01]  /*10c0*/  SHF.L.U64.HI R45, R44.reuse, 0x3, R45 ;  /* 0x000000032c2d7819 */ /* 0x040fe2000001022d */
[----:B------:R-:W-:Y:S01]  /*10d0*/  IMAD.SHL.U32 R44, R44, 0x8, RZ ;  /* 0x000000082c2c7824 */ /* 0x000fe200078e00ff */
[C---:B------:R-:W-:Y:S01]  /*10e0*/  SHF.L.U64.HI R43, R42.reuse, 0x3, R43 ;  /* 0x000000032a2b7819 */ /* 0x040fe2000001022b */
[----:B------:R-:W-:Y:S01]  /*10f0*/  IMAD.SHL.U32 R42, R42, 0x8, RZ ;  /* 0x000000082a2a7824 */ /* 0x000fe200078e00ff */
[C---:B------:R-:W-:Y:S01]  /*1100*/  SHF.L.U64.HI R41, R40.reuse, 0x3, R41 ;  /* 0x0000000328297819 */ /* 0x040fe20000010229 */
[----:B------:R-:W-:Y:S01]  /*1110*/  IMAD.SHL.U32 R40, R40, 0x8, RZ ;  /* 0x0000000828287824 */ /* 0x000fe200078e00ff */
[----:B------:R-:W-:Y:S01]  /*1120*/  SHF.L.U32 R9, R12, 0x3, RZ ;  /* 0x000000030c097819 */ /* 0x000fe200000006ff */
[----:B------:R-:W-:Y:S01]  /*1130*/  IMAD.U32 R12, RZ, RZ, UR8 ;  /* 0x00000008ff0c7e24 */ /* 0x000fe2000f8e00ff */
[C---:B--2---:R-:W-:Y:S01]  /*1140*/  SHF.L.U64.HI R48, R24.reuse, 0x6, R25 ;  /* 0x0000000618307819 */ /* 0x044fe20000010219 */
[----:B------:R-:W-:Y:S01]  /*1150*/  IMAD.MOV.U32 R16, RZ, RZ, R51 ;  /* 0x000000ffff107224 */ /* 0x000fe200078e0033 */
[----:B------:R-:W-:Y:S01]  /*1160*/  SHF.L.U64.HI R14, R24, 0x3, R25 ;  /* 0x00000003180e7819 */ /* 0x000fe20000010219 */
[----:B------:R-:W-:Y:S01]  /*1170*/  IMAD.U32 R18, RZ, RZ, UR6 ;  /* 0x00000006ff127e24 */ /* 0x000fe2000f8e00ff */
[----:B------:R-:W-:Y:S01]  /*1180*/  SHF.L.U64.HI R15, R26, 0x6, R15 ;  /* 0x000000061a0f7819 */ /* 0x000fe2000001020f */
[----:B------:R-:W-:Y:S01]  /*1190*/  IMAD.U32 R19, RZ, RZ, UR7 ;  /* 0x00000007ff137e24 */ /* 0x000fe2000f8e00ff */
[----:B------:R-:W-:-:S07]  /*11a0*/  MOV R17, R50 ;  /* 0x0000003200117202 */ /* 0x000fce0000000f00 */
.L_x_671:
[----:B0-----:R-:W0:Y:S01]  /*11b0*/  LDCU.128 UR8, c[0x0][0x390] ;  /* 0x00007200ff0877ac */ /* 0x001e220008000c00 */
[----:B------:R-:W-:Y:S02]  /*11c0*/  LOP3.LUT R25, R0, R16, RZ, 0xfc, !PT ;  /* 0x0000001000197212 */ /* 0x000fe400078efcff */
[----:B------:R-:W-:Y:S02]  /*11d0*/  CS2R R28, SRZ ;  /* 0x00000000001c7805 */ /* 0x000fe4000001ff00 */
[----:B------:R-:W-:Y:S01]  /*11e0*/  CS2R R34, SRZ ;  /* 0x0000000000227805 */ /* 0x000fe2000001ff00 */
[----:B------:R-:W1:Y:S01]  /*11f0*/  LDC.64 R36, c[0x0][0x3e8] ;  /* 0x0000fa00ff247b82 */ /* 0x000e620000000a00 */
[----:B0-----:R-:W-:Y:S02]  /*1200*/  ISETP.GE.U32.AND P1, PT, R17, UR10, PT ;  /* 0x0000000a11007c0c */ /* 0x001fe4000bf26070 */
[----:B------:R-:W-:Y:S02]  /*1210*/  ISETP.GE.U32.AND P0, PT, R22, UR8, PT ;  /* 0x0000000816007c0c */ /* 0x000fe4000bf06070 */
[----:B------:R-:W-:-:S04]  /*1220*/  ISETP.GE.AND.EX P1, PT, R16, UR11, PT, P1 ;  /* 0x0000000b10007c0c */ /* 0x000fc8000bf26310 */
[----:B------:R-:W-:-:S04]  /*1230*/  ISETP.GE.OR.EX P1, PT, R0, UR9, P1, P0 ;  /* 0x0000000900007c0c */ /* 0x000fc80008f26700 */
[----:B------:R-:W-:-:S13]  /*1240*/  ISETP.LT.OR P1, PT, R25, RZ, P1 ;  /* 0x000000ff1900720c */ /* 0x000fda0000f21670 */
[----:B------:R-:W-:-:S04]  /*1250*/  @!P1 IADD3 R30, P2, PT, R12, R47, RZ ;  /* 0x0000002f0c1e9210 */ /* 0x000fc80007f5e0ff */
[----:B------:R-:W-:-:S05]  /*1260*/  @!P1 IADD3.X R31, PT, PT, R13, R46, RZ, P2, !PT ;  /* 0x0000002e0d1f9210 */ /* 0x000fca00017fe4ff */
[----:B------:R0:W2:Y:S02]  /*1270*/  @!P1 LDG.E.64 R28, desc[UR16][R30.64] ;  /* 0x000000101e1c9981 */ /* 0x0000a4000c1e1b00 */
[----:B0-----:R-:W0:Y:S02]  /*1280*/  LDC.64 R30, c[0x0][0x3d8] ;  /* 0x0000f600ff1e7b82 */ /* 0x001e240000000a00 */
[----:B0-----:R-:W-:-:S04]  /*1290*/  IADD3 R25, P2, PT, R17, R30, RZ ;  /* 0x0000001e11197210 */ /* 0x001fc80007f5e0ff */
[----:B------:R-:W-:Y:S01]  /*12a0*/  ISETP.GE.U32.AND P1, PT, R25, UR10, PT ;  /* 0x0000000a19007c0c */ /* 0x000fe2000bf26070 */
[----:B------:R-:W-:-:S05]  /*12b0*/  IMAD.X R25, R16, 0x1, R31, P2 ;  /* 0x0000000110197824 */ /* 0x000fca00010e061f */
[----:B------:R-:W-:Y:S02]  /*12c0*/  ISETP.GE.AND.EX P1, PT, R25, UR11, PT, P1 ;  /* 0x0000000b19007c0c */ /* 0x000fe4000bf26310 */
[C---:B------:R-:W-:Y:S02]  /*12d0*/  LOP3.LUT R25, R0.reuse, R25, RZ, 0xfc, !PT ;  /* 0x0000001900197212 */ /* 0x040fe400078efcff */
[----:B------:R-:W-:-:S04]  /*12e0*/  ISETP.GE.OR.EX P1, PT, R0, UR9, P1, P0 ;  /* 0x0000000900007c0c */ /* 0x000fc80008f26700 */
[----:B------:R-:W-:-:S13]  /*12f0*/  ISETP.LT.OR P1, PT, R25, RZ, P1 ;  /* 0x000000ff1900720c */ /* 0x000fda0000f21670 */
[----:B------:R-:W-:-:S05]  /*1300*/  @!P1 IADD3 R32, P2, PT, R12, R44, RZ ;  /* 0x0000002c0c209210 */ /* 0x000fca0007f5e0ff */
[----:B------:R-:W-:Y:S01]  /*1310*/  @!P1 IMAD.X R33, R13, 0x1, R45, P2 ;  /* 0x000000010d219824 */ /* 0x000fe200010e062d */
[----:B--2---:R0:W-:Y:S04]  /*1320*/  STG.E.64 desc[UR16][R10.64], R28 ;  /* 0x0000001c0a007986 */ /* 0x0041e8000c101b10 */
[----:B------:R2:W3:Y:S01]  /*1330*/  @!P1 LDG.E.64 R34, desc[UR16][R32.64] ;  /* 0x0000001020229981 */ /* 0x0004e2000c1e1b00 */
[----:B------:R-:W-:-:S04]  /*1340*/  LEA R25, P2, R30, R17, 0x1 ;  /* 0x000000111e197211 */ /* 0x000fc800078408ff */
[----:B------:R-:W-:Y:S02]  /*1350*/  ISETP.GE.U32.AND P1, PT, R25, UR10, PT ;  /* 0x0000000a19007c0c */ /* 0x000fe4000bf26070 */
[----:B------:R-:W-:Y:S01]  /*1360*/  LEA.HI.X R25, R30, R16, R31, 0x1, P2 ;  /* 0x000000101e197211 */ /* 0x000fe200010f0c1f */
[----:B--2---:R-:W1:Y:S03]  /*1370*/  LDC.64 R32, c[0x0][0x3e0] ;  /* 0x0000f800ff207b82 */ /* 0x004e660000000a00 */
[----:B------:R-:W-:Y:S02]  /*1380*/  ISETP.GE.AND.EX P1, PT, R25, UR11, PT, P1 ;  /* 0x0000000b19007c0c */ /* 0x000fe4000bf26310 */
[C---:B------:R-:W-:Y:S02]  /*1390*/  LOP3.LUT R25, R0.reuse, R25, RZ, 0xfc, !PT ;  /* 0x0000001900197212 */ /* 0x040fe400078efcff */
[----:B------:R-:W-:-:S04]  /*13a0*/  ISETP.GE.OR.EX P1, PT, R0, UR9, P1, P0 ;  /* 0x0000000900007c0c */ /* 0x000fc80008f26700 */
[----:B------:R-:W-:Y:S01]  /*13b0*/  ISETP.LT.OR P1, PT, R25, RZ, P1 ;  /* 0x000000ff1900720c */ /* 0x000fe20000f21670 */
[-C--:B-1----:R-:W-:Y:S02]  /*13c0*/  IMAD R37, R37, R32.reuse, RZ ;  /* 0x0000002025257224 */ /* 0x082fe400078e02ff */
[----:B0-----:R-:W-:-:S04]  /*13d0*/  IMAD.WIDE.U32 R28, R36, R32, RZ ;  /* 0x00000020241c7225 */ /* 0x001fc800078e00ff */
[----:B------:R-:W-:Y:S01]  /*13e0*/  IMAD R25, R36, R33, R37 ;  /* 0x0000002124197224 */ /* 0x000fe200078e0225 */
[----:B------:R-:W-:-:S03]  /*13f0*/  LEA R36, P2, R28, R10, 0x3 ;  /* 0x0000000a1c247211 */ /* 0x000fc600078418ff */
[----:B------:R-:W-:-:S05]  /*1400*/  IMAD.IADD R25, R29, 0x1, R25 ;  /* 0x000000011d197824 */ /* 0x000fca00078e0219 */
[----:B------:R-:W-:Y:S02]  /*1410*/  LEA.HI.X R37, R28, R11, R25, 0x3, P2 ;  /* 0x0000000b1c257211 */ /* 0x000fe400010f1c19 */
[----:B------:R-:W-:-:S04]  /*1420*/  @!P1 IADD3 R32, P2, PT, R12, R42, RZ ;  /* 0x0000002a0c209210 */ /* 0x000fc80007f5e0ff */
[----:B------:R-:W-:Y:S01]  /*1430*/  @!P1 IADD3.X R33, PT, PT, R13, R43, RZ, P2, !PT ;  /* 0x0000002b0d219210 */ /* 0x000fe200017fe4ff */
[----:B---3--:R0:W-:Y:S02]  /*1440*/  STG.E.64 desc[UR16][R36.64], R34 ;  /* 0x0000002224007986 */ /* 0x0081e4000c101b10 */
[----:B0-----:R-:W-:-:S06]  /*1450*/  CS2R R36, SRZ ;  /* 0x0000000000247805 */ /* 0x001fcc000001ff00 */
[----:B------:R0:W2:Y:S01]  /*1460*/  @!P1 LDG.E.64 R36, desc[UR16][R32.64] ;  /* 0x0000001020249981 */ /* 0x0000a2000c1e1b00 */
[----:B------:R-:W-:Y:S01]  /*1470*/  IMAD R29, R31, 0x3, RZ ;  /* 0x000000031f1d7824 */ /* 0x000fe200078e02ff */
[----:B------:R-:W-:-:S04]  /*1480*/  LEA R38, P2, R28, R10, 0x4 ;  /* 0x0000000a1c267211 */ /* 0x000fc800078420ff */
[----:B------:R-:W-:Y:S01]  /*1490*/  LEA.HI.X R39, R28, R11, R25, 0x4, P2 ;  /* 0x0000000b1c277211 */ /* 0x000fe200010f2419 */
[----:B0-----:R-:W-:Y:S02]  /*14a0*/  IMAD.MOV.U32 R32, RZ, RZ, R17 ;  /* 0x000000ffff207224 */ /* 0x001fe400078e0011 */
[----:B------:R-:W-:Y:S02]  /*14b0*/  IMAD.MOV.U32 R33, RZ, RZ, R16 ;  /* 0x000000ffff217224 */ /* 0x000fe400078e0010 */
[----:B------:R-:W-:-:S04]  /*14c0*/  IMAD.WIDE.U32 R34, R30, 0x3, R32 ;  /* 0x000000031e227825 */ /* 0x000fc800078e0020 */
[----:B------:R-:W-:Y:S01]  /*14d0*/  IMAD.IADD R29, R29, 0x1, R35 ;  /* 0x000000011d1d7824 */ /* 0x000fe200078e0223 */
[----:B------:R-:W-:-:S04]  /*14e0*/  ISETP.GE.U32.AND P1, PT, R34, UR10, PT ;  /* 0x0000000a22007c0c */ /* 0x000fc8000bf26070 */
[----:B------:R-:W-:Y:S02]  /*14f0*/  ISETP.GE.AND.EX P1, PT, R29, UR11, PT, P1 ;  /* 0x0000000b1d007c0c */ /* 0x000fe4000bf26310 */
[C---:B------:R-:W-:Y:S02]  /*1500*/  LOP3.LUT R29, R0.reuse, R29, RZ, 0xfc, !PT ;  /* 0x0000001d001d7212 */ /* 0x040fe400078efcff */
[----:B------:R-:W-:-:S04]  /*1510*/  ISETP.GE.OR.EX P1, PT, R0, UR9, P1, P0 ;  /* 0x0000000900007c0c */ /* 0x000fc80008f26700 */
[----:B------:R-:W-:-:S13]  /*1520*/  ISETP.LT.OR P1, PT, R29, RZ, P1 ;  /* 0x000000ff1d00720c */ /* 0x000fda0000f21670 */
[----:B------:R-:W-:-:S04]  /*1530*/  @!P1 IADD3 R34, P2, PT, R12, R40, RZ ;  /* 0x000000280c229210 */ /* 0x000fc80007f5e0ff */
[----:B------:R-:W-:Y:S01]  /*1540*/  @!P1 IADD3.X R35, PT, PT, R13, R41, RZ, P2, !PT ;  /* 0x000000290d239210 */ /* 0x000fe200017fe4ff */
[----:B--2---:R0:W-:Y:S02]  /*1550*/  STG.E.64 desc[UR16][R38.64], R36 ;  /* 0x0000002426007986 */ /* 0x0041e4000c101b10 */
[----:B0-----:R-:W-:-:S06]  /*1560*/  CS2R R36, SRZ ;  /* 0x0000000000247805 */ /* 0x001fcc000001ff00 */
[----:B------:R0:W2:Y:S01]  /*1570*/  @!P1 LDG.E.64 R36, desc[UR16][R34.64] ;  /* 0x0000001022249981 */ /* 0x0000a2000c1e1b00 */
        /* <DEDUP_REMOVED lines=12> */
[----:B--2---:R0:W-:Y:S02]  /*1640*/  STG.E.64 desc[UR16][R38.64], R36 ;  /* 0x0000002426007986 */ /* 0x0041e4000c101b10 */
[----:B0-----:R-:W-:-:S06]  /*1650*/  CS2R R36, SRZ ;  /* 0x0000000000247805 */ /* 0x001fcc000001ff00 */
[----:B------:R0:W2:Y:S01]  /*1660*/  @!P1 LDG.E.64 R36, desc[UR16][R34.64] ;  /* 0x0000001022249981 */ /* 0x0000a2000c1e1b00 */
[----:B------:R-:W-:Y:S01]  /*1670*/  IMAD R29, R31, 0x5, RZ ;  /* 0x000000051f1d7824 */ /* 0x000fe200078e02ff */
[----:B------:R-:W-:-:S04]  /*1680*/  LEA R38, P2, R28, R10, 0x5 ;  /* 0x0000000a1c267211 */ /* 0x000fc800078428ff */
[----:B------:R-:W-:Y:S01]  /*1690*/  LEA.HI.X R39, R28, R11, R25, 0x5, P2 ;  /* 0x0000000b1c277211 */ /* 0x000fe200010f2c19 */
[----:B0-----:R-:W-:-:S04]  /*16a0*/  IMAD.WIDE.U32 R34, R30, 0x5, R32 ;  /* 0x000000051e227825 */ /* 0x001fc800078e0020 */
        /* <DEDUP_REMOVED lines=11> */
[----:B------:R-:W-:Y:S02]  /*1760*/  IMAD R29, R31, 0x6, RZ ;  /* 0x000000061f1d7824 */ /* 0x000fe400078e02ff */
[----:B0-----:R-:W-:-:S04]  /*1770*/  IMAD.WIDE.U32 R34, R30, 0x6, R32 ;  /* 0x000000061e227825 */ /* 0x001fc800078e0020 */
        /* <DEDUP_REMOVED lines=9> */
[----:B------:R-:W-:-:S05]  /*1810*/  @!P1 IADD3 R38, P2, PT, R12, R7, RZ ;  /* 0x000000070c269210 */ /* 0x000fca0007f5e0ff */
[----:B------:R-:W-:Y:S01]  /*1820*/  @!P1 IMAD.X R39, R13, 0x1, R6, P2 ;  /* 0x000000010d279824 */ /* 0x000fe200010e0606 */
[----:B--2---:R0:W-:Y:S02]  /*1830*/  STG.E.64 desc[UR16][R34.64], R36 ;  /* 0x0000002422007986 */ /* 0x0041e4000c101b10 */
[----:B0-----:R-:W-:-:S06]  /*1840*/  CS2R R34, SRZ ;  /* 0x0000000000227805 */ /* 0x001fcc000001ff00 */
[----:B------:R-:W2:Y:S01]  /*1850*/  @!P1 LDG.E.64 R34, desc[UR16][R38.64] ;  /* 0x0000001026229981 */ /* 0x000ea2000c1e1b00 */
[----:B------:R-:W-:-:S04]  /*1860*/  IMAD.WIDE.U32 R32, R30, 0x7, R32 ;  /* 0x000000071e207825 */ /* 0x000fc800078e0020 */
[----:B------:R-:W-:Y:S01]  /*1870*/  IMAD R31, R31, 0x7, RZ ;  /* 0x000000071f1f7824 */ /* 0x000fe200078e02ff */
[----:B------:R-:W-:Y:S01]  /*1880*/  ISETP.GE.U32.AND P1, PT, R32, UR10, PT ;  /* 0x0000000a20007c0c */ /* 0x000fe2000bf26070 */
[----:B------:R-:W-:-:S03]  /*1890*/  IMAD.WIDE.U32 R36, R28, 0x30, R10 ;  /* 0x000000301c247825 */ /* 0x000fc600078e000a */
[----:B------:R-:W-:Y:S01]  /*18a0*/  IADD3 R31, PT, PT, R31, R33, RZ ;  /* 0x000000211f1f7210 */ /* 0x000fe20007ffe0ff */
[----:B------:R-:W-:Y:S01]  /*18b0*/  IMAD R29, R25, 0x30, RZ ;  /* 0x00000030191d7824 */ /* 0x000fe200078e02ff */
[----:B------:R-:W-:Y:S02]  /*18c0*/  CS2R R32, SRZ ;  /* 0x0000000000207805 */ /* 0x000fe4000001ff00 */
[----:B------:R-:W-:Y:S01]  /*18d0*/  ISETP.GE.AND.EX P1, PT, R31, UR11, PT, P1 ;  /* 0x0000000b1f007c0c */ /* 0x000fe2000bf26310 */
[----:B------:R-:W-:Y:S01]  /*18e0*/  IMAD.IADD R37, R37, 0x1, R29 ;  /* 0x0000000125257824 */ /* 0x000fe200078e021d */
[C---:B------:R-:W-:Y:S02]  /*18f0*/  LOP3.LUT R31, R0.reuse, R31, RZ, 0xfc, !PT ;  /* 0x0000001f001f7212 */ /* 0x040fe400078efcff */
[----:B------:R-:W-:-:S04]  /*1900*/  ISETP.GE.OR.EX P1, PT, R0, UR9, P1, P0 ;  /* 0x0000000900007c0c */ /* 0x000fc80008f26700 */
[----:B------:R-:W-:-:S13]  /*1910*/  ISETP.LT.OR P1, PT, R31, RZ, P1 ;  /* 0x000000ff1f00720c */ /* 0x000fda0000f21670 */
[----:B------:R-:W-:-:S05]  /*1920*/  @!P1 IADD3 R30, P0, PT, R12, R9, RZ ;  /* 0x000000090c1e9210 */ /* 0x000fca0007f1e0ff */
[----:B------:R-:W-:Y:S01]  /*1930*/  @!P1 IMAD.X R31, R13, 0x1, R8, P0 ;  /* 0x000000010d1f9824 */ /* 0x000fe200000e0608 */
[----:B--2---:R0:W-:Y:S04]  /*1940*/  STG.E.64 desc[UR16][R36.64], R34 ;  /* 0x0000002224007986 */ /* 0x0041e8000c101b10 */
[----:B------:R-:W2:Y:S01]  /*1950*/  @!P1 LDG.E.64 R32, desc[UR16][R30.64] ;  /* 0x000000101e209981 */ /* 0x000ea2000c1e1b00 */
[----:B------:R-:W-:Y:S01]  /*1960*/  IMAD.WIDE.U32 R28, R28, 0x38, R10 ;  /* 0x000000381c1c7825 */ /* 0x000fe200078e000a */
[----:B------:R-:W-:Y:S02]  /*1970*/  IADD3 R18, P0, PT, R18, -0x8, RZ ;  /* 0xfffffff812127810 */ /* 0x000fe40007f1e0ff */
[----:B------:R-:W-:Y:S01]  /*1980*/  LEA R10, P3, R26, R10, 0x6 ;  /* 0x0000000a1a0a7211 */ /* 0x000fe200078630ff */
[----:B------:R-:W-:Y:S01]  /*1990*/  IMAD R25, R25, 0x38, RZ ;  /* 0x0000003819197824 */ /* 0x000fe200078e02ff */
[----:B------:R-:W-:-:S02]  /*19a0*/  IADD3.X R19, PT, PT, R19, -0x1, RZ, P0, !PT ;  /* 0xffffffff13137810 */ /* 0x000fc400007fe4ff */
[----:B------:R-:W-:Y:S01]  /*19b0*/  ISETP.NE.U32.AND P0, PT, R18, RZ, PT ;  /* 0x000000ff1200720c */ /* 0x000fe20003f05070 */
[----:B------:R-:W-:Y:S01]  /*19c0*/  IMAD.IADD R29, R29, 0x1, R25 ;  /* 0x000000011d1d7824 */ /* 0x000fe200078e0219 */
[C---:B------:R-:W-:Y:S01]  /*19d0*/  LEA R12, P1, R24.reuse, R12, 0x6 ;  /* 0x0000000c180c7211 */ /* 0x040fe200078230ff */
[----:B------:R-:W-:Y:S01]  /*19e0*/  IMAD.X R11, R11, 0x1, R15, P3 ;  /* 0x000000010b0b7824 */ /* 0x000fe200018e060f */
[----:B------:R-:W-:Y:S02]  /*19f0*/  ISETP.NE.AND.EX P0, PT, R19, RZ, PT, P0 ;  /* 0x000000ff1300720c */ /* 0x000fe40003f05300 */
[----:B------:R-:W-:Y:S01]  /*1a00*/  LEA R17, P2, R24, R17, 0x3 ;  /* 0x0000001118117211 */ /* 0x000fe200078418ff */
[----:B------:R-:W-:-:S03]  /*1a10*/  IMAD.X R13, R13, 0x1, R48, P1 ;  /* 0x000000010d0d7824 */ /* 0x000fc600008e0630 */
[----:B------:R-:W-:Y:S01]  /*1a20*/  IADD3.X R16, PT, PT, R16, R14, RZ, P2, !PT ;  /* 0x0000000e10107210 */ /* 0x000fe200017fe4ff */
[----:B--2---:R0:W-:Y:S06]  /*1a30*/  STG.E.64 desc[UR16][R28.64], R32 ;  /* 0x000000201c007986 */ /* 0x0041ec000c101b10 */
[----:B------:R-:W-:Y:S05]  /*1a40*/  @P0 BRA `(.L_x_671) ;  /* 0xfffffff400d80947 */ /* 0x000fea000383ffff */
[----:B------:R-:W1:Y:S02]  /*1a50*/  LDCU.64 UR6, c[0x0][0x3a8] ;  /* 0x00007500ff0677ac */ /* 0x000e640008000a00 */
[----:B-1----:R-:W-:Y:S02]  /*1a60*/  ULOP3.LUT UR6, UR6, 0xfffffff8, URZ, 0xc0, !UPT ;  /* 0xfffffff806067892 */ /* 0x002fe4000f8ec0ff */
[----:B------:R-:W-:-:S04]  /*1a70*/  ULOP3.LUT UR7, UR7, 0x7fffffff, URZ, 0xc0, !UPT ;  /* 0x7fffffff07077892 */ /* 0x000fc8000f8ec0ff */
[----:B------:R-:W-:Y:S02]  /*1a80*/  IMAD.U32 R15, RZ, RZ, UR6 ;  /* 0x00000006ff0f7e24 */ /* 0x000fe4000f8e00ff */
[----:B------:R-:W-:-:S07]  /*1a90*/  MOV R14, UR7 ;  /* 0x00000007000e7c02 */ /* 0x000fce0008000f00 */
.L_x_670:
        /* <DEDUP_REMOVED lines=13> */
[----:B------:R-:W2:Y:S01]  /*1b70*/  LDC.64 R12, c[0x0][0x3e0] ;  /* 0x0000f800ff0c7b82 */ /* 0x000ea20000000a00 */
[----:B------:R-:W3:Y:S07]  /*1b80*/  LDCU.128 UR12, c[0x0][0x390] ;  /* 0x00007200ff0c77ac */ /* 0x000eee0008000c00 */
[----:B------:R-:W2:Y:S01]  /*1b90*/  LDC.64 R18, c[0x0][0x3e8] ;  /* 0x0000fa00ff127b82 */ /* 0x000ea20000000a00 */
[----:B-1----:R-:W-:-:S02]  /*1ba0*/  IMAD R4, R14, UR10, RZ ;  /* 0x0000000a0e047c24 */ /* 0x002fc4000f8e02ff */
[----:B------:R-:W-:Y:S01]  /*1bb0*/  IMAD.WIDE.U32 R2, R15, UR10, R50 ;  /* 0x0000000a0f027c25 */ /* 0x000fe2000f8e0032 */
[----:B---3--:R-:W-:-:S03]  /*1bc0*/  ISETP.GE.U32.AND P0, PT, R22, UR12, PT ;  /* 0x0000000c16007c0c */ /* 0x008fc6000bf06070 */
[----:B------:R-:W-:Y:S01]  /*1bd0*/  IMAD R5, R15, UR11, R4 ;  /* 0x0000000b0f057c24 */ /* 0x000fe2000f8e0204 */
[----:B------:R-:W-:-:S03]  /*1be0*/  ISETP.GE.U32.AND P1, PT, R2, UR14, PT ;  /* 0x0000000e02007c0c */ /* 0x000fc6000bf26070 */
[----:B------:R-:W-:-:S05]  /*1bf0*/  IMAD.IADD R3, R3, 0x1, R5 ;  /* 0x0000000103037824 */ /* 0x000fca00078e0205 */
[----:B------:R-:W-:Y:S02]  /*1c00*/  ISETP.GE.AND.EX P1, PT, R3, UR15, PT, P1 ;  /* 0x0000000f03007c0c */ /* 0x000fe4000bf26310 */
[C---:B------:R-:W-:Y:S02]  /*1c10*/  LOP3.LUT R4, R0.reuse, R3, RZ, 0xfc, !PT ;  /* 0x0000000300047212 */ /* 0x040fe400078efcff */
[----:B------:R-:W-:-:S04]  /*1c20*/  ISETP.GE.OR.EX P1, PT, R0, UR13, P1, P0 ;  /* 0x0000000d00007c0c */ /* 0x000fc80008f26700 */
[----:B------:R-:W-:-:S13]  /*1c30*/  ISETP.LT.OR P1, PT, R4, RZ, P1 ;  /* 0x000000ff0400720c */ /* 0x000fda0000f21670 */
[----:B------:R-:W1:Y:S01]  /*1c40*/  @!P1 LDC.64 R4, c[0x0][0x388] ;  /* 0x0000e200ff049b82 */ /* 0x000e620000000a00 */
[----:B------:R-:W-:Y:S02]  /*1c50*/  @!P1 IMAD R9, R21, UR12, RZ ;  /* 0x0000000c15099c24 */ /* 0x000fe4000f8e02ff */
[----:B------:R-:W-:Y:S02]  /*1c60*/  @!P1 IMAD.MOV.U32 R6, RZ, RZ, R22 ;  /* 0x000000ffff069224 */ /* 0x000fe400078e0016 */
[----:B------:R-:W-:Y:S02]  /*1c70*/  @!P1 IMAD.MOV.U32 R7, RZ, RZ, R0 ;  /* 0x000000ffff079224 */ /* 0x000fe400078e0000 */
[C---:B------:R-:W-:Y:S02]  /*1c80*/  @!P1 IMAD R9, R20.reuse, UR13, R9 ;  /* 0x0000000d14099c24 */ /* 0x040fe4000f8e0209 */
[----:B------:R-:W-:-:S05]  /*1c90*/  @!P1 IMAD.WIDE.U32 R6, R20, UR12, R6 ;  /* 0x0000000c14069c25 */ /* 0x000fca000f8e0006 */
[----:B------:R-:W-:-:S05]  /*1ca0*/  @!P1 IADD3 R9, PT, PT, R7, R9, RZ ;  /* 0x0000000907099210 */ /* 0x000fca0007ffe0ff */
[----:B------:R-:W-:Y:S02]  /*1cb0*/  @!P1 IMAD R7, R9, UR14, RZ ;  /* 0x0000000e09079c24 */ /* 0x000fe4000f8e02ff */
[----:B------:R-:W-:-:S04]  /*1cc0*/  @!P1 IMAD.WIDE.U32 R8, R6, UR14, R2 ;  /* 0x0000000e06089c25 */ /* 0x000fc8000f8e0002 */
[----:B------:R-:W-:Y:S01]  /*1cd0*/  @!P1 IMAD R7, R6, UR15, R7 ;  /* 0x0000000f06079c24 */ /* 0x000fe2000f8e0207 */
[----:B-1----:R-:W-:-:S03]  /*1ce0*/  @!P1 LEA R6, P2, R8, R4, 0x3 ;  /* 0x0000000408069211 */ /* 0x002fc600078418ff */
[----:B------:R-:W-:-:S05]  /*1cf0*/  @!P1 IMAD.IADD R4, R7, 0x1, R9 ;  /* 0x0000000107049824 */ /* 0x000fca00078e0209 */
[----:B------:R-:W-:Y:S02]  /*1d00*/  @!P1 LEA.HI.X R7, R8, R5, R4, 0x3, P2 ;  /* 0x0000000508079211 */ /* 0x000fe400010f1c04 */
[----:B------:R-:W-:-:S06]  /*1d10*/  CS2R R4, SRZ ;  /* 0x0000000000047805 */ /* 0x000fcc000001ff00 */
[----:B------:R1:W3:Y:S01]  /*1d20*/  @!P1 LDG.E.64 R4, desc[UR16][R6.64] ;  /* 0x0000001006049981 */ /* 0x0002e2000c1e1b00 */
        /* <DEDUP_REMOVED lines=8> */
[----:B------:R-:W-:Y:S02]  /*1db0*/  @!P1 IMAD R9, R21, UR12, RZ ;  /* 0x0000000c15099c24 */ /* 0x000fe4000f8e02ff */
[----:B-1----:R-:W-:Y:S02]  /*1dc0*/  @!P1 IMAD.MOV.U32 R6, RZ, RZ, R22 ;  /* 0x000000ffff069224 */ /* 0x002fe400078e0016 */
[----:B------:R-:W-:Y:S02]  /*1dd0*/  @!P1 IMAD.MOV.U32 R7, RZ, RZ, R0 ;  /* 0x000000ffff079224 */ /* 0x000fe400078e0000 */
[C---:B------:R-:W-:Y:S02]  /*1de0*/  @!P1 IMAD R9, R20.reuse, UR13, R9 ;  /* 0x0000000d14099c24 */ /* 0x040fe4000f8e0209 */
[----:B------:R-:W-:-:S05]  /*1df0*/  @!P1 IMAD.WIDE.U32 R6, R20, UR12, R6 ;  /* 0x0000000c14069c25 */ /* 0x000fca000f8e0006 */
[----:B------:R-:W-:-:S05]  /*1e00*/  @!P1 IADD3 R9, PT, PT, R7, R9, RZ ;  /* 0x0000000907099210 */ /* 0x000fca0007ffe0ff */
[----:B------:R-:W-:Y:S02]  /*1e10*/  @!P1 IMAD R7, R9, UR14, RZ ;  /* 0x0000000e09079c24 */ /* 0x000fe4000f8e02ff */
[----:B------:R-:W-:-:S04]  /*1e20*/  @!P1 IMAD.WIDE.U32 R8, R6, UR14, R2 ;  /* 0x0000000e06089c25 */ /* 0x000fc8000f8e0002 */
[----:B------:R-:W-:Y:S01]  /*1e30*/  @!P1 IMAD R7, R6, UR15, R7 ;  /* 0x0000000f06079c24 */ /* 0x000fe2000f8e0207 */
[----:B----4-:R-:W-:-:S03]  /*1e40*/  @!P1 LEA R16, P2, R8, R16, 0x3 ;  /* 0x0000001008109211 */ /* 0x010fc600078418ff */
[----:B------:R-:W-:-:S05]  /*1e50*/  @!P1 IMAD.IADD R6, R7, 0x1, R9 ;  /* 0x0000000107069824 */ /* 0x000fca00078e0209 */
[----:B------:R-:W-:Y:S02]  /*1e60*/  @!P1 LEA.HI.X R17, R8, R17, R6, 0x3, P2 ;  /* 0x0000001108119211 */ /* 0x000fe400010f1c06 */
[----:B------:R-:W-:Y:S01]  /*1e70*/  CS2R R6, SRZ ;  /* 0x0000000000067805 */ /* 0x000fe2000001ff00 */
[----:B---3--:R1:W-:Y:S05]  /*1e80*/  STG.E.64 desc[UR16][R10.64], R4 ;  /* 0x000000040a007986 */ /* 0x0083ea000c101b10 */
[----:B------:R3:W4:Y:S01]  /*1e90*/  @!P1 LDG.E.64 R6, desc[UR16][R16.64] ;  /* 0x0000001010069981 */ /* 0x000722000c1e1b00 */
[----:B------:R-:W-:Y:S01]  /*1ea0*/  IADD3 R2, P2, PT, R2, UR10, RZ ;  /* 0x0000000a02027c10 */ /* 0x000fe2000ff5e0ff */
[----:B--2---:R-:W-:-:S03]  /*1eb0*/  IMAD R19, R19, R12, RZ ;  /* 0x0000000c13137224 */ /* 0x004fc600078e02ff */
[----:B------:R-:W-:Y:S01]  /*1ec0*/  ISETP.GE.U32.AND P1, PT, R2, UR14, PT ;  /* 0x0000000e02007c0c */ /* 0x000fe2000bf26070 */
[----:B------:R-:W-:Y:S01]  /*1ed0*/  IMAD R19, R18, R13, R19 ;  /* 0x0000000d12137224 */ /* 0x000fe200078e0213 */
[----:B------:R-:W-:-:S04]  /*1ee0*/  IADD3.X R3, PT, PT, R3, UR11, RZ, P2, !PT ;  /* 0x0000000b03037c10 */ /* 0x000fc800097fe4ff */
[----:B------:R-:W-:Y:S02]  /*1ef0*/  ISETP.GE.AND.EX P1, PT, R3, UR15, PT, P1 ;  /* 0x0000000f03007c0c */ /* 0x000fe4000bf26310 */
[C---:B------:R-:W-:Y:S02]  /*1f00*/  LOP3.LUT R8, R0.reuse, R3, RZ, 0xfc, !PT ;  /* 0x0000000300087212 */ /* 0x040fe400078efcff */
[----:B------:R-:W-:-:S04]  /*1f10*/  ISETP.GE.OR.EX P1, PT, R0, UR13, P1, P0 ;  /* 0x0000000d00007c0c */ /* 0x000fc80008f26700 */
[----:B------:R-:W-:-:S13]  /*1f20*/  ISETP.LT.OR P1, PT, R8, RZ, P1 ;  /* 0x000000ff0800720c */ /* 0x000fda0000f21670 */
[----:B------:R-:W2:Y:S01]  /*1f30*/  @!P1 LDC.64 R8, c[0x0][0x388] ;  /* 0x0000e200ff089b82 */ /* 0x000ea20000000a00 */
[----:B------:R-:W-:Y:S02]  /*1f40*/  @!P1 IMAD R25, R21, UR12, RZ ;  /* 0x0000000c15199c24 */ /* 0x000fe4000f8e02ff */
[----:B-1----:R-:W-:Y:S02]  /*1f50*/  @!P1 IMAD.MOV.U32 R4, RZ, RZ, R22 ;  /* 0x000000ffff049224 */ /* 0x002fe400078e0016 */
[----:B------:R-:W-:Y:S02]  /*1f60*/  @!P1 IMAD.MOV.U32 R5, RZ, RZ, R0 ;  /* 0x000000ffff059224 */ /* 0x000fe400078e0000 */
[C---:B------:R-:W-:Y:S02]  /*1f70*/  @!P1 IMAD R25, R20.reuse, UR13, R25 ;  /* 0x0000000d14199c24 */ /* 0x040fe4000f8e0219 */
[----:B---3--:R-:W-:-:S04]  /*1f80*/  @!P1 IMAD.WIDE.U32 R16, R20, UR12, R4 ;  /* 0x0000000c14109c25 */ /* 0x008fc8000f8e0004 */
[----:B------:R-:W-:Y:S01]  /*1f90*/  IMAD.WIDE.U32 R4, R18, R12, RZ ;  /* 0x0000000c12047225 */ /* 0x000fe200078e00ff */
[----:B------:R-:W-:-:S03]  /*1fa0*/  @!P1 IADD3 R25, PT, PT, R17, R25, RZ ;  /* 0x0000001911199210 */ /* 0x000fc60007ffe0ff */
[----:B------:R-:W-:Y:S01]  /*1fb0*/  @!P1 IMAD.WIDE.U32 R12, R16, UR14, R2 ;  /* 0x0000000e100c9c25 */ /* 0x000fe2000f8e0002 */
[----:B------:R-:W-:-:S03]  /*1fc0*/  LEA R10, P2, R4, R10, 0x3 ;  /* 0x0000000a040a7211 */ /* 0x000fc600078418ff */
[----:B------:R-:W-:Y:S02]  /*1fd0*/  @!P1 IMAD R25, R25, UR14, RZ ;  /* 0x0000000e19199c24 */ /* 0x000fe4000f8e02ff */
[----:B------:R-:W-:Y:S01]  /*1fe0*/  IMAD.IADD R5, R5, 0x1, R19 ;  /* 0x0000000105057824 */ /* 0x000fe200078e0213 */
[----:B--2---:R-:W-:Y:S01]  /*1ff0*/  @!P1 LEA R8, P3, R12, R8, 0x3 ;  /* 0x000000080c089211 */ /* 0x004fe200078618ff */
[----:B------:R-:W-:-:S03]  /*2000*/  @!P1 IMAD R25, R16, UR15, R25 ;  /* 0x0000000f10199c24 */ /* 0x000fc6000f8e0219 */
[----:B------:R-:W-:Y:S01]  /*2010*/  LEA.HI.X R11, R4, R11, R5, 0x3, P2 ;  /* 0x0000000b040b7211 */ /* 0x000fe200010f1c05 */
[----:B------:R-:W-:-:S05]  /*2020*/  @!P1 IMAD.IADD R13, R25, 0x1, R13 ;  /* 0x00000001190d9824 */ /* 0x000fca00078e020d */
[----:B------:R-:W-:Y:S02]  /*2030*/  @!P1 LEA.HI.X R9, R12, R9, R13, 0x3, P3 ;  /* 0x000000090c099211 */ /* 0x000fe400018f1c0d */
[----:B------:R-:W-:Y:S01]  /*2040*/  CS2R R12, SRZ ;  /* 0x00000000000c7805 */ /* 0x000fe2000001ff00 */
[----:B----4-:R1:W-:Y:S05]  /*2050*/  STG.E.64 desc[UR16][R10.64], R6 ;  /* 0x000000060a007986 */ /* 0x0103ea000c101b10 */
        /* <DEDUP_REMOVED lines=9> */
[----:B-1----:R-:W-:Y:S01]  /*20f0*/  @!P1 MOV R7, R0 ;  /* 0x0000000000079202 */ /* 0x002fe20000000f00 */
[----:B------:R-:W-:Y:S02]  /*2100*/  @!P1 IMAD R19, R21, UR12, RZ ;  /* 0x0000000c15139c24 */ /* 0x000fe4000f8e02ff */
[----:B------:R-:W-:Y:S02]  /*2110*/  @!P1 IMAD.MOV.U32 R6, RZ, RZ, R22 ;  /* 0x000000ffff069224 */ /* 0x000fe400078e0016 */
[C---:B------:R-:W-:Y:S02]  /*2120*/  @!P1 IMAD R19, R20.reuse, UR13, R19 ;  /* 0x0000000d14139c24 */ /* 0x040fe4000f8e0213 */
[----:B--2---:R-:W-:Y:S01]  /*2130*/  @!P1 IMAD.WIDE.U32 R8, R20, UR12, R6 ;  /* 0x0000000c14089c25 */ /* 0x004fe2000f8e0006 */
[----:B------:R-:W-:-:S03]  /*2140*/  @!P1 IADD3 R6, P0, PT, R2, UR10, RZ ;  /* 0x0000000a02069c10 */ /* 0x000fc6000ff1e0ff */
[----:B------:R-:W-:Y:S01]  /*2150*/  @!P1 IMAD.IADD R19, R9, 0x1, R19 ;  /* 0x0000000109139824 */ /* 0x000fe200078e0213 */
[----:B------:R-:W-:Y:S02]  /*2160*/  @!P1 IADD3.X R7, PT, PT, R3, UR11, RZ, P0, !PT ;  /* 0x0000000b03079c10 */ /* 0x000fe400087fe4ff */
[----:B------:R-:W-:Y:S01]  /*2170*/  LEA R2, P0, R4, R10, 0x3 ;  /* 0x0000000a04027211 */ /* 0x000fe200078018ff */
[----:B------:R-:W-:Y:S02]  /*2180*/  @!P1 IMAD R19, R19, UR14, RZ ;  /* 0x0000000e13139c24 */ /* 0x000fe4000f8e02ff */
[----:B------:R-:W-:Y:S01]  /*2190*/  @!P1 IMAD.WIDE.U32 R6, R8, UR14, R6 ;  /* 0x0000000e08069c25 */ /* 0x000fe2000f8e0006 */
[----:B------:R-:W-:-:S03]  /*21a0*/  LEA.HI.X R3, R4, R11, R5, 0x3, P0 ;  /* 0x0000000b04037211 */ /* 0x000fc600000f1c05 */
[----:B------:R-:W-:Y:S01]  /*21b0*/  @!P1 IMAD R19, R8, UR15, R19 ;  /* 0x0000000f08139c24 */ /* 0x000fe2000f8e0213 */
[----:B----4-:R-:W-:-:S03]  /*21c0*/  @!P1 LEA R16, P2, R6, R16, 0x3 ;  /* 0x0000001006109211 */ /* 0x010fc600078418ff */
[----:B------:R-:W-:-:S05]  /*21d0*/  @!P1 IMAD.IADD R7, R19, 0x1, R7 ;  /* 0x0000000113079824 */ /* 0x000fca00078e0207 */
[----:B------:R-:W-:Y:S02]  /*21e0*/  @!P1 LEA.HI.X R17, R6, R17, R7, 0x3, P2 ;  /* 0x0000001106119211 */ /* 0x000fe400010f1c07 */
[----:B------:R-:W-:Y:S01]  /*21f0*/  CS2R R6, SRZ ;  /* 0x0000000000067805 */ /* 0x000fe2000001ff00 */
[----:B---3--:R1:W-:Y:S05]  /*2200*/  STG.E.64 desc[UR16][R2.64], R12 ;  /* 0x0000000c02007986 */ /* 0x0083ea000c101b10 */
[----:B------:R-:W2:Y:S01]  /*2210*/  @!P1 LDG.E.64 R6, desc[UR16][R16.64] ;  /* 0x0000001010069981 */ /* 0x000ea2000c1e1b00 */
[C---:B------:R-:W-:Y:S01]  /*2220*/  IMAD.SHL.U32 R9, R4.reuse, 0x8, RZ ;  /* 0x0000000804097824 */ /* 0x040fe200078e00ff */
[----:B------:R-:W-:-:S02]  /*2230*/  SHF.L.U64.HI R11, R4, 0x3, R5 ;  /* 0x00000003040b7819 */ /* 0x000fc40000010205 */
[----:B------:R-:W-:Y:S02]  /*2240*/  IADD3 R15, P1, PT, R15, 0x4, RZ ;  /* 0x000000040f0f7810 */ /* 0x000fe40007f3e0ff */
[----:B------:R-:W-:-:S03]  /*2250*/  IADD3 R4, P0, PT, R9, R2, RZ ;  /* 0x0000000209047210 */ /* 0x000fc60007f1e0ff */
[----:B------:R-:W-:Y:S01]  /*2260*/  IMAD.X R14, RZ, RZ, R14, P1 ;  /* 0x000000ffff0e7224 */ /* 0x000fe200008e060e */
[----:B------:R-:W-:Y:S02]  /*2270*/  IADD3.X R5, PT, PT, R11, R3, RZ, P0, !PT ;  /* 0x000000030b057210 */ /* 0x000fe400007fe4ff */
[----:B------:R-:W-:-:S05]  /*2280*/  IADD3 R10, P0, PT, R4, R9, RZ ;  /* 0x00000009040a7210 */ /* 0x000fca0007f1e0ff */
[----:B------:R-:W-:Y:S01]  /*2290*/  IMAD.X R11, R5, 0x1, R11, P0 ;  /* 0x00000001050b7824 */ /* 0x000fe200000e060b */
[----:B--2---:R1:W-:Y:S07]  /*22a0*/  STG.E.64 desc[UR16][R4.64], R6 ;  /* 0x0000000604007986 */ /* 0x0043ee000c101b10 */
.L_x_673:
[----:B------:R-:W-:Y:S05]  /*22b0*/  BRA.U !UP1, `(.L_x_672) ;  /* 0x0000000509ec7547 */ /* 0x000fea000b800000 */
[----:B------:R-:W-:Y:S02]  /*22c0*/  UISETP.NE.U32.AND UP1, UPT, UR8, 0x1, UPT ;  /* 0x000000010800788c */ /* 0x000fe4000bf25070 */
[----:B------:R-:W-:Y:S02]  /*22d0*/  ULOP3.LUT UR6, UR7, 0x1, URZ, 0xc0, !UPT ;  /* 0x0000000107067892 */ /* 0x000fe4000f8ec0ff */
[----:B------:R-:W-:Y:S02]  /*22e0*/  UISETP.NE.AND.EX UP1, UPT, URZ, URZ, UPT, UP1 ;  /* 0x000000ffff00728c */ /* 0x000fe4000bf25310 */
[----:B------:R-:W-:-:S04]  /*22f0*/  UISETP.NE.U32.AND UP0, UPT, UR6, 0x1, UPT ;  /* 0x000000010600788c */ /* 0x000fc8000bf05070 */
[----:B------:R-:W-:-:S03]  /*2300*/  UISETP.NE.U32.AND.EX UP0, UPT, URZ, URZ, UPT, UP0 ;  /* 0x000000ffff00728c */ /* 0x000fc6000bf05100 */
[----:B------:R-:W-:Y:S08]  /*2310*/  BRA.U !UP1, `(.L_x_674) ;  /* 0x0000000509087547 */ /* 0x000ff0000b800000 */
[----:B------:R-:W2:Y:S01]  /*2320*/  LDCU.64 UR6, c[0x0][0x3d8] ;  /* 0x00007b00ff0677ac */ /* 0x000ea20008000a00 */
[----:B-1----:R-:W-:Y:S01]  /*2330*/  MOV R5, R51 ;  /* 0x0000003300057202 */ /* 0x002fe20000000f00 */
[----:B------:R-:W-:Y:S01]  /*2340*/  IMAD.MOV.U32 R4, RZ, RZ, R50 ;  /* 0x000000ffff047224 */ /* 0x000fe200078e0032 */
[----:B------:R-:W1:Y:S01]  /*2350*/  LDCU.128 UR8, c[0x0][0x390] ;  /* 0x00007200ff0877ac */ /* 0x000e620008000c00 */
[----:B--2---:R-:W-:Y:S02]  /*2360*/  IMAD R2, R14, UR6, RZ ;  /* 0x000000060e027c24 */ /* 0x004fe4000f8e02ff */
[----:B------:R-:W-:Y:S01]  /*2370*/  IMAD.WIDE.U32 R4, R15, UR6, R4 ;  /* 0x000000060f047c25 */ /* 0x000fe2000f8e0004 */
[----:B-1----:R-:W-:-:S03]  /*2380*/  ISETP.GE.U32.AND P0, PT, R22, UR8, PT ;  /* 0x0000000816007c0c */ /* 0x002fc6000bf06070 */
        /* <DEDUP_REMOVED lines=21> */
[----:B------:R1:W2:Y:S01]  /*24e0*/  @!P1 LDG.E.64 R2, desc[UR16][R6.64] ;  /* 0x0000001006029981 */ /* 0x0002a2000c1e1b00 */
        /* <DEDUP_REMOVED lines=8> */
[----:B------:R-:W-:Y:S02]  /*2570*/  @!P1 IMAD R13, R21, UR8, RZ ;  /* 0x00000008150d9c24 */ /* 0x000fe4000f8e02ff */
[----:B-1----:R-:W-:Y:S02]  /*2580*/  @!P1 IMAD.MOV.U32 R6, RZ, RZ, R22 ;  /* 0x000000ffff069224 */ /* 0x002fe400078e0016 */
[----:B------:R-:W-:Y:S02]  /*2590*/  @!P1 IMAD.MOV.U32 R7, RZ, RZ, R0 ;  /* 0x000000ffff079224 */ /* 0x000fe400078e0000 */
[C---:B------:R-:W-:Y:S02]  /*25a0*/  @!P1 IMAD R13, R20.reuse, UR9, R13 ;  /* 0x00000009140d9c24 */ /* 0x040fe4000f8e020d */
[----:B------:R-:W-:-:S05]  /*25b0*/  @!P1 IMAD.WIDE.U32 R6, R20, UR8, R6 ;  /* 0x0000000814069c25 */ /* 0x000fca000f8e0006 */
[----:B------:R-:W-:Y:S01]  /*25c0*/  @!P1 IADD3 R13, PT, PT, R7, R13, RZ ;  /* 0x0000000d070d9210 */ /* 0x000fe20007ffe0ff */
[----:B------:R-:W-:-:S04]  /*25d0*/  @!P1 IMAD.WIDE.U32 R8, R6, UR10, R8 ;  /* 0x0000000a06089c25 */ /* 0x000fc8000f8e0008 */
[----:B------:R-:W-:-:S04]  /*25e0*/  @!P1 IMAD R13, R13, UR10, RZ ;  /* 0x0000000a0d0d9c24 */ /* 0x000fc8000f8e02ff */
[----:B------:R-:W-:Y:S01]  /*25f0*/  @!P1 IMAD R13, R6, UR11, R13 ;  /* 0x0000000b060d9c24 */ /* 0x000fe2000f8e020d */
[----:B---3--:R-:W-:Y:S02]  /*2600*/  @!P1 LEA R4, P0, R8, R4, 0x3 ;  /* 0x0000000408049211 */ /* 0x008fe400078018ff */
[----:B------:R-:W-:Y:S01]  /*2610*/  CS2R R6, SRZ ;  /* 0x0000000000067805 */ /* 0x000fe2000001ff00 */
[----:B------:R-:W1:Y:S01]  /*2620*/  LDCU.128 UR8, c[0x0][0x3e0] ;  /* 0x00007c00ff0877ac */ /* 0x000e620008000c00 */
[----:B------:R-:W-:-:S05]  /*2630*/  @!P1 IMAD.IADD R13, R13, 0x1, R9 ;  /* 0x000000010d0d9824 */ /* 0x000fca00078e0209 */
[----:B------:R-:W-:Y:S01]  /*2640*/  @!P1 LEA.HI.X R5, R8, R5, R13, 0x3, P0 ;  /* 0x0000000508059211 */ /* 0x000fe200000f1c0d */
[----:B--2---:R2:W-:Y:S04]  /*2650*/  STG.E.64 desc[UR16][R10.64], R2 ;  /* 0x000000020a007986 */ /* 0x0045e8000c101b10 */
[----:B------:R-:W3:Y:S01]  /*2660*/  @!P1 LDG.E.64 R6, desc[UR16][R4.64] ;  /* 0x0000001004069981 */ /* 0x000ee2000c1e1b00 */
[----:B-1----:R-:W-:Y:S01]  /*2670*/  UIMAD UR11, UR11, UR8, URZ ;  /* 0x000000080b0b72a4 */ /* 0x002fe2000f8e02ff */
[----:B------:R-:W-:Y:S01]  /*2680*/  IADD3 R15, P1, PT, R15, 0x2, RZ ;  /* 0x000000020f0f7810 */ /* 0x000fe20007f3e0ff */
[----:B------:R-:W-:Y:S02]  /*2690*/  UIMAD.WIDE.U32 UR6, UR10, UR8, URZ ;  /* 0x000000080a0672a5 */ /* 0x000fe4000f8e00ff */
[----:B------:R-:W-:-:S02]  /*26a0*/  UIMAD UR9, UR10, UR9, UR11 ;  /* 0x000000090a0972a4 */ /* 0x000fc4000f8e020b */
[----:B------:R-:W-:Y:S01]  /*26b0*/  USHF.L.U32 UR8, UR6, 0x3, URZ ;  /* 0x0000000306087899 */ /* 0x000fe200080006ff */
[----:B------:R-:W-:Y:S01]  /*26c0*/  IMAD.X R14, RZ, RZ, R14, P1 ;  /* 0x000000ffff0e7224 */ /* 0x000fe200008e060e */
[----:B------:R-:W-:-:S04]  /*26d0*/  UIADD3 UR9, UPT, UPT, UR7, UR9, URZ ;  /* 0x0000000907097290 */ /* 0x000fc8000fffe0ff */
[----:B------:R-:W-:Y:S01]  /*26e0*/  USHF.L.U64.HI UR9, UR6, 0x3, UR9 ;  /* 0x0000000306097899 */ /* 0x000fe20008010209 */
[----:B------:R-:W-:-:S05]  /*26f0*/  IADD3 R8, P0, PT, R10, UR8, RZ ;  /* 0x000000080a087c10 */ /* 0x000fca000ff1e0ff */
[----:B------:R-:W-:Y:S02]  /*2700*/  IADD3.X R9, PT, PT, R11, UR9, RZ, P0, !PT ;  /* 0x000000090b097c10 */ /* 0x000fe400087fe4ff */
[----:B--2---:R-:W-:-:S04]  /*2710*/  IADD3 R10, P0, PT, R8, UR8, RZ ;  /* 0x00000008080a7c10 */ /* 0x004fc8000ff1e0ff */
[----:B------:R-:W-:Y:S01]  /*2720*/  IADD3.X R11, PT, PT, R9, UR9, RZ, P0, !PT ;  /* 0x00000009090b7c10 */ /* 0x000fe200087fe4ff */
[----:B---3--:R2:W-:Y:S08]  /*2730*/  STG.E.64 desc[UR16][R8.64], R6 ;  /* 0x0000000608007986 */ /* 0x0085f0000c101b10 */
.L_x_674:
[----:B------:R-:W-:Y:S05]  /*2740*/  BRA.U UP0, `(.L_x_672) ;  /* 0x0000000100c87547 */ /* 0x000fea000b800000 */
[----:B------:R-:W3:Y:S01]  /*2750*/  LDCU.64 UR6, c[0x0][0x3d8] ;  /* 0x00007b00ff0677ac */ /* 0x000ee20008000a00 */
[----:B-1----:R-:W1:Y:S01]  /*2760*/  LDC.64 R2, c[0x0][0x398] ;  /* 0x0000e600ff027b82 */ /* 0x002e620000000a00 */
[----:B------:R-:W-:Y:S01]  /*2770*/  MOV R13, R51 ;  /* 0x00000033000d7202 */ /* 0x000fe20000000f00 */
[----:B------:R-:W-:Y:S01]  /*2780*/  IMAD.MOV.U32 R12, RZ, RZ, R50 ;  /* 0x000000ffff0c7224 */ /* 0x000fe200078e0032 */
[----:B------:R-:W-:Y:S05]  /*2790*/  BSSY.RECONVERGENT B0, `(.L_x_675) ;  /* 0x0000024000007945 */ /* 0x000fea0003800200 */
[----:B--2---:R-:W2:Y:S08]  /*27a0*/  LDC.64 R8, c[0x0][0x390] ;  /* 0x0000e400ff087b82 */ /* 0x004eb00000000a00 */
[----:B------:R-:W4:Y:S01]  /*27b0*/  LDC.64 R4, c[0x0][0x3e0] ;  /* 0x0000f800ff047b82 */ /* 0x000f220000000a00 */
[----:B---3--:R-:W-:-:S02]  /*27c0*/  IMAD R14, R14, UR6, RZ ;  /* 0x000000060e0e7c24 */ /* 0x008fc4000f8e02ff */
[----:B------:R-:W-:-:S04]  /*27d0*/  IMAD.WIDE.U32 R12, R15, UR6, R12 ;  /* 0x000000060f0c7c25 */ /* 0x000fc8000f8e000c */
[----:B------:R-:W-:Y:S01]  /*27e0*/  IMAD R15, R15, UR7, R14 ;  /* 0x000000070f0f7c24 */ /* 0x000fe2000f8e020e */
[----:B-1----:R-:W-:Y:S01]  /*27f0*/  ISETP.GE.U32.AND P0, PT, R12, R2, PT ;  /* 0x000000020c00720c */ /* 0x002fe20003f06070 */
[----:B------:R-:W1:Y:S02]  /*2800*/  LDC.64 R6, c[0x0][0x3e8] ;  /* 0x0000fa00ff067b82 */ /* 0x000e640000000a00 */
[----:B------:R-:W-:Y:S01]  /*2810*/  IMAD.IADD R17, R13, 0x1, R15 ;  /* 0x000000010d117824 */ /* 0x000fe200078e020f */
[----:B------:R-:W-:Y:S02]  /*2820*/  CS2R R14, SRZ ;  /* 0x00000000000e7805 */ /* 0x000fe4000001ff00 */
[----:B--2---:R-:W-:Y:S02]  /*2830*/  ISETP.GE.U32.AND P1, PT, R22, R8, PT ;  /* 0x000000081600720c */ /* 0x004fe40003f26070 */
[----:B------:R-:W-:-:S04]  /*2840*/  ISETP.GE.AND.EX P0, PT, R17, R3, PT, P0 ;  /* 0x000000031100720c */ /* 0x000fc80003f06300 */
[C---:B------:R-:W-:Y:S02]  /*2850*/  ISETP.GE.OR.EX P0, PT, R0.reuse, R9, P0, P1 ;  /* 0x000000090000720c */ /* 0x040fe40000706710 */
[----:B------:R-:W-:-:S04]  /*2860*/  LOP3.LUT R0, R0, R17, RZ, 0xfc, !PT ;  /* 0x0000001100007212 */ /* 0x000fc800078efcff */
[----:B------:R-:W-:-:S13]  /*2870*/  ISETP.LT.OR P0, PT, R0, RZ, P0 ;  /* 0x000000ff0000720c */ /* 0x000fda0000701670 */
[----:B----4-:R-:W-:Y:S05]  /*2880*/  @P0 BRA `(.L_x_676) ;  /* 0x0000000000500947 */ /* 0x010fea0003800000 */
[----:B------:R-:W2:Y:S01]  /*2890*/  LDCU.64 UR6, c[0x0][0x3d0] ;  /* 0x00007a00ff0677ac */ /* 0x000ea20008000a00 */
[----:B------:R-:W-:Y:S02]  /*28a0*/  IMAD.MOV.U32 R14, RZ, RZ, R54 ;  /* 0x000000ffff0e7224 */ /* 0x000fe400078e0036 */
[----:B------:R-:W-:Y:S02]  /*28b0*/  IMAD.MOV.U32 R15, RZ, RZ, R53 ;  /* 0x000000ffff0f7224 */ /* 0x000fe400078e0035 */
[----:B--2---:R-:W-:Y:S02]  /*28c0*/  IMAD R0, R52, UR6, RZ ;  /* 0x0000000634007c24 */ /* 0x004fe4000f8e02ff */
[----:B------:R-:W-:-:S04]  /*28d0*/  IMAD.WIDE.U32 R14, R49, UR6, R14 ;  /* 0x00000006310e7c25 */ /* 0x000fc8000f8e000e */
[----:B------:R-:W-:Y:S01]  /*28e0*/  IMAD R13, R49, UR7, R0 ;  /* 0x00000007310d7c24 */ /* 0x000fe2000f8e0200 */
[----:B------:R-:W2:Y:S01]  /*28f0*/  LDCU.64 UR6, c[0x0][0x388] ;  /* 0x00007100ff0677ac */ /* 0x000ea20008000a00 */
[----:B------:R-:W-:-:S03]  /*2900*/  IMAD R0, R21, R8, RZ ;  /* 0x0000000815007224 */ /* 0x000fc600078e02ff */
[----:B------:R-:W-:Y:S01]  /*2910*/  IADD3 R15, PT, PT, R13, R15, RZ ;  /* 0x0000000f0d0f7210 */ /* 0x000fe20007ffe0ff */
[C---:B------:R-:W-:Y:S02]  /*2920*/  IMAD R13, R20.reuse, R9, R0 ;  /* 0x00000009140d7224 */ /* 0x040fe400078e0200 */
[----:B------:R-:W-:-:S04]  /*2930*/  IMAD.WIDE.U32 R8, R20, R8, R14 ;  /* 0x0000000814087225 */ /* 0x000fc800078e000e */
[----:B------:R-:W-:Y:S02]  /*2940*/  IMAD.IADD R9, R13, 0x1, R9 ;  /* 0x000000010d097824 */ /* 0x000fe400078e0209 */
[----:B------:R-:W-:Y:S02]  /*2950*/  IMAD.MOV.U32 R13, RZ, RZ, R17 ;  /* 0x000000ffff0d7224 */ /* 0x000fe400078e0011 */
[-C--:B------:R-:W-:Y:S02]  /*2960*/  IMAD R9, R9, R2.reuse, RZ ;  /* 0x0000000209097224 */ /* 0x080fe400078e02ff */
[----:B------:R-:W-:-:S04]  /*2970*/  IMAD.WIDE.U32 R12, R8, R2, R12 ;  /* 0x00000002080c7225 */ /* 0x000fc800078e000c */
[----:B------:R-:W-:Y:S01]  /*2980*/  IMAD R3, R8, R3, R9 ;  /* 0x0000000308037224 */ /* 0x000fe200078e0209 */
[----:B--2---:R-:W-:-:S03]  /*2990*/  LEA R14, P0, R12, UR6, 0x3 ;  /* 0x000000060c0e7c11 */ /* 0x004fc6000f8018ff */
[----:B------:R-:W-:-:S05]  /*29a0*/  IMAD.IADD R3, R13, 0x1, R3 ;  /* 0x000000010d037824 */ /* 0x000fca00078e0203 */
[----:B------:R-:W-:-:S06]  /*29b0*/  LEA.HI.X R15, R12, UR7, R3, 0x3, P0 ;  /* 0x000000070c0f7c11 */ /* 0x000fcc00080f1c03 */
[----:B------:R-:W5:Y:S02]  /*29c0*/  LDG.E.64 R14, desc[UR16][R14.64] ;  /* 0x000000100e0e7981 */ /* 0x000f64000c1e1b00 */
.L_x_676:
[----:B------:R-:W-:Y:S05]  /*29d0*/  BSYNC.RECONVERGENT B0 ;  /* 0x0000000000007941 */ /* 0x000fea0003800200 */
.L_x_675:
[----:B------:R-:W-:Y:S01]  /*29e0*/  MOV R2, R10 ;  /* 0x0000000a00027202 */ /* 0x000fe20000000f00 */
[----:B------:R-:W-:Y:S02]  /*29f0*/  IMAD.MOV.U32 R3, RZ, RZ, R11 ;  /* 0x000000ffff037224 */ /* 0x000fe400078e000b */
[-C--:B-1----:R-:W-:Y:S02]  /*2a00*/  IMAD R7, R7, R4.reuse, RZ ;  /* 0x0000000407077224 */ /* 0x082fe400078e02ff */
[C---:B------:R-:W-:Y:S01]  /*2a10*/  IMAD.WIDE.U32 R8, R6.reuse, R4, RZ ;  /* 0x0000000406087225 */ /* 0x040fe200078e00ff */
[----:B-----5:R3:W-:Y:S03]  /*2a20*/  STG.E.64 desc[UR16][R2.64], R14 ;  /* 0x0000000e02007986 */ /* 0x0207e6000c101b10 */
[----:B------:R-:W-:Y:S01]  /*2a30*/  IMAD R5, R6, R5, R7 ;  /* 0x0000000506057224 */ /* 0x000fe200078e0207 */
[----:B------:R-:W-:-:S03]  /*2a40*/  LEA R10, P0, R8, R10, 0x3 ;  /* 0x0000000a080a7211 */ /* 0x000fc600078018ff */
[----:B------:R-:W-:-:S05]  /*2a50*/  IMAD.IADD R5, R9, 0x1, R5 ;  /* 0x0000000109057824 */ /* 0x000fca00078e0205 */
[----:B------:R-:W-:-:S07]  /*2a60*/  LEA.HI.X R11, R8, R11, R5, 0x3, P0 ;  /* 0x0000000b080b7211 */ /* 0x000fce00000f1c05 */
.L_x_672:
[----:B------:R-:W4:Y:S01]  /*2a70*/  LDCU.64 UR6, c[0x0][0x3a0] ;  /* 0x00007400ff0677ac */ /* 0x000f220008000a00 */
[----:B------:R-:W-:-:S05]  /*2a80*/  IADD3 R49, P0, PT, R49, 0x1, RZ ;  /* 0x0000000131317810 */ /* 0x000fca0007f1e0ff */
[----:B------:R-:W-:Y:S01]  /*2a90*/  IMAD.X R52, RZ, RZ, R52, P0 ;  /* 0x000000ffff347224 */ /* 0x000fe200000e0634 */
[----:B----4-:R-:W-:-:S04]  /*2aa0*/  ISETP.NE.U32.AND P0, PT, R49, UR6, PT ;  /* 0x0000000631007c0c */ /* 0x010fc8000bf05070 */
[----:B------:R-:W-:-:S13]  /*2ab0*/  ISETP.NE.AND.EX P0, PT, R52, UR7, PT, P0 ;  /* 0x0000000734007c0c */ /* 0x000fda000bf05300 */
[----:B------:R-:W-:Y:S05]  /*2ac0*/  @P0 BRA `(.L_x_677) ;  /* 0xffffffe000800947 */ /* 0x000fea000383ffff */
[----:B-1-3--:R-:W3:Y:S01]  /*2ad0*/  LDL.LU R3, [R1+0x28] ;  /* 0x0000280001037983 */ /* 0x00aee20000300800 */
[----:B------:R-:W1:Y:S03]  /*2ae0*/  LDCU UR6, c[0x0][0x360] ;  /* 0x00006c00ff0677ac */ /* 0x000e660008000800 */
[----:B------:R-:W4:Y:S01]  /*2af0*/  LDL.LU R2, [R1+0x2c] ;  /* 0x00002c0001027983 */ /* 0x000f220000300800 */
[----:B------:R-:W1:Y:S01]  /*2b00*/  LDC R0, c[0x0][0x370] ;  /* 0x0000dc00ff007b82 */ /* 0x000e620000000800 */
[----:B------:R-:W5:Y:S01]  /*2b10*/  LDCU.64 UR8, c[0x0][0x380] ;  /* 0x00007000ff0877ac */ /* 0x000f620008000a00 */
[----:B-1----:R-:W-:-:S05]  /*2b20*/  IMAD R0, R0, UR6, RZ ;  /* 0x0000000600007c24 */ /* 0x002fca000f8e02ff */
[----:B---3--:R-:W-:-:S04]  /*2b30*/  IADD3 R3, P0, PT, R0, R3, RZ ;  /* 0x0000000300037210 */ /* 0x008fc80007f1e0ff */
[----:B----4-:R-:W-:Y:S01]  /*2b40*/  IADD3.X R2, PT, PT, RZ, R2, RZ, P0, !PT ;  /* 0x00000002ff027210 */ /* 0x010fe200007fe4ff */
[----:B------:R1:W-:Y:S01]  /*2b50*/  STL [R1+0x28], R3 ;  /* 0x0000280301007387 */ /* 0x0003e20000100800 */
[----:B-----5:R-:W-:-:S03]  /*2b60*/  ISETP.GE.U32.AND P0, PT, R3, UR8, PT ;  /* 0x0000000803007c0c */ /* 0x020fc6000bf06070 */
[----:B------:R1:W-:Y:S01]  /*2b70*/  STL [R1+0x2c], R2 ;  /* 0x00002c0201007387 */ /* 0x0003e20000100800 */
[----:B------:R-:W-:-:S13]  /*2b80*/  ISETP.GE.AND.EX P0, PT, R2, UR9, PT, P0 ;  /* 0x0000000902007c0c */ /* 0x000fda000bf06300 */
[----:B-1----:R-:W-:Y:S05]  /*2b90*/  @!P0 BRA `(.L_x_678) ;  /* 0xffffffd400808947 */ /* 0x002fea000383ffff */
[----:B------:R-:W-:Y:S05]  /*2ba0*/  EXIT ;  /* 0x000000000000794d */ /* 0x000fea0003800000 */
        .weak           $__internal_14_$__cuda_sm20_div_s64
        .type           $__internal_14_$__cuda_sm20_div_s64,@function
        .size           $__internal_14_$__cuda_sm20_div_s64,(.L_x_718 - $__internal_14_$__cuda_sm20_div_s64)
$__internal_14_$__cuda_sm20_div_s64:
        /* <DEDUP_REMOVED lines=57> */
[----:B------:R-:W-:Y:S02]  /*2f40*/  ISETP.GE.U32.AND.EX P0, PT, R23, R7, PT, P0 ;  /* 0x000000071700720c */ /* 0x000fe40003f06100 */
[----:B------:R-:W-:Y:S01]  /*2f50*/  IADD3 R10, P2, PT, R15, 0x1, RZ ;  /* 0x000000010f0a7810 */ /* 0x000fe20007f5e0ff */
[----:B------:R-:W-:Y:S01]  /*2f60*/  IMAD.X R19, R23, 0x1, ~R7, P1 ;  /* 0x0000000117137824 */ /* 0x000fe200008e0e07 */
[----:B------:R-:W-:Y:S02]  /*2f70*/  SEL R13, R13, R21, P0 ;  /* 0x000000150d0d7207 */ /* 0x000fe40000000000 */
[----:B------:R-:W-:Y:S01]  /*2f80*/  SEL R15, R10, R15, P0 ;  /* 0x0000000f0a0f7207 */ /* 0x000fe20000000000 */
[----:B------:R-:W-:Y:S01]  /*2f90*/  IMAD.X R12, RZ, RZ, R17, P2 ;  /* 0x000000ffff0c7224 */ /* 0x000fe200010e0611 */
[----:B------:R-:W-:-:S02]  /*2fa0*/  SEL R19, R19, R23, P0 ;  /* 0x0000001713137207 */ /* 0x000fc40000000000 */
        /* <DEDUP_REMOVED lines=19> */
[----:B------:R-:W-:Y:S06]  /*30e0*/  RET.REL.NODEC R6 `(_ZN2at6native13im2col_kernelIdEEvlPKT_llllllllllllPS2_) ;  /* 0xffffffcc06c47950 */ /* 0x000fec0003c3ffff */
.L_x_679:
        /* <DEDUP_REMOVED lines=9> */
.L_x_718:


//--------------------- .text._ZN2at6native14vol2col_kernelIdEEvlPKT_iiiiiiiiiiiiiiiiiiPS2_ --------------------------
	.section	.text._ZN2at6native14vol2col_kernelIdEEvlPKT_iiiiiiiiiiiiiiiiiiPS2_,"ax",@progbits
	.align	128
        .global         _ZN2at6native14vol2col_kernelIdEEvlPKT_iiiiiiiiiiiiiiiiiiPS2_
        .type           _ZN2at6native14vol2col_kernelIdEEvlPKT_iiiiiiiiiiiiiiiiiiPS2_,@function
        .size           _ZN2at6native14vol2col_kernelIdEEvlPKT_iiiiiiiiiiiiiiiiiiPS2_,(.L_x_719 - _ZN2at6native14vol2col_kernelIdEEvlPKT_iiiiiiiiiiiiiiiiiiPS2_)
        .other          _ZN2at6native14vol2col_kernelIdEEvlPKT_iiiiiiiiiiiiiiiiiiPS2_,@"STO_CUDA_ENTRY STV_DEFAULT"
_ZN2at6native14vol2col_kernelIdEEvlPKT_iiiiiiiiiiiiiiiiiiPS2_:
.text._ZN2at6native14vol2col_kernelIdEEvlPKT_iiiiiiiiiiiiiiiiiiPS2_:
        /* <DEDUP_REMOVED lines=17> */
[----:B------:R-:W-:Y:S01]  /*0110*/  IMAD.MOV.U32 R0, RZ, RZ, R2 ;  /* 0x000000ffff007224 */ /* 0x000fe200078e0002 */
        /* <DEDUP_REMOVED lines=9> */
[----:B------:R-:W-:Y:S01]  /*01b0*/  USHF.L.U32 UR29, UR12, 0x2, URZ ;  /* 0x000000020c1d7899 */ /* 0x000fe200080006ff */
[----:B------:R-:W-:Y:S01]  /*01c0*/  IMAD.U32 R37, RZ, RZ, UR7 ;  /* 0x00000007ff257e24 */ /* 0x000fe2000f8e00ff */
[----:B---3--:R-:W-:Y:S01]  /*01d0*/  MOV R23, UR9 ;  /* 0x0000000900177c02 */ /* 0x008fe20008000f00 */
[----:B------:R-:W-:Y:S01]  /*01e0*/  IMAD R2, R4, R5, RZ ;  /* 0x0000000504027224 */ /* 0x000fe200078e02ff */
[C---:B------:R-:W-:Y:S01]  /*01f0*/  LOP3.LUT R4, R7.reuse, 0x7, RZ, 0xc0, !PT ;  /* 0x0000000707047812 */ /* 0x040fe200078ec0ff */
[----:B------:R-:W-:Y:S01]  /*0200*/  IMAD.U32 R22, RZ, RZ, UR8 ;  /* 0x00000008ff167e24 */ /* 0x000fe2000f8e00ff */
[----:B------:R-:W-:Y:S01]  /*0210*/  LOP3.LUT R5, R7, 0x3, RZ, 0xc0, !PT ;  /* 0x0000000307057812 */ /* 0x000fe200078ec0ff */
[----:B------:R-:W-:-:S02]  /*0220*/  UIMAD UR30, UR12, 0x5, URZ ;  /* 0x000000050c1e78a4 */ /* 0x000fc4000f8e02ff */
[----:B------:R-:W-:Y:S02]  /*0230*/  UIMAD UR31, UR12, 0x6, URZ ;  /* 0x000000060c1f78a4 */ /* 0x000fe4000f8e02ff */
[----:B------:R-:W-:Y:S01]  /*0240*/  UIMAD UR12, UR12, 0x7, URZ ;  /* 0x000000070c0c78a4 */ /* 0x000fe2000f8e02ff */
[----:B------:R-:W0:Y:S01]  /*0250*/  LDCU.64 UR22, c[0x0][0x358] ;  /* 0x00006b00ff1677ac */ /* 0x000e220008000a00 */
[----:B----4-:R-:W-:Y:S02]  /*0260*/  USHF.R.S32.HI UR13, URZ, 0x1f, UR4 ;  /* 0x0000001fff0d7899 */ /* 0x010fe40008011404 */
[----:B------:R-:W-:Y:S02]  /*0270*/  USHF.R.S32.HI UR14, URZ, 0x1f, UR5 ;  /* 0x0000001fff0e7899 */ /* 0x000fe40008011405 */
[----:B-----5:R-:W-:-:S12]  /*0280*/  USHF.R.S32.HI UR15, URZ, 0x1f, UR15 ;  /* 0x0000001fff0f7899 */ /* 0x020fd8000801140f */
.L_x_702:
[----:B-1----:R-:W1:Y:S01]  /*0290*/  LDC R10, c[0x0][0x3d4] ;  /* 0x0000f500ff0a7b82 */ /* 0x002e620000000800 */
[----:B------:R-:W-:Y:S01]  /*02a0*/  BSSY.RECONVERGENT B0, `(.L_x_680) ;  /* 0x000002d000007945 */ /* 0x000fe20003800200 */
[----:B-1----:R-:W-:-:S04]  /*02b0*/  SHF.R.S32.HI R19, RZ, 0x1f, R10 ;  /* 0x0000001fff137819 */ /* 0x002fc8000001140a */
[----:B------:R-:W-:-:S04]  /*02c0*/  LOP3.LUT R7, R3, R19, RZ, 0xfc, !PT ;  /* 0x0000001303077212 */ /* 0x000fc800078efcff */
[----:B------:R-:W-:-:S13]  /*02d0*/  ISETP.NE.U32.AND P0, PT, R7, RZ, PT ;  /* 0x000000ff0700720c */ /* 0x000fda0003f05070 */
[----:B0-2---:R-:W-:Y:S05]  /*02e0*/  @P0 BRA `(.L_x_681) ;  /* 0x00000000005c0947 */ /* 0x005fea0003800000 */
[----:B------:R-:W1:Y:S01]  /*02f0*/  I2F.U32.RP R7, R10 ;  /* 0x0000000a00077306 */ /* 0x000e620000209000 */
[----:B------:R-:W-:Y:S01]  /*0300*/  ISETP.NE.U32.AND P2, PT, R10, RZ, PT ;  /* 0x000000ff0a00720c */ /* 0x000fe20003f45070 */
[----:B------:R-:W-:-:S06]  /*0310*/  IMAD.MOV.U32 R13, RZ, RZ, RZ ;  /* 0x000000ffff0d7224 */ /* 0x000fcc00078e00ff */
[----:B-1----:R-:W1:Y:S02]  /*0320*/  MUFU.RCP R7, R7 ;  /* 0x0000000700077308 */ /* 0x002e640000001000 */
[----:B-1----:R-:W-:Y:S02]  /*0330*/  VIADD R8, R7, 0xffffffe ;  /* 0x0ffffffe07087836 */ /* 0x002fe40000000000 */
[----:B------:R-:W-:-:S04]  /*0340*/  IMAD.MOV.U32 R7, RZ, RZ, RZ ;  /* 0x000000ffff077224 */ /* 0x000fc800078e00ff */
[----:B------:R1:W2:Y:S02]  /*0350*/  F2I.FTZ.U32.TRUNC.NTZ R9, R8 ;  /* 0x0000000800097305 */ /* 0x0002a4000021f000 */
[----:B-1----:R-:W-:Y:S02]  /*0360*/  IMAD.MOV.U32 R8, RZ, RZ, RZ ;  /* 0x000000ffff087224 */ /* 0x002fe400078e00ff */
[----:B--2---:R-:W-:-:S04]  /*0370*/  IMAD.MOV R11, RZ, RZ, -R9 ;  /* 0x000000ffff0b7224 */ /* 0x004fc800078e0a09 */
        /* <DEDUP_REMOVED lines=14> */
.L_x_681:
[----:B------:R-:W1:Y:S01]  /*0460*/  LDCU UR4, c[0x0][0x3d4] ;  /* 0x00007a80ff0477ac */ /* 0x000e620008000800 */
[----:B------:R-:W-:Y:S01]  /*0470*/  IMAD.MOV.U32 R26, RZ, RZ, R0 ;  /* 0x000000ffff1a7224 */ /* 0x000fe200078e0000 */
[----:B------:R-:W-:Y:S02]  /*0480*/  MOV R18, R3 ;  /* 0x0000000300127202 */ /* 0x000fe40000000f00 */
[----:B------:R-:W-:Y:S01]  /*0490*/  MOV R16, 0x4c0 ;  /* 0x000004c000107802 */ /* 0x000fe20000000f00 */
[----:B-1----:R-:W-:-:S07]  /*04a0*/  IMAD.U32 R17, RZ, RZ, UR4 ;  /* 0x00000004ff117e24 */ /* 0x002fce000f8e00ff */
[----:B0-----:R-:W-:Y:S05]  /*04b0*/  CALL.REL.NOINC `($__internal_15_$__cuda_sm20_div_s64) ;  /* 0x0000001c00ec7944 */ /* 0x001fea0003c00000 */
[----:B------:R-:W0:Y:S01]  /*04c0*/  LDCU UR4, c[0x0][0x3d4] ;  /* 0x00007a80ff0477ac */ /* 0x000e220008000800 */
[-C--:B------:R-:W-:Y:S01]  /*04d0*/  IADD3 R7, P0, PT, RZ, -R18.reuse, RZ ;  /* 0x80000012ff077210 */ /* 0x080fe20007f1e0ff */
[----:B------:R-:W-:Y:S01]  /*04e0*/  IMAD.MOV.U32 R8, RZ, RZ, R0 ;  /* 0x000000ffff087224 */ /* 0x000fe200078e0000 */
[----:B------:R-:W-:Y:S01]  /*04f0*/  MOV R12, R18 ;  /* 0x00000012000c7202 */ /* 0x000fe20000000f00 */
[----:B------:R-:W-:Y:S02]  /*0500*/  IMAD.MOV.U32 R9, RZ, RZ, R3 ;  /* 0x000000ffff097224 */ /* 0x000fe400078e0003 */
[--C-:B------:R-:W-:Y:S02]  /*0510*/  IMAD.X R10, RZ, RZ, ~R21.reuse, P0 ;  /* 0x000000ffff0a7224 */ /* 0x100fe400000e0e15 */
[----:B------:R-:W-:Y:S02]  /*0520*/  IMAD.MOV.U32 R13, RZ, RZ, R21 ;  /* 0x000000ffff0d7224 */ /* 0x000fe400078e0015 */
[----:B0-----:R-:W-:-:S02]  /*0530*/  IMAD R10, R10, UR4, RZ ;  /* 0x000000040a0a7c24 */ /* 0x001fc4000f8e02ff */
[----:B------:R-:W-:-:S04]  /*0540*/  IMAD.WIDE.U32 R8, R7, UR4, R8 ;  /* 0x0000000407087c25 */ /* 0x000fc8000f8e0008 */
[----:B------:R-:W-:-:S04]  /*0550*/  IMAD R7, R19, R7, R10 ;  /* 0x0000000713077224 */ /* 0x000fc800078e020a */
[----:B------:R-:W-:-:S07]  /*0560*/  IMAD.IADD R7, R9, 0x1, R7 ;  /* 0x0000000109077824 */ /* 0x000fce00078e0207 */
.L_x_682:
[----:B0-----:R-:W-:Y:S05]  /*0570*/  BSYNC.RECONVERGENT B0 ;  /* 0x0000000000007941 */ /* 0x001fea0003800200 */
.L_x_680:
[----:B------:R-:W0:Y:S01]  /*0580*/  LDC R16, c[0x0][0x3d0] ;  /* 0x0000f400ff107b82 */ /* 0x000e220000000800 */
[----:B------:R-:W-:Y:S01]  /*0590*/  BSSY.RECONVERGENT B0, `(.L_x_683) ;  /* 0x000002c000007945 */ /* 0x000fe20003800200 */
[----:B0-----:R-:W-:-:S04]  /*05a0*/  SHF.R.S32.HI R9, RZ, 0x1f, R16 ;  /* 0x0000001fff097819 */ /* 0x001fc80000011410 */
[----:B------:R-:W-:-:S04]  /*05b0*/  LOP3.LUT R10, R13, R9, RZ, 0xfc, !PT ;  /* 0x000000090d0a7212 */ /* 0x000fc800078efcff */
[----:B------:R-:W-:-:S13]  /*05c0*/  ISETP.NE.U32.AND P0, PT, R10, RZ, PT ;  /* 0x000000ff0a00720c */ /* 0x000fda0003f05070 */
[----:B------:R-:W-:Y:S05]  /*05d0*/  @P0 BRA `(.L_x_684) ;  /* 0x00000000005c0947 */ /* 0x000fea0003800000 */
[----:B------:R-:W0:Y:S01]  /*05e0*/  I2F.U32.RP R9, R16 ;  /* 0x0000001000097306 */ /* 0x000e220000209000 */
[----:B------:R-:W-:Y:S01]  /*05f0*/  ISETP.NE.U32.AND P2, PT, R16, RZ, PT ;  /* 0x000000ff1000720c */ /* 0x000fe20003f45070 */
[----:B------:R-:W-:-:S06]  /*0600*/  IMAD.MOV.U32 R15, RZ, RZ, RZ ;  /* 0x000000ffff0f7224 */ /* 0x000fcc00078e00ff */
[----:B0-----:R-:W0:Y:S02]  /*0610*/  MUFU.RCP R9, R9 ;  /* 0x0000000900097308 */ /* 0x001e240000001000 */
[----:B0-----:R-:W-:Y:S02]  /*0620*/  VIADD R10, R9, 0xffffffe ;  /* 0x0ffffffe090a7836 */ /* 0x001fe40000000000 */
[----:B------:R-:W-:-:S04]  /*0630*/  IMAD.MOV.U32 R9, RZ, RZ, RZ ;  /* 0x000000ffff097224 */ /* 0x000fc800078e00ff */
        /* <DEDUP_REMOVED lines=17> */
.L_x_684:
[----:B------:R-:W0:Y:S01]  /*0750*/  LDCU UR4, c[0x0][0x3d0] ;  /* 0x00007a00ff0477ac */ /* 0x000e220008000800 */
[----:B------:R-:W-:Y:S01]  /*0760*/  MOV R26, R12 ;  /* 0x0000000c001a7202 */ /* 0x000fe20000000f00 */
[----:B------:R-:W-:Y:S01]  /*0770*/  IMAD.MOV.U32 R18, RZ, RZ, R13 ;  /* 0x000000ffff127224 */ /* 0x000fe200078e000d */
[----:B------:R-:W-:Y:S01]  /*0780*/  MOV R16, 0x7c0 ;  /* 0x000007c000107802 */ /* 0x000fe20000000f00 */
[----:B------:R-:W-:Y:S02]  /*0790*/  IMAD.MOV.U32 R19, RZ, RZ, R9 ;  /* 0x000000ffff137224 */ /* 0x000fe400078e0009 */
[----:B0-----:R-:W-:-:S07]  /*07a0*/  IMAD.U32 R17, RZ, RZ, UR4 ;  /* 0x00000004ff117e24 */ /* 0x001fce000f8e00ff */
[----:B------:R-:W-:Y:S05]  /*07b0*/  CALL.REL.NOINC `($__internal_15_$__cuda_sm20_div_s64) ;  /* 0x0000001c002c7944 */ /* 0x000fea0003c00000 */
        /* <DEDUP_REMOVED lines=9> */
.L_x_685:
[----:B------:R-:W-:Y:S05]  /*0850*/  BSYNC.RECONVERGENT B0 ;  /* 0x0000000000007941 */ /* 0x000fea0003800200 */
.L_x_683:
        /* <DEDUP_REMOVED lines=27> */
[----:B------:R-:W-:Y:S02]  /*0a10*/  IMAD R10, R20, R15, R14 ;  /* 0x0000000f140a7224 */ /* 0x000fe400078e020e */
[----:B------:R-:W-:Y:S02]  /*0a20*/  IMAD.MOV.U32 R14, RZ, RZ, R11 ;  /* 0x000000ffff0e7224 */ /* 0x000fe400078e000b */
[----:B------:R-:W-:Y:S01]  /*0a30*/  IMAD.MOV.U32 R15, RZ, RZ, RZ ;  /* 0x000000ffff0f7224 */ /* 0x000fe200078e00ff */
[----:B------:R-:W-:Y:S06]  /*0a40*/  BRA `(.L_x_688) ;  /* 0x00000000004c7947 */ /* 0x000fec0003800000 */
.L_x_687:
        /* <DEDUP_REMOVED lines=10> */
[----:B------:R-:W-:Y:S01]  /*0af0*/  IMAD.MOV.U32 R14, RZ, RZ, R18 ;  /* 0x000000ffff0e7224 */ /* 0x000fe200078e0012 */
[----:B------:R-:W-:Y:S01]  /*0b00*/  IADD3.X R11, PT, PT, RZ, ~R21, RZ, P0, !PT ;  /* 0x80000015ff0b7210 */ /* 0x000fe200007fe4ff */
[----:B0-----:R-:W-:-:S04]  /*0b10*/  IMAD.U32 R20, RZ, RZ, UR4 ;  /* 0x00000004ff147e24 */ /* 0x001fc8000f8e00ff */
[-C--:B------:R-:W-:Y:S02]  /*0b20*/  IMAD R16, R11, R20.reuse, RZ ;  /* 0x000000140b107224 */ /* 0x080fe400078e02ff */
[----:B------:R-:W-:Y:S01]  /*0b30*/  IMAD.MOV.U32 R11, RZ, RZ, R15 ;  /* 0x000000ffff0b7224 */ /* 0x000fe200078e000f */
[----:B------:R-:W-:Y:S01]  /*0b40*/  MOV R15, R21 ;  /* 0x00000015000f7202 */ /* 0x000fe20000000f00 */
[----:B------:R-:W-:Y:S02]  /*0b50*/  IMAD R13, R13, R17, R16 ;  /* 0x000000110d0d7224 */ /* 0x000fe400078e0210 */
[----:B------:R-:W-:-:S04]  /*0b60*/  IMAD.WIDE.U32 R10, R17, R20, R10 ;  /* 0x00000014110a7225 */ /* 0x000fc800078e000a */
[----:B------:R-:W-:-:S07]  /*0b70*/  IMAD.IADD R13, R11, 0x1, R13 ;  /* 0x000000010b0d7824 */ /* 0x000fce00078e020d */
.L_x_688:
[----:B------:R-:W-:Y:S05]  /*0b80*/  BSYNC.RECONVERGENT B0 ;  /* 0x0000000000007941 */ /* 0x000fea0003800200 */
.L_x_686:
[----:B------:R-:W0:Y:S01]  /*0b90*/  LDCU.128 UR8, c[0x0][0x3a0] ;  /* 0x00007400ff0877ac */ /* 0x000e220008000c00 */
[----:B------:R-:W-:Y:S01]  /*0ba0*/  SHF.R.S32.HI R17, RZ, 0x1f, R20 ;  /* 0x0000001fff117819 */ /* 0x000fe20000011414 */
[----:B------:R-:W1:Y:S01]  /*0bb0*/  LDCU.128 UR24, c[0x0][0x390] ;  /* 0x00007200ff1877ac */ /* 0x000e620008000c00 */
[----:B------:R-:W2:Y:S01]  /*0bc0*/  LDCU.128 UR4, c[0x0][0x3b0] ;  /* 0x00007600ff0477ac */ /* 0x000ea20008000c00 */
[----:B------:R-:W3:Y:S01]  /*0bd0*/  LDCU.64 UR32, c[0x0][0x3d0] ;  /* 0x00007a00ff2077ac */ /* 0x000ee20008000a00 */
[----:B0-----:R-:W-:Y:S02]  /*0be0*/  USHF.R.S32.HI UR19, URZ, 0x1f, UR9 ;  /* 0x0000001fff137899 */ /* 0x001fe40008011409 */
[----:B------:R-:W-:Y:S02]  /*0bf0*/  USHF.R.S32.HI UR18, URZ, 0x1f, UR10 ;  /* 0x0000001fff127899 */ /* 0x000fe4000801140a */
[----:B-1----:R-:W-:Y:S01]  /*0c00*/  UIMAD.WIDE UR16, UR8, UR27, URZ ;  /* 0x0000001b081072a5 */ /* 0x002fe2000f8e02ff */
[----:B------:R-:W-:Y:S01]  /*0c10*/  IMAD R29, R15, UR24, RZ ;  /* 0x000000180f1d7c24 */ /* 0x000fe2000f8e02ff */
[----:B------:R-:W-:-:S02]  /*0c20*/  UIADD3 UR20, UP1, UPT, URZ, -UR10, URZ ;  /* 0x8000000aff147290 */ /* 0x000fc4000ff3e0ff */
[----:B------:R-:W-:Y:S01]  /*0c30*/  UIMAD UR17, UR17, UR9, URZ ;  /* 0x00000009111172a4 */ /* 0x000fe2000f8e02ff */
[----:B--2---:R-:W-:Y:S01]  /*0c40*/  IMAD R11, R13, UR5, RZ ;  /* 0x000000050d0b7c24 */ /* 0x004fe2000f8e02ff */
[----:B------:R-:W-:Y:S01]  /*0c50*/  UIMAD.WIDE.U32 UR8, UR16, UR9, URZ ;  /* 0x00000009100872a5 */ /* 0x000fe2000f8e00ff */
[----:B------:R-:W-:Y:S01]  /*0c60*/  IMAD R31, R14, UR13, R29 ;  /* 0x0000000d0e1f7c24 */ /* 0x000fe2000f8e021d */
[----:B------:R-:W-:Y:S01]  /*0c70*/  UIMAD UR17, UR16, UR19, UR17 ;  /* 0x00000013101172a4 */ /* 0x000fe2000f8e0211 */
[----:B------:R-:W-:Y:S01]  /*0c80*/  IMAD.U32 R24, RZ, RZ, UR20 ;  /* 0x00000014ff187e24 */ /* 0x000fe2000f8e00ff */
[----:B------:R-:W-:Y:S01]  /*0c90*/  UIADD3.X UR18, UPT, UPT, URZ, ~UR18, URZ, UP1, !UPT ;  /* 0x80000012ff127290 */ /* 0x000fe20008ffe4ff */
[----:B------:R-:W-:Y:S01]  /*0ca0*/  IMAD R21, R9, UR6, RZ ;  /* 0x0000000609157c24 */ /* 0x000fe2000f8e02ff */
[----:B------:R-:W-:Y:S01]  /*0cb0*/  UIADD3 UR9, UPT, UPT, UR9, UR17, URZ ;  /* 0x0000001109097290 */ /* 0x000fe2000fffe0ff */
[----:B------:R-:W-:Y:S01]  /*0cc0*/  IMAD.WIDE.U32 R18, R20, UR8, RZ ;  /* 0x0000000814127c25 */ /* 0x000fe2000f8e00ff */
[----:B------:R-:W-:-:S02]  /*0cd0*/  USHF.R.S32.HI UR16, URZ, 0x1f, UR5 ;  /* 0x0000001fff107899 */ /* 0x000fc40008011405 */
[----:B------:R-:W-:Y:S01]  /*0ce0*/  USHF.R.S32.HI UR10, URZ, 0x1f, UR11 ;  /* 0x0000001fff0a7899 */ /* 0x000fe2000801140b */
[----:B------:R-:W-:Y:S01]  /*0cf0*/  IMAD.U32 R25, RZ, RZ, UR18 ;  /* 0x00000012ff197e24 */ /* 0x000fe2000f8e00ff */
[----:B------:R-:W-:Y:S01]  /*0d00*/  UIADD3 UR11, UP0, UPT, URZ, -UR11, URZ ;  /* 0x8000000bff0b7290 */ /* 0x000fe2000ff1e0ff */
[----:B------:R-:W-:Y:S01]  /*0d10*/  IMAD R16, R20, UR9, RZ ;  /* 0x0000000914107c24 */ /* 0x000fe2000f8e02ff */
[----:B------:R-:W-:Y:S01]  /*0d20*/  USHF.R.S32.HI UR9, URZ, 0x1f, UR4 ;  /* 0x0000001fff097899 */ /* 0x000fe20008011404 */
[C---:B------:R-:W-:Y:S01]  /*0d30*/  IMAD R27, R10.reuse, UR16, R11 ;  /* 0x000000100a1b7c24 */ /* 0x040fe2000f8e020b */
[----:B------:R-:W-:Y:S01]  /*0d40*/  UIADD3.X UR10, UPT, UPT, URZ, ~UR10, URZ, UP0, !UPT ;  /* 0x8000000aff0a7290 */ /* 0x000fe200087fe4ff */
[----:B------:R-:W-:Y:S01]  /*0d50*/  IMAD.WIDE.U32 R24, R10, UR5, R24 ;  /* 0x000000050a187c25 */ /* 0x000fe2000f8e0018 */
[----:B------:R-:W-:Y:S02]  /*0d60*/  USHF.R.S32.HI UR5, URZ, 0x1f, UR6 ;  /* 0x0000001fff057899 */ /* 0x000fe40008011406 */
[----:B------:R-:W-:Y:S01]  /*0d70*/  UIADD3 UR4, UP1, UPT, URZ, -UR4, URZ ;  /* 0x80000004ff047290 */ /* 0x000fe2000ff3e0ff */
[----:B------:R-:W-:Y:S01]  /*0d80*/  IMAD R17, R17, UR8, R16 ;  /* 0x0000000811117c24 */ /* 0x000fe2000f8e0210 */
[----:B------:R-:W-:Y:S01]  /*0d90*/  IADD3 R27, PT, PT, R25, R27, RZ ;  /* 0x0000001b191b7210 */ /* 0x000fe20007ffe0ff */
[----:B------:R-:W-:Y:S01]  /*0da0*/  IMAD.MOV.U32 R11, RZ, RZ, R13 ;  /* 0x000000ffff0b7224 */ /* 0x000fe200078e000d */
[----:B------:R-:W-:Y:S01]  /*0db0*/  UIADD3.X UR9, UPT, UPT, URZ, ~UR9, URZ, UP1, !UPT ;  /* 0x80000009ff097290 */ /* 0x000fe20008ffe4ff */
[----:B------:R-:W-:-:S02]  /*0dc0*/  IMAD.IADD R13, R19, 0x1, R17 ;  /* 0x00000001130d7824 */ /* 0x000fc400078e0211 */
[----:B------:R-:W-:Y:S02]  /*0dd0*/  IMAD.MOV.U32 R26, RZ, RZ, R24 ;  /* 0x000000ffff1a7224 */ /* 0x000fe400078e0018 */
[----:B------:R-:W-:Y:S01]  /*0de0*/  IMAD R13, R13, R14, RZ ;  /* 0x0000000e0d0d7224 */ /* 0x000fe200078e02ff */
[----:B------:R-:W-:Y:S01]  /*0df0*/  MOV R33, UR9 ;  /* 0x0000000900217c02 */ /* 0x000fe20008000f00 */
[----:B------:R-:W-:-:S04]  /*0e00*/  IMAD.WIDE.U32 R16, R14, UR24, R26 ;  /* 0x000000180e107c25 */ /* 0x000fc8000f8e001a */
[-C--:B------:R-:W-:Y:S02]  /*0e10*/  IMAD R15, R15, R18.reuse, R13 ;  /* 0x000000120f0f7224 */ /* 0x080fe400078e020d */
[----:B------:R-:W-:Y:S02]  /*0e20*/  IMAD.IADD R13, R17, 0x1, R31 ;  /* 0x00000001110d7824 */ /* 0x000fe400078e021f */
[----:B------:R-:W-:Y:S02]  /*0e30*/  IMAD.U32 R28, RZ, RZ, UR11 ;  /* 0x0000000bff1c7e24 */ /* 0x000fe4000f8e00ff */
[----:B------:R-:W-:Y:S02]  /*0e40*/  IMAD.U32 R29, RZ, RZ, UR10 ;  /* 0x0000000aff1d7e24 */ /* 0x000fe4000f8e00ff */
[----:B------:R-:W-:-:S04]  /*0e50*/  IMAD.WIDE.U32 R10, R14, R18, R10 ;  /* 0x000000120e0a7225 */ /* 0x000fc800078e000a */
[----:B------:R-:W-:Y:S02]  /*0e60*/  IMAD R13, R13, UR25, RZ ;  /* 0x000000190d0d7c24 */ /* 0x000fe4000f8e02ff */
[C---:B------:R-:W-:Y:S01]  /*0e70*/  IMAD R21, R12.reuse, UR5, R21 ;  /* 0x000000050c157c24 */ /* 0x040fe2000f8e0215 */
[----:B---3--:R-:W-:Y:S01]  /*0e80*/  USHF.R.S32.HI UR5, URZ, 0x1f, UR32 ;  /* 0x0000001fff057899 */ /* 0x008fe20008011420 */
[----:B------:R-:W-:-:S04]  /*0e90*/  IMAD.WIDE.U32 R28, R12, UR6, R28 ;  /* 0x000000060c1c7c25 */ /* 0x000fc8000f8e001c */
[----:B------:R-:W-:Y:S02]  /*0ea0*/  IMAD.IADD R11, R11, 0x1, R15 ;  /* 0x000000010b0b7824 */ /* 0x000fe400078e020f */
[----:B------:R-:W-:Y:S01]  /*0eb0*/  IMAD R17, R16, UR14, R13 ;  /* 0x0000000e10117c24 */ /* 0x000fe2000f8e020d */
[----:B------:R-:W-:Y:S01]  /*0ec0*/  MOV R13, R9 ;  /* 0x00000009000d7202 */ /* 0x000fe20000000f00 */
[----:B------:R-:W-:Y:S02]  /*0ed0*/  IMAD.IADD R31, R29, 0x1, R21 ;  /* 0x000000011d1f7824 */ /* 0x000fe400078e0215 */
[----:B------:R-:W-:Y:S02]  /*0ee0*/  IMAD.MOV.U32 R30, RZ, RZ, R28 ;  /* 0x000000ffff1e7224 */ /* 0x000fe400078e001c */
[----:B------:R-:W-:Y:S01]  /*0ef0*/  IMAD.U32 R32, RZ, RZ, UR4 ;  /* 0x00000004ff207e24 */ /* 0x000fe2000f8e00ff */
[----:B------:R-:W-:Y:S01]  /*0f00*/  USHF.R.S32.HI UR4, URZ, 0x1f, UR7 ;  /* 0x0000001fff047899 */ /* 0x000fe20008011407 */
[----:B------:R-:W-:-:S02]  /*0f10*/  IMAD R11, R11, UR32, RZ ;  /* 0x000000200b0b7c24 */ /* 0x000fc4000f8e02ff */
[----:B------:R-:W-:Y:S02]  /*0f20*/  IMAD R19, R7, UR7, RZ ;  /* 0x0000000707137c24 */ /* 0x000fe4000f8e02ff */
[----:B------:R-:W-:-:S04]  /*0f30*/  IMAD.WIDE.U32 R14, R16, UR25, R30 ;  /* 0x00000019100e7c25 */ /* 0x000fc8000f8e001e */
[----:B------:R-:W-:-:S04]  /*0f40*/  IMAD.WIDE.U32 R12, R10, UR32, R12 ;  /* 0x000000200a0c7c25 */ /* 0x000fc8000f8e000c */
[----:B------:R-:W-:Y:S02]  /*0f50*/  IMAD R11, R10, UR5, R11 ;  /* 0x000000050a0b7c24 */ /* 0x000fe4000f8e020b */
[----:B------:R-:W-:-:S04]  /*0f60*/  IMAD.WIDE.U32 R32, R8, UR7, R32 ;  /* 0x0000000708207c25 */ /* 0x000fc8000f8e0020 */
[----:B------:R-:W-:Y:S01]  /*0f70*/  IMAD.MOV.U32 R9, RZ, RZ, R7 ;  /* 0x000000ffff097224 */ /* 0x000fe200078e0007 */
[----:B------:R-:W-:Y:S01]  /*0f80*/  MOV R34, R32 ;  /* 0x0000002000227202 */ /* 0x000fe20000000f00 */
[----:B------:R-:W-:Y:S01]  /*0f90*/  IMAD R19, R8, UR4, R19 ;  /* 0x0000000408137c24 */ /* 0x000fe2000f8e0213 */
[----:B------:R-:W-:Y:S01]  /*0fa0*/  USHF.R.S32.HI UR4, URZ, 0x1f, UR33 ;  /* 0x0000001fff047899 */ /* 0x000fe20008011421 */
[----:B------:R-:W-:Y:S02]  /*0fb0*/  IMAD.IADD R7, R15, 0x1, R17 ;  /* 0x000000010f077824 */ /* 0x000fe400078e0211 */
[----:B------:R-:W-:Y:S02]  /*0fc0*/  IMAD.IADD R13, R13, 0x1, R11 ;  /* 0x000000010d0d7824 */ /* 0x000fe400078e020b */
[----:B------:R-:W-:Y:S02]  /*0fd0*/  IMAD.IADD R35, R33, 0x1, R19 ;  /* 0x0000000121237824 */ /* 0x000fe400078e0213 */
[----:B------:R-:W-:-:S02]  /*0fe0*/  IMAD R7, R7, UR26, RZ ;  /* 0x0000001a07077c24 */ /* 0x000fc4000f8e02ff */
[----:B------:R-:W-:Y:S02]  /*0ff0*/  IMAD R13, R13, UR33, RZ ;  /* 0x000000210d0d7c24 */ /* 0x000fe4000f8e02ff */
[----:B------:R-:W-:-:S04]  /*1000*/  IMAD.WIDE.U32 R10, R12, UR33, R8 ;  /* 0x000000210c0a7c25 */ /* 0x000fc8000f8e0008 */
[----:B------:R-:W-:Y:S01]  /*1010*/  IMAD.WIDE.U32 R8, R14, UR26, R34 ;  /* 0x0000001a0e087c25 */ /* 0x000fe2000f8e0022 */
[----:B------:R-:W-:-:S03]  /*1020*/  LEA R36, P0, R10, R36, 0x3 ;  /* 0x000000240a247211 */ /* 0x000fc600078018ff */
[----:B------:R-:W-:Y:S01]  /*1030*/  IMAD R7, R14, UR15, R7 ;  /* 0x0000000f0e077c24 */ /* 0x000fe2000f8e0207 */
[----:B------:R-:W-:Y:S01]  /*1040*/  LEA R22, P1, R8, R22, 0x3 ;  /* 0x0000001608167211 */ /* 0x000fe200078218ff */
[----:B------:R-:W-:Y:S02]  /*1050*/  IMAD R13, R12, UR4, R13 ;  /* 0x000000040c0d7c24 */ /* 0x000fe4000f8e020d */
[----:B------:R-:W-:Y:S02]  /*1060*/  IMAD.IADD R7, R9, 0x1, R7 ;  /* 0x0000000109077824 */ /* 0x000fe400078e0207 */
[----:B------:R-:W-:-:S03]  /*1070*/  IMAD.IADD R9, R11, 0x1, R13 ;  /* 0x000000010b097824 */ /* 0x000fc600078e020d */
[----:B------:R-:W-:Y:S01]  /*1080*/  LEA.HI.X R23, R8, R23, R7, 0x3, P1 ;  /* 0x0000001708177211 */ /* 0x000fe200008f1c07 */
[----:B------:R-:W-:Y:S01]  /*1090*/  IMAD.MOV.U32 R8, RZ, RZ, RZ ;  /* 0x000000ffff087224 */ /* 0x000fe200078e00ff */
[----:B------:R-:W-:-:S07]  /*10a0*/  LEA.HI.X R37, R10, R37, R9, 0x3, P0 ;  /* 0x000000250a257211 */ /* 0x000fce00000f1c09 */
.L_x_701:
[----:B0-----:R-:W0:Y:S01]  /*10b0*/  LDCU UR4, c[0x0][0x3c0] ;  /* 0x00007800ff0477ac */ /* 0x001e220008000800 */
[----:B------:R-:W-:Y:S01]  /*10c0*/  HFMA2 R11, -RZ, RZ, 0, 0 ;  /* 0x00000000ff0b7431 */ /* 0x000fe200000001ff */
[----:B-1----:R-:W1:Y:S01]  /*10d0*/  LDCU UR5, c[0x0][0x39c] ;  /* 0x00007380ff0577ac */ /* 0x002e620008000800 */
[C---:B0-----:R-:W-:Y:S02]  /*10e0*/  IMAD R9, R8.reuse, UR4, RZ ;  /* 0x0000000408097c24 */ /* 0x041fe4000f8e02ff */
[----:B------:R-:W-:-:S03]  /*10f0*/  VIADD R8, R8, 0x1 ;  /* 0x0000000108087836 */ /* 0x000fc60000000000 */
[C---:B------:R-:W-:Y:S02]  /*1100*/  IADD3 R10, P0, PT, R9.reuse, R24, RZ ;  /* 0x00000018090a7210 */ /* 0x040fe40007f1e0ff */
[----:B-1----:R-:W-:Y:S02]  /*1110*/  ISETP.NE.AND P3, PT, R8, UR5, PT ;  /* 0x0000000508007c0c */ /* 0x002fe4000bf65270 */
[----:B--2---:R-:W-:-:S11]  /*1120*/  LEA.HI.X.SX32 R12, R9, R27, 0x1, P0 ;  /* 0x0000001b090c7211 */ /* 0x004fd600000f0eff */
.L_x_700:
        /* <DEDUP_REMOVED lines=8> */
[----:B------:R-:W-:Y:S02]  /*11b0*/  ISETP.NE.AND P4, PT, R11, UR6, PT ;  /* 0x000000060b007c0c */ /* 0x000fe4000bf85270 */
[----:B------:R-:W-:Y:S02]  /*11c0*/  LOP3.LUT R14, R10, R13, RZ, 0xfc, !PT ;  /* 0x0000000d0a0e7212 */ /* 0x000fe400078efcff */
[----:B------:R-:W-:Y:S02]  /*11d0*/  LEA.HI.X.SX32 R15, R7, R31, 0x1, P0 ;  /* 0x0000001f070f7211 */ /* 0x000fe400000f0eff */
[----:B------:R-:W-:Y:S01]  /*11e0*/  ISETP.GT.U32.AND P0, PT, R14, -0x1, PT ;  /* 0xffffffff0e00780c */ /* 0x000fe20003f04070 */
[----:B--2---:R-:W-:Y:S01]  /*11f0*/  IMAD.U32 R14, RZ, RZ, UR5 ;  /* 0x00000005ff0e7e24 */ /* 0x004fe2000f8e00ff */
[----:B------:R-:W-:-:S03]  /*1200*/  LOP3.LUT R16, R12, R15, RZ, 0xfc, !PT ;  /* 0x0000000f0c107212 */ /* 0x000fc600078efcff */
[----:B------:R-:W-:Y:S01]  /*1210*/  IMAD R17, R9, R14, R7 ;  /* 0x0000000e09117224 */ /* 0x000fe200078e0207 */
[----:B------:R-:W-:Y:S01]  /*1220*/  ISETP.GT.AND.EX P0, PT, R16, -0x1, PT, P0 ;  /* 0xffffffff1000780c */ /* 0x000fe20003f04300 */
[----:B0-----:R-:W-:Y:S02]  /*1230*/  IMAD.U32 R16, RZ, RZ, UR4 ;  /* 0x00000004ff107e24 */ /* 0x001fe4000f8e00ff */
[----:B------:R-:W-:Y:S02]  /*1240*/  IMAD.MOV.U32 R7, RZ, RZ, RZ ;  /* 0x000000ffff077224 */ /* 0x000fe400078e00ff */
[----:B------:R-:W-:Y:S01]  /*1250*/  IMAD R17, R17, R16, RZ ;  /* 0x0000001011117224 */ /* 0x000fe200078e02ff */
[----:B------:R-:W-:Y:S07]  /*1260*/  BRA.U !UP0, `(.L_x_689) ;  /* 0x0000000908387547 */ /* 0x000fee000b800000 */
[----:B------:R-:W0:Y:S01]  /*1270*/  LDCU UR5, c[0x0][0x3c8] ;  /* 0x00007900ff0577ac */ /* 0x000e220008000800 */
[----:B------:R-:W-:Y:S01]  /*1280*/  IADD3 R52, PT, PT, -R6, RZ, RZ ;  /* 0x000000ff06347210 */ /* 0x000fe20007ffe1ff */
[C---:B------:R-:W-:Y:S01]  /*1290*/  VIADD R50, R17.reuse, UR21 ;  /* 0x0000001511327c36 */ /* 0x040fe20008000000 */
[C---:B------:R-:W-:Y:S01]  /*12a0*/  IADD3 R47, PT, PT, R17.reuse, UR31, RZ ;  /* 0x0000001f112f7c10 */ /* 0x040fe2000fffe0ff */
[----:B------:R-:W1:Y:S01]  /*12b0*/  LDCU UR4, c[0x0][0x3c8] ;  /* 0x00007900ff0477ac */ /* 0x000e620008000800 */
[C---:B------:R-:W-:Y:S01]  /*12c0*/  VIADD R19, R17.reuse, UR28 ;  /* 0x0000001c11137c36 */ /* 0x040fe20008000000 */
[----:B------:R-:W-:Y:S01]  /*12d0*/  MOV R59, UR31 ;  /* 0x0000001f003b7c02 */ /* 0x000fe20008000f00 */
[C---:B------:R-:W-:Y:S02]  /*12e0*/  VIADD R20, R17.reuse, UR29 ;  /* 0x0000001d11147c36 */ /* 0x040fe40008000000 */
[C---:B------:R-:W-:Y:S02]  /*12f0*/  VIADD R21, R17.reuse, UR30 ;  /* 0x0000001e11157c36 */ /* 0x040fe40008000000 */
[----:B------:R-:W-:-:S02]  /*1300*/  VIADD R49, R17, UR12 ;  /* 0x0000000c11317c36 */ /* 0x000fc40008000000 */
[----:B------:R-:W-:Y:S02]  /*1310*/  IMAD.MOV.U32 R55, RZ, RZ, RZ ;  /* 0x000000ffff377224 */ /* 0x000fe400078e00ff */
[----:B------:R-:W-:Y:S02]  /*1320*/  IMAD.MOV.U32 R51, RZ, RZ, R17 ;  /* 0x000000ffff337224 */ /* 0x000fe400078e0011 */
[----:B------:R-:W-:Y:S01]  /*1330*/  IMAD.U32 R57, RZ, RZ, UR12 ;  /* 0x0000000cff397e24 */ /* 0x000fe2000f8e00ff */
[----:B0-----:R-:W-:Y:S01]  /*1340*/  IADD3 R53, PT, PT, R17, UR5, RZ ;  /* 0x0000000511357c10 */ /* 0x001fe2000fffe0ff */
[----:B------:R-:W-:Y:S02]  /*1350*/  IMAD.U32 R61, RZ, RZ, UR30 ;  /* 0x0000001eff3d7e24 */ /* 0x000fe4000f8e00ff */
[----:B------:R-:W-:Y:S02]  /*1360*/  IMAD.U32 R46, RZ, RZ, UR29 ;  /* 0x0000001dff2e7e24 */ /* 0x000fe4000f8e00ff */
[----:B------:R-:W-:-:S02]  /*1370*/  IMAD.U32 R48, RZ, RZ, UR28 ;  /* 0x0000001cff307e24 */ /* 0x000fc4000f8e00ff */
[----:B------:R-:W-:Y:S02]  /*1380*/  IMAD.U32 R7, RZ, RZ, UR21 ;  /* 0x00000015ff077e24 */ /* 0x000fe4000f8e00ff */
[----:B-1----:R-:W-:-:S07]  /*1390*/  IMAD.U32 R18, RZ, RZ, UR4 ;  /* 0x00000004ff127e24 */ /* 0x002fce000f8e00ff */
.L_x_690:
[----:B0-----:R-:W0:Y:S01]  /*13a0*/  LDCU.64 UR4, c[0x0][0x390] ;  /* 0x00007200ff0477ac */ /* 0x001e220008000a00 */
[C---:B------:R-:W-:Y:S02]  /*13b0*/  IADD3 R39, P1, PT, R55.reuse, R32, RZ ;  /* 0x0000002037277210 */ /* 0x040fe40007f3e0ff */
[----:B------:R-:W-:Y:S01]  /*13c0*/  CS2R R42, SRZ ;  /* 0x00000000002a7805 */ /* 0x000fe2000001ff00 */
[----:B------:R-:W1:Y:S01]  /*13d0*/  LDCU UR6, c[0x0][0x398] ;  /* 0x00007300ff0677ac */ /* 0x000e620008000800 */
[----:B------:R-:W-:-:S04]  /*13e0*/  LEA.HI.X.SX32 R38, R55, R35, 0x1, P1 ;  /* 0x0000002337267211 */ /* 0x000fc800008f0eff */
[----:B------:R-:W-:Y:S01]  /*13f0*/  ISETP.LT.OR P5, PT, R38, RZ, !P0 ;  /* 0x000000ff2600720c */ /* 0x000fe200047a1670 */
[----:B0-----:R-:W-:Y:S01]  /*1400*/  IMAD.U32 R14, RZ, RZ, UR5 ;  /* 0x00000005ff0e7e24 */ /* 0x001fe2000f8e00ff */
[----:B------:R-:W-:Y:S01]  /*1410*/  ISETP.GE.U32.AND P2, PT, R10, UR4, PT ;  /* 0x000000040a007c0c */ /* 0x000fe2000bf46070 */
[----:B-1----:R-:W-:-:S03]  /*1420*/  IMAD.U32 R16, RZ, RZ, UR6 ;  /* 0x00000006ff107e24 */ /* 0x002fc6000f8e00ff */
[----:B------:R-:W-:Y:S02]  /*1430*/  ISETP.GE.U32.AND P1, PT, R13, R14, PT ;  /* 0x0000000e0d00720c */ /* 0x000fe40003f26070 */
[----:B------:R-:W-:Y:S02]  /*1440*/  ISETP.GE.OR.EX P6, PT, R12, UR13, P5, P2 ;  /* 0x0000000d0c007c0c */ /* 0x000fe4000afc6720 */
[----:B------:R-:W-:Y:S02]  /*1450*/  ISETP.GE.U32.AND P5, PT, R39, R16, PT ;  /* 0x000000102700720c */ /* 0x000fe40003fa6070 */
[----:B------:R-:W-:-:S04]  /*1460*/  ISETP.GE.OR.EX P6, PT, R15, UR14, P6, P1 ;  /* 0x0000000e0f007c0c */ /* 0x000fc8000b7c6710 */
[----:B------:R-:W-:-:S13]  /*1470*/  ISETP.GE.OR.EX P5, PT, R38, UR15, P6, P5 ;  /* 0x0000000f26007c0c */ /* 0x000fda000b7a6750 */
[----:B------:R-:W-:-:S05]  /*1480*/  @!P5 IMAD.WIDE R38, R51, 0x8, R22 ;  /* 0x000000083326d825 */ /* 0x000fca00078e0216 */
[----:B------:R-:W2:Y:S01]  /*1490*/  @!P5 LDG.E.64 R42, desc[UR22][R38.64] ;  /* 0x00000016262ad981 */ /* 0x000ea2000c1e1b00 */
[C---:B------:R-:W-:Y:S02]  /*14a0*/  IADD3 R41, P5, PT, R18.reuse, R32, RZ ;  /* 0x0000002012297210 */ /* 0x040fe40007fbe0ff */
[----:B------:R-:W-:Y:S02]  /*14b0*/  CS2R R44, SRZ ;  /* 0x00000000002c7805 */ /* 0x000fe4000001ff00 */
[----:B------:R-:W-:-:S04]  /*14c0*/  LEA.HI.X.SX32 R40, R18, R35, 0x1, P5 ;  /* 0x0000002312287211 */ /* 0x000fc800028f0eff */
[----:B------:R-:W-:-:S04]  /*14d0*/  ISETP.LT.OR P5, PT, R40, RZ, !P0 ;  /* 0x000000ff2800720c */ /* 0x000fc800047a1670 */
[----:B------:R-:W-:Y:S02]  /*14e0*/  ISETP.GE.OR.EX P6, PT, R12, UR13, P5, P2 ;  /* 0x0000000d0c007c0c */ /* 0x000fe4000afc6720 */
[----:B------:R-:W-:Y:S02]  /*14f0*/  ISETP.GE.U32.AND P5, PT, R41, R16, PT ;  /* 0x000000102900720c */ /* 0x000fe40003fa6070 */
[----:B------:R-:W-:-:S04]  /*1500*/  ISETP.GE.OR.EX P6, PT, R15, UR14, P6, P1 ;  /* 0x0000000e0f007c0c */ /* 0x000fc8000b7c6710 */
[----:B------:R-:W-:-:S13]  /*1510*/  ISETP.GE.OR.EX P5, PT, R40, UR15, P6, P5 ;  /* 0x0000000f28007c0c */ /* 0x000fda000b7a6750 */
[----:B------:R-:W-:Y:S01]  /*1520*/  @!P5 IMAD.WIDE R40, R53, 0x8, R22 ;  /* 0x000000083528d825 */ /* 0x000fe200078e0216 */
[----:B--2---:R0:W-:Y:S04]  /*1530*/  STG.E.64 desc[UR22][R36.64], R42 ;  /* 0x0000002a24007986 */ /* 0x0041e8000c101b16 */
[----:B------:R1:W2:Y:S01]  /*1540*/  @!P5 LDG.E.64 R44, desc[UR22][R40.64] ;  /* 0x00000016282cd981 */ /* 0x0002a2000c1e1b00 */
[----:B------:R-:W-:Y:S01]  /*1550*/  IADD3 R54, P5, PT, R7, R32, RZ ;  /* 0x0000002007367210 */ /* 0x000fe20007fbe0ff */
[----:B------:R-:W-:-:S03]  /*1560*/  IMAD.WIDE R38, R2, 0x8, R36 ;  /* 0x0000000802267825 */ /* 0x000fc600078e0224 */
[----:B------:R-:W-:-:S04]  /*1570*/  LEA.HI.X.SX32 R56, R7, R35, 0x1, P5 ;  /* 0x0000002307387211 */ /* 0x000fc800028f0eff */
[----:B------:R-:W-:Y:S02]  /*1580*/  ISETP.LT.OR P5, PT, R56, RZ, !P0 ;  /* 0x000000ff3800720c */ /* 0x000fe400047a1670 */
[----:B0-----:R-:W-:Y:S02]  /*1590*/  CS2R R42, SRZ ;  /* 0x00000000002a7805 */ /* 0x001fe4000001ff00 */
[----:B------:R-:W-:Y:S02]  /*15a0*/  ISETP.GE.OR.EX P6, PT, R12, UR13, P5, P2 ;  /* 0x0000000d0c007c0c */ /* 0x000fe4000afc6720 */
[----:B------:R-:W-:Y:S02]  /*15b0*/  ISETP.GE.U32.AND P5, PT, R54, R16, PT ;  /* 0x000000103600720c */ /* 0x000fe40003fa6070 */
[----:B------:R-:W-:-:S04]  /*15c0*/  ISETP.GE.OR.EX P6, PT, R15, UR14, P6, P1 ;  /* 0x0000000e0f007c0c */ /* 0x000fc8000b7c6710 */
[----:B------:R-:W-:-:S13]  /*15d0*/  ISETP.GE.OR.EX P5, PT, R56, UR15, P6, P5 ;  /* 0x0000000f38007c0c */ /* 0x000fda000b7a6750 */
[----:B-1----:R-:W-:Y:S01]  /*15e0*/  @!P5 IMAD.WIDE R40, R50, 0x8, R22 ;  /* 0x000000083228d825 */ /* 0x002fe200078e0216 */
[----:B--2---:R0:W-:Y:S04]  /*15f0*/  STG.E.64 desc[UR22][R38.64], R44 ;  /* 0x0000002c26007986 */ /* 0x0041e8000c101b16 */
[----:B------:R1:W2:Y:S01]  /*1600*/  @!P5 LDG.E.64 R42, desc[UR22][R40.64] ;  /* 0x00000016282ad981 */ /* 0x0002a2000c1e1b00 */
[----:B0-----:R-:W-:Y:S01]  /*1610*/  IADD3 R45, P5, PT, R48, R32, RZ ;  /* 0x00000020302d7210 */ /* 0x001fe20007fbe0ff */
[----:B------:R-:W-:-:S03]  /*1620*/  IMAD.WIDE R38, R2, 0x10, R36 ;  /* 0x0000001002267825 */ /* 0x000fc600078e0224 */
[----:B------:R-:W-:-:S04]  /*1630*/  LEA.HI.X.SX32 R44, R48, R35, 0x1, P5 ;  /* 0x00000023302c7211 */ /* 0x000fc800028f0eff */
[----:B------:R-:W-:-:S04]  /*1640*/  ISETP.LT.OR P5, PT, R44, RZ, !P0 ;  /* 0x000000ff2c00720c */ /* 0x000fc800047a1670 */
[----:B------:R-:W-:Y:S02]  /*1650*/  ISETP.GE.OR.EX P6, PT, R12, UR13, P5, P2 ;  /* 0x0000000d0c007c0c */ /* 0x000fe4000afc6720 */
[----:B------:R-:W-:Y:S02]  /*1660*/  ISETP.GE.U32.AND P5, PT, R45, R16, PT ;  /* 0x000000102d00720c */ /* 0x000fe40003fa6070 */
[----:B------:R-:W-:-:S04]  /*1670*/  ISETP.GE.OR.EX P6, PT, R15, UR14, P6, P1 ;  /* 0x0000000e0f007c0c */ /* 0x000fc8000b7c6710 */
[----:B------:R-:W-:Y:S02]  /*1680*/  ISETP.GE.OR.EX P5, PT, R44, UR15, P6, P5 ;  /* 0x0000000f2c007c0c */ /* 0x000fe4000b7a6750 */
[----:B------:R-:W-:-:S11]  /*1690*/  CS2R R44, SRZ ;  /* 0x00000000002c7805 */ /* 0x000fd6000001ff00 */
        /* <DEDUP_REMOVED lines=50> */
[----:B------:R-:W2:Y:S01]  /*19c0*/  @!P5 LDG.E.64 R44, desc[UR22][R40.64] ;  /* 0x00000016282cd981 */ /* 0x000ea2000c1e1b00 */
[----:B------:R-:W-:-:S05]  /*19d0*/  VIADD R52, R52, 0x8 ;  /* 0x0000000834347836 */ /* 0x000fca0000000000 */
[----:B------:R-:W-:Y:S01]  /*19e0*/  ISETP.NE.AND P1, PT, R52, RZ, PT ;  /* 0x000000ff3400720c */ /* 0x000fe20003f25270 */
[C-C-:B0-----:R-:W-:Y:S01]  /*19f0*/  IMAD.WIDE R38, R2.reuse, 0x38, R36.reuse ;  /* 0x0000003802267825 */ /* 0x141fe200078e0224 */
[----:B------:R-:W0:Y:S03]  /*1a00*/  LDC R42, c[0x0][0x3c8] ;  /* 0x0000f200ff2a7b82 */ /* 0x000e260000000800 */
[----:B------:R-:W-:Y:S01]  /*1a10*/  IMAD.WIDE R36, R2, 0x40, R36 ;  /* 0x0000004002247825 */ /* 0x000fe200078e0224 */
[----:B0-----:R-:W-:-:S03]  /*1a20*/  LEA R18, R42, R18, 0x3 ;  /* 0x000000122a127211 */ /* 0x001fc600078e18ff */
[C---:B------:R-:W-:Y:S01]  /*1a30*/  IMAD R7, R42.reuse, 0x8, R7 ;  /* 0x000000082a077824 */ /* 0x040fe200078e0207 */
[C---:B------:R-:W-:Y:S01]  /*1a40*/  LEA R59, R42.reuse, R59, 0x3 ;  /* 0x0000003b2a3b7211 */ /* 0x040fe200078e18ff */
[C---:B------:R-:W-:Y:S01]  /*1a50*/  IMAD R48, R42.reuse, 0x8, R48 ;  /* 0x000000082a307824 */ /* 0x040fe200078e0230 */
[C---:B------:R-:W-:Y:S01]  /*1a60*/  LEA R19, R42.reuse, R19, 0x3 ;  /* 0x000000132a137211 */ /* 0x040fe200078e18ff */
[C---:B------:R-:W-:Y:S01]  /*1a70*/  IMAD R46, R42.reuse, 0x8, R46 ;  /* 0x000000082a2e7824 */ /* 0x040fe200078e022e */
[C---:B------:R-:W-:Y:S01]  /*1a80*/  LEA R51, R42.reuse, R51, 0x3 ;  /* 0x000000332a337211 */ /* 0x040fe200078e18ff */
        /* <DEDUP_REMOVED lines=9> */
[----:B--2---:R0:W-:Y:S01]  /*1b20*/  STG.E.64 desc[UR22][R38.64], R44 ;  /* 0x0000002c26007986 */ /* 0x0041e2000c101b16 */
[----:B------:R-:W-:Y:S05]  /*1b30*/  @P1 BRA `(.L_x_690) ;  /* 0xfffffff800181947 */ /* 0x000fea000383ffff */
[----:B------:R-:W-:-:S07]  /*1b40*/  IMAD.MOV.U32 R7, RZ, RZ, R6 ;  /* 0x000000ffff077224 */ /* 0x000fce00078e0006 */
.L_x_689:
[----:B------:R-:W-:-:S13]  /*1b50*/  ISETP.NE.AND P1, PT, R4, RZ, PT ;  /* 0x000000ff0400720c */ /* 0x000fda0003f25270 */
[----:B------:R-:W-:Y:S05]  /*1b60*/  @!P1 BRA `(.L_x_691) ;  /* 0x0000000800109947 */ /* 0x000fea0003800000 */
[----:B------:R-:W-:-:S05]  /*1b70*/  VIADD R18, R4, 0xffffffff ;  /* 0xffffffff04127836 */ /* 0x000fca0000000000 */
[----:B------:R-:W-:-:S13]  /*1b80*/  ISETP.GE.U32.AND P1, PT, R18, 0x3, PT ;  /* 0x000000031200780c */ /* 0x000fda0003f26070 */
[----:B------:R-:W-:Y:S05]  /*1b90*/  @!P1 BRA `(.L_x_692) ;  /* 0x0000000400009947 */ /* 0x000fea0003800000 */
[----:B------:R-:W1:Y:S01]  /*1ba0*/  LDCU UR4, c[0x0][0x3c8] ;  /* 0x00007900ff0477ac */ /* 0x000e620008000800 */
[----:B------:R-:W-:Y:S01]  /*1bb0*/  CS2R R20, SRZ ;  /* 0x0000000000147805 */ /* 0x000fe2000001ff00 */
[----:B------:R-:W2:Y:S01]  /*1bc0*/  LDCU UR5, c[0x0][0x390] ;  /* 0x00007200ff0577ac */ /* 0x000ea20008000800 */
[----:B-1----:R-:W-:Y:S01]  /*1bd0*/  IMAD R41, R7, UR4, RZ ;  /* 0x0000000407297c24 */ /* 0x002fe2000f8e02ff */
[----:B--2---:R-:W-:-:S04]  /*1be0*/  ISETP.GE.U32.AND P2, PT, R10, UR5, PT ;  /* 0x000000050a007c0c */ /* 0x004fc8000bf46070 */
[----:B------:R-:W-:-:S04]  /*1bf0*/  IADD3 R19, P1, PT, R41, R32, RZ ;  /* 0x0000002029137210 */ /* 0x000fc80007f3e0ff */
[----:B------:R-:W-:Y:S02]  /*1c00*/  LEA.HI.X.SX32 R18, R41, R35, 0x1, P1 ;  /* 0x0000002329127211 */ /* 0x000fe400008f0eff */
[----:B------:R-:W-:Y:S02]  /*1c10*/  ISETP.GE.U32.AND P1, PT, R13, R14, PT ;  /* 0x0000000e0d00720c */ /* 0x000fe40003f26070 */
[----:B------:R-:W-:-:S04]  /*1c20*/  ISETP.LT.OR P5, PT, R18, RZ, !P0 ;  /* 0x000000ff1200720c */ /* 0x000fc800047a1670 */
[----:B------:R-:W-:Y:S02]  /*1c30*/  ISETP.GE.OR.EX P6, PT, R12, UR13, P5, P2 ;  /* 0x0000000d0c007c0c */ /* 0x000fe4000afc6720 */
[----:B------:R-:W-:Y:S02]  /*1c40*/  ISETP.GE.U32.AND P5, PT, R19, R16, PT ;  /* 0x000000101300720c */ /* 0x000fe40003fa6070 */
[----:B------:R-:W-:-:S04]  /*1c50*/  ISETP.GE.OR.EX P6, PT, R15, UR14, P6, P1 ;  /* 0x0000000e0f007c0c */ /* 0x000fc8000b7c6710 */
[----:B------:R-:W-:-:S13]  /*1c60*/  ISETP.GE.OR.EX P5, PT, R18, UR15, P6, P5 ;  /* 0x0000000f12007c0c */ /* 0x000fda000b7a6750 */
[----:B0-----:R-:W-:-:S04]  /*1c70*/  @!P5 IMAD.IADD R39, R17, 0x1, R41 ;  /* 0x000000011127d824 */ /* 0x001fc800078e0229 */
[----:B------:R-:W-:-:S05]  /*1c80*/  @!P5 IMAD.WIDE R38, R39, 0x8, R22 ;  /* 0x000000082726d825 */ /* 0x000fca00078e0216 */
[----:B------:R0:W2:Y:S01]  /*1c90*/  @!P5 LDG.E.64 R20, desc[UR22][R38.64] ;  /* 0x000000162614d981 */ /* 0x0000a2000c1e1b00 */
[----:B------:R-:W-:-:S05]  /*1ca0*/  VIADD R43, R41, UR4 ;  /* 0x00000004292b7c36 */ /* 0x000fca0008000000 */
[----:B------:R-:W-:-:S04]  /*1cb0*/  IADD3 R19, P5, PT, R43, R32, RZ ;  /* 0x000000202b137210 */ /* 0x000fc80007fbe0ff */
[----:B------:R-:W-:-:S04]  /*1cc0*/  LEA.HI.X.SX32 R18, R43, R35, 0x1, P5 ;  /* 0x000000232b127211 */ /* 0x000fc800028f0eff */
[----:B------:R-:W-:-:S04]  /*1cd0*/  ISETP.LT.OR P5, PT, R18, RZ, !P0 ;  /* 0x000000ff1200720c */ /* 0x000fc800047a1670 */
[----:B------:R-:W-:Y:S02]  /*1ce0*/  ISETP.GE.OR.EX P6, PT, R12, UR13, P5, P2 ;  /* 0x0000000d0c007c0c */ /* 0x000fe4000afc6720 */
[----:B------:R-:W-:Y:S02]  /*1cf0*/  ISETP.GE.U32.AND P5, PT, R19, R16, PT ;  /* 0x000000101300720c */ /* 0x000fe40003fa6070 */
[----:B------:R-:W-:-:S04]  /*1d00*/  ISETP.GE.OR.EX P6, PT, R15, UR14, P6, P1 ;  /* 0x0000000e0f007c0c */ /* 0x000fc8000b7c6710 */
[----:B------:R-:W-:Y:S02]  /*1d10*/  ISETP.GE.OR.EX P5, PT, R18, UR15, P6, P5 ;  /* 0x0000000f12007c0c */ /* 0x000fe4000b7a6750 */
[----:B------:R-:W-:-:S11]  /*1d20*/  CS2R R18, SRZ ;  /* 0x0000000000127805 */ /* 0x000fd6000001ff00 */
[----:B------:R-:W-:-:S05]  /*1d30*/  @!P5 IADD3 R41, PT, PT, R17, R43, RZ ;  /* 0x0000002b1129d210 */ /* 0x000fca0007ffe0ff */
[----:B0-----:R-:W-:Y:S01]  /*1d40*/  @!P5 IMAD.WIDE R38, R41, 0x8, R22 ;  /* 0x000000082926d825 */ /* 0x001fe200078e0216 */
[----:B--2---:R0:W-:Y:S04]  /*1d50*/  STG.E.64 desc[UR22][R36.64], R20 ;  /* 0x0000001424007986 */ /* 0x0041e8000c101b16 */
[----:B------:R1:W2:Y:S01]  /*1d60*/  @!P5 LDG.E.64 R18, desc[UR22][R38.64] ;  /* 0x000000162612d981 */ /* 0x0002a2000c1e1b00 */
[----:B------:R-:W-:-:S05]  /*1d70*/  VIADD R43, R43, UR4 ;  /* 0x000000042b2b7c36 */ /* 0x000fca0008000000 */
[----:B------:R-:W-:-:S04]  /*1d80*/  IADD3 R41, P5, PT, R43, R32, RZ ;  /* 0x000000202b297210 */ /* 0x000fc80007fbe0ff */
[----:B------:R-:W-:Y:S01]  /*1d90*/  LEA.HI.X.SX32 R40, R43, R35, 0x1, P5 ;  /* 0x000000232b287211 */ /* 0x000fe200028f0eff */
[----:B0-----:R-:W-:Y:S01]  /*1da0*/  IMAD.WIDE R36, R2, 0x8, R36 ;  /* 0x0000000802247825 */ /* 0x001fe200078e0224 */
[----:B------:R-:W-:Y:S02]  /*1db0*/  CS2R R20, SRZ ;  /* 0x0000000000147805 */ /* 0x000fe4000001ff00 */
[----:B------:R-:W-:-:S04]  /*1dc0*/  ISETP.LT.OR P5, PT, R40, RZ, !P0 ;  /* 0x000000ff2800720c */ /* 0x000fc800047a1670 */
[----:B------:R-:W-:Y:S02]  /*1dd0*/  ISETP.GE.OR.EX P6, PT, R12, UR13, P5, P2 ;  /* 0x0000000d0c007c0c */ /* 0x000fe4000afc6720 */
[----:B------:R-:W-:Y:S02]  /*1de0*/  ISETP.GE.U32.AND P5, PT, R41, R16, PT ;  /* 0x000000102900720c */ /* 0x000fe40003fa6070 */
[----:B------:R-:W-:-:S04]  /*1df0*/  ISETP.GE.OR.EX P6, PT, R15, UR14, P6, P1 ;  /* 0x0000000e0f007c0c */ /* 0x000fc8000b7c6710 */
[----:B------:R-:W-:-:S13]  /*1e00*/  ISETP.GE.OR.EX P5, PT, R40, UR15, P6, P5 ;  /* 0x0000000f28007c0c */ /* 0x000fda000b7a6750 */
[----:B------:R-:W-:-:S04]  /*1e10*/  @!P5 IMAD.IADD R41, R17, 0x1, R43 ;  /* 0x000000011129d824 */ /* 0x000fc800078e022b */
[----:B-1----:R-:W-:Y:S01]  /*1e20*/  @!P5 IMAD.WIDE R38, R41, 0x8, R22 ;  /* 0x000000082926d825 */ /* 0x002fe200078e0216 */
[----:B--2---:R0:W-:Y:S04]  /*1e30*/  STG.E.64 desc[UR22][R36.64], R18 ;  /* 0x0000001224007986 */ /* 0x0041e8000c101b16 */
[----:B------:R1:W2:Y:S01]  /*1e40*/  @!P5 LDG.E.64 R20, desc[UR22][R38.64] ;  /* 0x000000162614d981 */ /* 0x0002a2000c1e1b00 */
[----:B------:R-:W-:Y:S01]  /*1e50*/  VIADD R43, R43, UR4 ;  /* 0x000000042b2b7c36 */ /* 0x000fe20008000000 */
[----:B------:R-:W-:Y:S04]  /*1e60*/  BSSY.RECONVERGENT B0, `(.L_x_693) ;  /* 0x0000010000007945 */ /* 0x000fe80003800200 */
[----:B------:R-:W-:-:S04]  /*1e70*/  IADD3 R41, P5, PT, R43, R32, RZ ;  /* 0x000000202b297210 */ /* 0x000fc80007fbe0ff */
[----:B------:R-:W-:Y:S02]  /*1e80*/  LEA.HI.X.SX32 R42, R43, R35, 0x1, P5 ;  /* 0x000000232b2a7211 */ /* 0x000fe400028f0eff */
[----:B-1----:R-:W-:Y:S02]  /*1e90*/  CS2R R38, SRZ ;  /* 0x0000000000267805 */ /* 0x002fe4000001ff00 */
[----:B------:R-:W-:-:S04]  /*1ea0*/  ISETP.LT.OR P5, PT, R42, RZ, !P0 ;  /* 0x000000ff2a00720c */ /* 0x000fc800047a1670 */
[----:B------:R-:W-:Y:S02]  /*1eb0*/  ISETP.GE.OR.EX P5, PT, R12, UR13, P5, P2 ;  /* 0x0000000d0c007c0c */ /* 0x000fe4000afa6720 */
[----:B------:R-:W-:Y:S01]  /*1ec0*/  ISETP.GE.U32.AND P2, PT, R41, R16, PT ;  /* 0x000000102900720c */ /* 0x000fe20003f46070 */
[----:B------:R-:W-:Y:S01]  /*1ed0*/  IMAD.WIDE R40, R2, 0x8, R36 ;  /* 0x0000000802287825 */ /* 0x000fe200078e0224 */
[----:B------:R-:W-:-:S04]  /*1ee0*/  ISETP.GE.OR.EX P5, PT, R15, UR14, P5, P1 ;  /* 0x0000000e0f007c0c */ /* 0x000fc8000afa6710 */
[----:B------:R-:W-:Y:S01]  /*1ef0*/  ISETP.GE.OR.EX P5, PT, R42, UR15, P5, P2 ;  /* 0x0000000f2a007c0c */ /* 0x000fe2000afa6720 */
[----:B0-----:R-:W-:Y:S01]  /*1f00*/  IMAD.WIDE R18, R2, 0x8, R40 ;  /* 0x0000000802127825 */ /* 0x001fe200078e0228 */
[----:B--2---:R0:W-:Y:S11]  /*1f10*/  STG.E.64 desc[UR22][R40.64], R20 ;  /* 0x0000001428007986 */ /* 0x0041f6000c101b16 */
[----:B------:R-:W-:Y:S05]  /*1f20*/  @P5 BRA `(.L_x_694) ;  /* 0x00000000000c5947 */ /* 0x000fea0003800000 */
[----:B------:R-:W-:-:S04]  /*1f30*/  IMAD.IADD R39, R17, 0x1, R43 ;  /* 0x0000000111277824 */ /* 0x000fc800078e022b */
[----:B------:R-:W-:-:S06]  /*1f40*/  IMAD.WIDE R38, R39, 0x8, R22 ;  /* 0x0000000827267825 */ /* 0x000fcc00078e0216 */
[----:B------:R-:W5:Y:S02]  /*1f50*/  LDG.E.64 R38, desc[UR22][R38.64] ;  /* 0x0000001626267981 */ /* 0x000f64000c1e1b00 */
.L_x_694:
[----:B------:R-:W-:Y:S05]  /*1f60*/  BSYNC.RECONVERGENT B0 ;  /* 0x0000000000007941 */ /* 0x000fea0003800200 */
.L_x_693:
[----:B-----5:R1:W-:Y:S01]  /*1f70*/  STG.E.64 desc[UR22][R18.64], R38 ;  /* 0x0000002612007986 */ /* 0x0203e2000c101b16 */
[----:B------:R-:W-:Y:S01]  /*1f80*/  IADD3 R7, PT, PT, R7, 0x4, RZ ;  /* 0x0000000407077810 */ /* 0x000fe20007ffe0ff */
[----:B------:R-:W-:-:S07]  /*1f90*/  IMAD.WIDE R36, R2, 0x8, R18 ;  /* 0x0000000802247825 */ /* 0x000fce00078e0212 */
.L_x_692:
[----:B------:R-:W-:-:S13]  /*1fa0*/  ISETP.NE.AND P1, PT, R5, RZ, PT ;  /* 0x000000ff0500720c */ /* 0x000fda0003f25270 */
[----:B------:R-:W-:Y:S05]  /*1fb0*/  @!P1 BRA `(.L_x_691) ;  /* 0x0000000000fc9947 */ /* 0x000fea0003800000 */
[----:B------:R-:W-:-:S13]  /*1fc0*/  ISETP.NE.AND P1, PT, R5, 0x1, PT ;  /* 0x000000010500780c */ /* 0x000fda0003f25270 */
[----:B------:R-:W-:Y:S05]  /*1fd0*/  @!P1 BRA `(.L_x_695) ;  /* 0x0000000000909947 */ /* 0x000fea0003800000 */
[----:B------:R-:W0:Y:S01]  /*1fe0*/  LDCU UR4, c[0x0][0x3c8] ;  /* 0x00007900ff0477ac */ /* 0x000e220008000800 */
[----:B------:R-:W2:Y:S01]  /*1ff0*/  LDCU UR5, c[0x0][0x390] ;  /* 0x00007200ff0577ac */ /* 0x000ea20008000800 */
[----:B0-----:R-:W-:Y:S01]  /*2000*/  IMAD R41, R7, UR4, RZ ;  /* 0x0000000407297c24 */ /* 0x001fe2000f8e02ff */
[----:B--2---:R-:W-:-:S04]  /*2010*/  ISETP.GE.U32.AND P2, PT, R10, UR5, PT ;  /* 0x000000050a007c0c */ /* 0x004fc8000bf46070 */
[----:B-1----:R-:W-:-:S04]  /*2020*/  IADD3 R19, P1, PT, R41, R32, RZ ;  /* 0x0000002029137210 */ /* 0x002fc80007f3e0ff */
[----:B------:R-:W-:Y:S02]  /*2030*/  LEA.HI.X.SX32 R18, R41, R35, 0x1, P1 ;  /* 0x0000002329127211 */ /* 0x000fe400008f0eff */
[----:B------:R-:W-:Y:S02]  /*2040*/  ISETP.GE.U32.AND P1, PT, R13, R14, PT ;  /* 0x0000000e0d00720c */ /* 0x000fe40003f26070 */
[----:B------:R-:W-:-:S04]  /*2050*/  ISETP.LT.OR P5, PT, R18, RZ, !P0 ;  /* 0x000000ff1200720c */ /* 0x000fc800047a1670 */
[----:B------:R-:W-:Y:S02]  /*2060*/  ISETP.GE.OR.EX P6, PT, R12, UR13, P5, P2 ;  /* 0x0000000d0c007c0c */ /* 0x000fe4000afc6720 */
[----:B------:R-:W-:Y:S02]  /*2070*/  ISETP.GE.U32.AND P5, PT, R19, R16, PT ;  /* 0x000000101300720c */ /* 0x000fe40003fa6070 */
[----:B------:R-:W-:-:S04]  /*2080*/  ISETP.GE.OR.EX P6, PT, R15, UR14, P6, P1 ;  /* 0x0000000e0f007c0c */ /* 0x000fc8000b7c6710 */
[----:B------:R-:W-:Y:S02]  /*2090*/  ISETP.GE.OR.EX P5, PT, R18, UR15, P6, P5 ;  /* 0x0000000f12007c0c */ /* 0x000fe4000b7a6750 */
[----:B------:R-:W-:-:S11]  /*20a0*/  CS2R R18, SRZ ;  /* 0x0000000000127805 */ /* 0x000fd6000001ff00 */
[----:B------:R-:W-:-:S04]  /*20b0*/  @!P5 IMAD.IADD R39, R17, 0x1, R41 ;  /* 0x000000011127d824 */ /* 0x000fc800078e0229 */
[----:B------:R-:W-:-:S05]  /*20c0*/  @!P5 IMAD.WIDE R38, R39, 0x8, R22 ;  /* 0x000000082726d825 */ /* 0x000fca00078e0216 */
[----:B------:R0:W2:Y:S01]  /*20d0*/  @!P5 LDG.E.64 R18, desc[UR22][R38.64] ;  /* 0x000000162612d981 */ /* 0x0000a2000c1e1b00 */
[----:B------:R-:W-:Y:S01]  /*20e0*/  VIADD R41, R41, UR4 ;  /* 0x0000000429297c36 */ /* 0x000fe20008000000 */
[----:B------:R-:W-:Y:S04]  /*20f0*/  BSSY.RECONVERGENT B0, `(.L_x_696) ;  /* 0x000000f000007945 */ /* 0x000fe80003800200 */
[----:B------:R-:W-:-:S04]  /*2100*/  IADD3 R21, P5, PT, R41, R32, RZ ;  /* 0x0000002029157210 */ /* 0x000fc80007fbe0ff */
[----:B------:R-:W-:Y:S02]  /*2110*/  LEA.HI.X.SX32 R20, R41, R35, 0x1, P5 ;  /* 0x0000002329147211 */ /* 0x000fe400028f0eff */
[----:B0-----:R-:W-:Y:S02]  /*2120*/  CS2R R38, SRZ ;  /* 0x0000000000267805 */ /* 0x001fe4000001ff00 */
[----:B------:R-:W-:-:S04]  /*2130*/  ISETP.LT.OR P5, PT, R20, RZ, !P0 ;  /* 0x000000ff1400720c */ /* 0x000fc800047a1670 */
[----:B------:R-:W-:Y:S02]  /*2140*/  ISETP.GE.OR.EX P5, PT, R12, UR13, P5, P2 ;  /* 0x0000000d0c007c0c */ /* 0x000fe4000afa6720 */
[----:B------:R-:W-:Y:S02]  /*2150*/  ISETP.GE.U32.AND P2, PT, R21, R16, PT ;  /* 0x000000101500720c */ /* 0x000fe40003f46070 */
[----:B------:R-:W-:-:S04]  /*2160*/  ISETP.GE.OR.EX P5, PT, R15, UR14, P5, P1 ;  /* 0x0000000e0f007c0c */ /* 0x000fc8000afa6710 */
[----:B------:R-:W-:Y:S01]  /*2170*/  ISETP.GE.OR.EX P5, PT, R20, UR15, P5, P2 ;  /* 0x0000000f14007c0c */ /* 0x000fe2000afa6720 */
[----:B------:R-:W-:Y:S01]  /*2180*/  IMAD.WIDE R20, R2, 0x8, R36 ;  /* 0x0000000802147825 */ /* 0x000fe200078e0224 */
[----:B--2---:R0:W-:Y:S11]  /*2190*/  STG.E.64 desc[UR22][R36.64], R18 ;  /* 0x0000001224007986 */ /* 0x0041f6000c101b16 */
[----:B------:R-:W-:Y:S05]  /*21a0*/  @P5 BRA `(.L_x_697) ;  /* 0x00000000000c5947 */ /* 0x000fea0003800000 */
[----:B------:R-:W-:-:S04]  /*21b0*/  IMAD.IADD R39, R17, 0x1, R41 ;  /* 0x0000000111277824 */ /* 0x000fc800078e0229 */
[----:B------:R-:W-:-:S06]  /*21c0*/  IMAD.WIDE R38, R39, 0x8, R22 ;  /* 0x0000000827267825 */ /* 0x000fcc00078e0216 */
[----:B------:R-:W5:Y:S02]  /*21d0*/  LDG.E.64 R38, desc[UR22][R38.64] ;  /* 0x0000001626267981 */ /* 0x000f64000c1e1b00 */
.L_x_697:
[----:B------:R-:W-:Y:S05]  /*21e0*/  BSYNC.RECONVERGENT B0 ;  /* 0x0000000000007941 */ /* 0x000fea0003800200 */
.L_x_696:
[----:B-----5:R2:W-:Y:S01]  /*21f0*/  STG.E.64 desc[UR22][R20.64], R38 ;  /* 0x0000002614007986 */ /* 0x0205e2000c101b16 */
[----:B------:R-:W-:Y:S02]  /*2200*/  VIADD R7, R7, 0x2 ;  /* 0x0000000207077836 */ /* 0x000fe40000000000 */
[----:B0-----:R-:W-:-:S07]  /*2210*/  IMAD.WIDE R36, R2, 0x8, R20 ;  /* 0x0000000802247825 */ /* 0x001fce00078e0214 */
.L_x_695:
[----:B------:R-:W3:Y:S02]  /*2220*/  LDCU UR4, c[0x0][0x3a4] ;  /* 0x00007480ff0477ac */ /* 0x000ee40008000800 */
[----:B---3--:R-:W-:-:S04]  /*2230*/  ULOP3.LUT UR4, UR4, 0x1, URZ, 0xc0, !UPT ;  /* 0x0000000104047892 */ /* 0x008fc8000f8ec0ff */
[----:B------:R-:W-:-:S09]  /*2240*/  UISETP.NE.U32.AND UP0, UPT, UR4, 0x1, UPT ;  /* 0x000000010400788c */ /* 0x000fd2000bf05070 */
[----:B------:R-:W-:Y:S05]  /*2250*/  BRA.U UP0, `(.L_x_691) ;  /* 0x0000000100547547 */ /* 0x000fea000b800000 */
[----:B------:R-:W1:Y:S01]  /*2260*/  LDCU UR4, c[0x0][0x3c8] ;  /* 0x00007900ff0477ac */ /* 0x000e620008000800 */
[----:B------:R-:W-:Y:S01]  /*2270*/  ISETP.GE.U32.AND P2, PT, R13, R14, PT ;  /* 0x0000000e0d00720c */ /* 0x000fe20003f46070 */
[----:B------:R-:W-:Y:S01]  /*2280*/  BSSY.RECONVERGENT B0, `(.L_x_698) ;  /* 0x0000010000007945 */ /* 0x000fe20003800200 */
[----:B------:R-:W3:Y:S01]  /*2290*/  LDCU UR5, c[0x0][0x390] ;  /* 0x00007200ff0577ac */ /* 0x000ee20008000800 */
[----:B-1----:R-:W-:-:S05]  /*22a0*/  IMAD R19, R7, UR4, RZ ;  /* 0x0000000407137c24 */ /* 0x002fca000f8e02ff */
[----:B------:R-:W-:-:S04]  /*22b0*/  IADD3 R7, P1, PT, R19, R32, RZ ;  /* 0x0000002013077210 */ /* 0x000fc80007f3e0ff */
[----:B------:R-:W-:Y:S02]  /*22c0*/  LEA.HI.X.SX32 R18, R19, R35, 0x1, P1 ;  /* 0x0000002313127211 */ /* 0x000fe400008f0eff */
[----:B---3--:R-:W-:Y:S02]  /*22d0*/  ISETP.GE.U32.AND P1, PT, R10, UR5, PT ;  /* 0x000000050a007c0c */ /* 0x008fe4000bf26070 */
[----:B------:R-:W-:-:S04]  /*22e0*/  ISETP.LT.OR P0, PT, R18, RZ, !P0 ;  /* 0x000000ff1200720c */ /* 0x000fc80004701670 */
[----:B------:R-:W-:Y:S02]  /*22f0*/  ISETP.GE.OR.EX P0, PT, R12, UR13, P0, P1 ;  /* 0x0000000d0c007c0c */ /* 0x000fe40008706710 */
[----:B------:R-:W-:Y:S02]  /*2300*/  ISETP.GE.U32.AND P1, PT, R7, R16, PT ;  /* 0x000000100700720c */ /* 0x000fe40003f26070 */
[----:B------:R-:W-:Y:S02]  /*2310*/  ISETP.GE.OR.EX P0, PT, R15, UR14, P0, P2 ;  /* 0x0000000e0f007c0c */ /* 0x000fe40008706720 */
[----:B------:R-:W-:Y:S02]  /*2320*/  CS2R R14, SRZ ;  /* 0x00000000000e7805 */ /* 0x000fe4000001ff00 */
[----:B------:R-:W-:-:S13]  /*2330*/  ISETP.GE.OR.EX P0, PT, R18, UR15, P0, P1 ;  /* 0x0000000f12007c0c */ /* 0x000fda0008706710 */
[----:B------:R-:W-:Y:S05]  /*2340*/  @P0 BRA `(.L_x_699) ;  /* 0x00000000000c0947 */ /* 0x000fea0003800000 */
[----:B------:R-:W-:-:S05]  /*2350*/  IADD3 R15, PT, PT, R17, R19, RZ ;  /* 0x00000013110f7210 */ /* 0x000fca0007ffe0ff */
[----:B------:R-:W-:-:S06]  /*2360*/  IMAD.WIDE R14, R15, 0x8, R22 ;  /* 0x000000080f0e7825 */ /* 0x000fcc00078e0216 */
[----:B------:R-:W5:Y:S02]  /*2370*/  LDG.E.64 R14, desc[UR22][R14.64] ;  /* 0x000000160e0e7981 */ /* 0x000f64000c1e1b00 */
.L_x_699:
[----:B------:R-:W-:Y:S05]  /*2380*/  BSYNC.RECONVERGENT B0 ;  /* 0x0000000000007941 */ /* 0x000fea0003800200 */
.L_x_698:
[----:B-----5:R1:W-:Y:S02]  /*2390*/  STG.E.64 desc[UR22][R36.64], R14 ;  /* 0x0000000e24007986 */ /* 0x0203e4000c101b16 */
[----:B-1----:R-:W-:-:S07]  /*23a0*/  IMAD.WIDE R36, R2, 0x8, R36 ;  /* 0x0000000802247825 */ /* 0x002fce00078e0224 */
.L_x_691:
[----:B------:R-:W-:Y:S05]  /*23b0*/  @P4 BRA `(.L_x_700) ;  /* 0xffffffec005c4947 */ /* 0x000fea000383ffff */
[----:B------:R-:W-:Y:S05]  /*23c0*/  @P3 BRA `(.L_x_701) ;  /* 0xffffffec00383947 */ /* 0x000fea000383ffff */
[----:B------:R-:W3:Y:S01]  /*23d0*/  LDCU UR4, c[0x0][0x360] ;  /* 0x00006c00ff0477ac */ /* 0x000ee20008000800 */
[----:B------:R-:W3:Y:S01]  /*23e0*/  LDC R7, c[0x0][0x370] ;  /* 0x0000dc00ff077b82 */ /* 0x000ee20000000800 */
[----:B------:R-:W4:Y:S01]  /*23f0*/  LDCU.64 UR6, c[0x0][0x380] ;  /* 0x00007000ff0677ac */ /* 0x000f220008000a00 */
[----:B---3--:R-:W-:-:S05]  /*2400*/  IMAD R7, R7, UR4, RZ ;  /* 0x0000000407077c24 */ /* 0x008fca000f8e02ff */
[----:B------:R-:W-:-:S05]  /*2410*/  IADD3 R0, P0, PT, R7, R0, RZ ;  /* 0x0000000007007210 */ /* 0x000fca0007f1e0ff */
[----:B------:R-:W-:Y:S01]  /*2420*/  IMAD.X R3, RZ, RZ, R3, P0 ;  /* 0x000000ffff037224 */ /* 0x000fe200000e0603 */
[----:B----4-:R-:W-:-:S04]  /*2430*/  ISETP.GE.U32.AND P0, PT, R0, UR6, PT ;  /* 0x0000000600007c0c */ /* 0x010fc8000bf06070 */
[----:B------:R-:W-:-:S13]  /*2440*/  ISETP.GE.AND.EX P0, PT, R3, UR7, PT, P0 ;  /* 0x0000000703007c0c */ /* 0x000fda000bf06300 */
[----:B------:R-:W-:Y:S05]  /*2450*/  @!P0 BRA `(.L_x_702) ;  /* 0xffffffdc008c8947 */ /* 0x000fea000383ffff */
[----:B------:R-:W-:Y:S05]  /*2460*/  EXIT ;  /* 0x000000000000794d */ /* 0x000fea0003800000 */
        .weak           $__internal_15_$__cuda_sm20_div_s64
        .type           $__internal_15_$__cuda_sm20_div_s64,@function
        .size           $__internal_15_$__cuda_sm20_div_s64,(.L_x_719 - $__internal_15_$__cuda_sm20_div_s64)
$__internal_15_$__cuda_sm20_div_s64:
        /* <DEDUP_REMOVED lines=28> */
[----:B------:R-:W-:-:S03]  /*2630*/  IADD3 R29, P0, PT, RZ, -R20, RZ ;  /* 0x80000014ff1d7210 */ /* 0x000fc60007f1e0ff */
[----:B------:R-:W-:Y:S02]  /*2640*/  IMAD R21, R27, R10, R21 ;  /* 0x0000000a1b157224 */ /* 0x000fe400078e0215 */
[----:B------:R-:W-:-:S04]  /*2650*/  IMAD.HI.U32 R24, R25, R29, RZ ;  /* 0x0000001d19187227 */ /* 0x000fc800078e00ff */
[----:B------:R-:W-:Y:S02]  /*2660*/  IMAD.X R20, RZ, RZ, ~R21, P0 ;  /* 0x000000ffff147224 */ /* 0x000fe400000e0e15 */
[----:B------:R-:W-:Y:S02]  /*2670*/  IMAD.X R21, RZ, RZ, ~R18, P4 ;  /* 0x000000ffff157224 */ /* 0x000fe400020e0e12 */
[----:B------:R-:W-:-:S03]  /*2680*/  IMAD.WIDE.U32 R24, P0, R25, R20, R24 ;  /* 0x0000001419187225 */ /* 0x000fc60007800018 */
[-C--:B------:R-:W-:Y:S01]  /*2690*/  SEL R26, R21, R18.reuse, !P3 ;  /* 0x00000012151a7207 */ /* 0x080fe20005800000 */
[----:B------:R-:W-:Y:S01]  /*26a0*/  HFMA2 R21, -RZ, RZ, 0, 0 ;  /* 0x00000000ff157431 */ /* 0x000fe200000001ff */
[----:B------:R-:W-:Y:S01]  /*26b0*/  LOP3.LUT R18, R19, R18, RZ, 0x3c, !PT ;  /* 0x0000001213127212 */ /* 0x000fe200078e3cff */
        /* <DEDUP_REMOVED lines=19> */
[----:B------:R-:W-:Y:S01]  /*27f0*/  IMAD R21, R27, R10, R21 ;  /* 0x0000000a1b157224 */ /* 0x000fe200078e0215 */
[----:B------:R-:W-:-:S03]  /*2800*/  IADD3.X R24, PT, PT, RZ, R27, RZ, P2, !PT ;  /* 0x0000001bff187210 */ /* 0x000fc600017fe4ff */
[----:B------:R-:W-:Y:S01]  /*2810*/  IMAD.X R33, R26, 0x1, ~R21, P1 ;  /* 0x000000011a217824 */ /* 0x000fe200008e0e15 */
[----:B------:R-:W-:-:S04]  /*2820*/  IADD3 R21, P1, PT, R31, -R10, RZ ;  /* 0x8000000a1f157210 */ /* 0x000fc80007f3e0ff */
[C---:B------:R-:W-:Y:S01]  /*2830*/  ISETP.GE.U32.AND.EX P0, PT, R33.reuse, R11, PT, P0 ;  /* 0x0000000b2100720c */ /* 0x040fe20003f06100 */
[----:B------:R-:W-:-:S03]  /*2840*/  IMAD.X R29, R33, 0x1, ~R11, P1 ;  /* 0x00000001211d7824 */ /* 0x000fc600008e0e0b */
[----:B------:R-:W-:Y:S02]  /*2850*/  SEL R21, R21, R31, P0 ;  /* 0x0000001f15157207 */ /* 0x000fe40000000000 */
[----:B------:R-:W-:Y:S02]  /*2860*/  SEL R25, R20, R25, P0 ;  /* 0x0000001914197207 */ /* 0x000fe40000000000 */
[----:B------:R-:W-:Y:S02]  /*2870*/  SEL R29, R29, R33, P0 ;  /* 0x000000211d1d7207 */ /* 0x000fe40000000000 */
[----:B------:R-:W-:Y:S02]  /*2880*/  ISETP.GE.U32.AND P1, PT, R21, R10, PT ;  /* 0x0000000a1500720c */ /* 0x000fe40003f26070 */
[----:B------:R-:W-:Y:S02]  /*2890*/  SEL R20, R24, R27, P0 ;  /* 0x0000001b18147207 */ /* 0x000fe40000000000 */
[----:B------:R-:W-:-:S02]  /*28a0*/  IADD3 R10, P2, PT, R25, 0x1, RZ ;  /* 0x00000001190a7810 */ /* 0x000fc40007f5e0ff */
[----:B------:R-:W-:Y:S02]  /*28b0*/  ISETP.GE.U32.AND.EX P0, PT, R29, R11, PT, P1 ;  /* 0x0000000b1d00720c */ /* 0x000fe40003f06110 */
[----:B------:R-:W-:Y:S01]  /*28c0*/  ISETP.GE.AND P1, PT, R18, RZ, PT ;  /* 0x000000ff1200720c */ /* 0x000fe20003f26270 */
[----:B------:R-:W-:Y:S01]  /*28d0*/  IMAD.X R21, RZ, RZ, R20, P2 ;  /* 0x000000ffff157224 */ /* 0x000fe200010e0614 */
[----:B------:R-:W-:-:S04]  /*28e0*/  SEL R10, R10, R25, P0 ;  /* 0x000000190a0a7207 */ /* 0x000fc80000000000 */
[----:B------:R-:W-:Y:S02]  /*28f0*/  SEL R21, R21, R20, P0 ;  /* 0x0000001415157207 */ /* 0x000fe40000000000 */
[-C--:B------:R-:W-:Y:S02]  /*2900*/  IADD3 R11, P2, PT, RZ, -R10.reuse, RZ ;  /* 0x8000000aff0b7210 */ /* 0x080fe40007f5e0ff */
[----:B------:R-:W-:Y:S01]  /*2910*/  ISETP.NE.U32.AND P0, PT, R17, RZ, PT ;  /* 0x000000ff1100720c */ /* 0x000fe20003f05070 */
[----:B------:R-:W-:Y:S01]  /*2920*/  IMAD.MOV.U32 R17, RZ, RZ, 0x0 ;  /* 0x00000000ff117424 */ /* 0x000fe200078e00ff */
[----:B------:R-:W-:Y:S01]  /*2930*/  SEL R18, R11, R10, !P1 ;  /* 0x0000000a0b127207 */ /* 0x000fe20004800000 */
[----:B------:R-:W-:Y:S01]  /*2940*/  IMAD.X R20, RZ, RZ, ~R21, P2 ;  /* 0x000000ffff147224 */ /* 0x000fe200010e0e15 */
[----:B------:R-:W-:-:S04]  /*2950*/  ISETP.NE.AND.EX P0, PT, R19, RZ, PT, P0 ;  /* 0x000000ff1300720c */ /* 0x000fc80003f05300 */
[----:B------:R-:W-:Y:S02]  /*2960*/  SEL R21, R20, R21, !P1 ;  /* 0x0000001514157207 */ /* 0x000fe40004800000 */
[----:B------:R-:W-:Y:S02]  /*2970*/  SEL R18, R18, 0xffffffff, P0 ;  /* 0xffffffff12127807 */ /* 0x000fe40000000000 */
[----:B------:R-:W-:Y:S01]  /*2980*/  SEL R21, R21, 0xffffffff, P0 ;  /* 0xffffffff15157807 */ /* 0x000fe20000000000 */
[----:B------:R-:W-:Y:S06]  /*2990*/  RET.REL.NODEC R16 `(_ZN2at6native14vol2col_kernelIdEEvlPKT_iiiiiiiiiiiiiiiiiiPS2_) ;  /* 0xffffffd410987950 */ /* 0x000fec0003c3ffff */
.L_x_703:
        /* <DEDUP_REMOVED lines=14> */
.L_x_719:


//--------------------- .nv.shared.reserved.0     --------------------------
	.section	.nv.shared.reserved.0,"aw",@nobits
	.weak		__nv_reservedSMEM_offset_0_alias
	.size		__nv_reservedSMEM_offset_0_alias, 0, 64
	.other		__nv_reservedSMEM_offset_0_alias,@"STO_CUDA_RESERVED_SHARED STV_DEFAULT"
__nv_reservedSMEM_offset_0_alias:
	.zero		0
	.zero		64


//--------------------- .nv.global                --------------------------
	.section	.nv.global,"aw",@nobits
.nv.global:
	.type		_ZN57_INTERNAL_fc722a4f_26_NaiveDilatedConvolution_cu_8f80f47d4cuda3std3__48in_placeE,@object
	.size		_ZN57_INTERNAL_fc722a4f_26_NaiveDilatedConvolution_cu_8f80f47d4cuda3std3__48in_placeE,(_ZN57_INTERNAL_fc722a4f_26_NaiveDilatedConvolution_cu_8f80f47d4cuda3std6ranges3__45__cpo8distanceE - _ZN57_INTERNAL_fc722a4f_26_NaiveDilatedConvolution_cu_8f80f47d4cuda3std3__48in_placeE)
_ZN57_INTERNAL_fc722a4f_26_NaiveDilatedConvolution_cu_8f80f47d4cuda3std3__48in_placeE:
	.zero		1
	.type		_ZN57_INTERNAL_fc722a4f_26_NaiveDilatedConvolution_cu_8f80f47d4cuda3std6ranges3__45__cpo8distanceE,@object
	.size		_ZN57_INTERNAL_fc722a4f_26_NaiveDilatedConvolution_cu_8f80f47d4cuda3std6ranges3__45__cpo8distanceE,(_ZN57_INTERNAL_fc722a4f_26_NaiveDilatedConvolution_cu_8f80f47d4cuda3std3__45__cpo6cbeginE - _ZN57_INTERNAL_fc722a4f_26_NaiveDilatedConvolution_cu_8f80f47d4cuda3std6ranges3__45__cpo8distanceE)
_ZN57_INTERNAL_fc722a4f_26_NaiveDilatedConvolution_cu_8f80f47d4cuda3std6ranges3__45__cpo8distanceE:
	.zero		1
	.type		_ZN57_INTERNAL_fc722a4f_26_NaiveDilatedConvolution_cu_8f80f47d4cuda3std3__45__cpo6cbeginE,@object
	.size		_ZN57_INTERNAL_fc722a4f_26_NaiveDilatedConvolution_cu_8f80f47d4cuda3std3__45__cpo6cbeginE,(_ZN57_INTERNAL_fc722a4f_26_NaiveDilatedConvolution_cu_8f80f47d4cuda3std6ranges3__45__cpo7advanceE - _ZN57_INTERNAL_fc722a4f_26_NaiveDilatedConvolution_cu_8f80f47d4cuda3std3__45__cpo6cbeginE)
_ZN57_INTERNAL_fc722a4f_26_NaiveDilatedConvolution_cu_8f80f47d4cuda3std3__45__cpo6cbeginE:
	.zero		1
	.type		_ZN57_INTERNAL_fc722a4f_26_NaiveDilatedConvolution_cu_8f80f47d4cuda3std6ranges3__45__cpo7advanceE,@object
	.size		_ZN57_INTERNAL_fc722a4f_26_NaiveDilatedConvolution_cu_8f80f47d4cuda3std6ranges3__45__cpo7advanceE,(_ZN57_INTERNAL_fc722a4f_26_NaiveDilatedConvolution_cu_8f80f47d4cuda3std3__45__cpo7crbeginE - _ZN57_INTERNAL_fc722a4f_26_NaiveDilatedConvolution_cu_8f80f47d4cuda3std6ranges3__45__cpo7advanceE)
_ZN57_INTERNAL_fc722a4f_26_NaiveDilatedConvolution_cu_8f80f47d4cuda3std6ranges3__45__cpo7advanceE:
	.zero		1
	.type		_ZN57_INTERNAL_fc722a4f_26_NaiveDilatedConvolution_cu_8f80f47d4cuda3std3__45__cpo7crbeginE,@object
	.size		_ZN57_INTERNAL_fc722a4f_26_NaiveDilatedConvolution_cu_8f80f47d4cuda3std3__45__cpo7crbeginE,(_ZN57_INTERNAL_fc722a4f_26_NaiveDilatedConvolution_cu_8f80f47d4cuda3std6ranges3__45__cpo4dataE - _ZN57_INTERNAL_fc722a4f_26_NaiveDilatedConvolution_cu_8f80f47d4cuda3std3__45__cpo7crbeginE)
_ZN57_INTERNAL_fc722a4f_26_NaiveDilatedConvolution_cu_8f80f47d4cuda3std3__45__cpo7crbeginE:
	.zero		1
	.type		_ZN57_INTERNAL_fc722a4f_26_NaiveDilatedConvolution_cu_8f80f47d4cuda3std6ranges3__45__cpo4dataE,@object
	.size		_ZN57_INTERNAL_fc722a4f_26_NaiveDilatedConvolution_cu_8f80f47d4cuda3std6ranges3__45__cpo4dataE,(_ZN57_INTERNAL_fc722a4f_26_NaiveDilatedConvolution_cu_8f80f47d4cuda3std6ranges3__45__cpo5beginE - _ZN57_INTERNAL_fc722a4f_26_NaiveDilatedConvolution_cu_8f80f47d4cuda3std6ranges3__45__cpo4dataE)
_ZN57_INTERNAL_fc722a4f_26_NaiveDilatedConvolution_cu_8f80f47d4cuda3std6ranges3__45__cpo4dataE:
	.zero		1
	.type		_ZN57_INTERNAL_fc722a4f_26_NaiveDilatedConvolution_cu_8f80f47d4cuda3std6ranges3__45__cpo5beginE,@object
	.size		_ZN57_INTERNAL_fc722a4f_26_NaiveDilatedConvolution_cu_8f80f47d4cuda3std6ranges3__45__cpo5beginE,(_ZN57_INTERNAL_fc722a4f_26_NaiveDilatedConvolution_cu_8f80f47d4cuda3std3__459_GLOBAL__N__fc722a4f_26_NaiveDilatedConvolution_cu_8f80f47d6ignoreE - _ZN57_INTERNAL_fc722a4f_26_NaiveDilatedConvolution_cu_8f80f47d4cuda3std6ranges3__45__cpo5beginE)
_ZN57_INTERNAL_fc722a4f_26_NaiveDilatedConvolution_cu_8f80f47d4cuda3std6ranges3__45__cpo5beginE:
	.zero		1
	.type		_ZN57_INTERNAL_fc722a4f_26_NaiveDilatedConvolution_cu_8f80f47d4cuda3std3__459_GLOBAL__N__fc722a4f_26_NaiveDilatedConvolution_cu_8f80f47d6ignoreE,@object
	.size		_ZN57_INTERNAL_fc722a4f_26_NaiveDilatedConvolution_cu_8f80f47d4cuda3std3__459_GLOBAL__N__fc722a4f_26_NaiveDilatedConvolution_cu_8f80f47d6ignoreE,(_ZN57_INTERNAL_fc722a4f_26_NaiveDilatedConvolution_cu_8f80f47d4cuda3std6ranges3__45__cpo4sizeE - _ZN57_INTERNAL_fc722a4f_26_NaiveDilatedConvolution_cu_8f80f47d4cuda3std3__459_GLOBAL__N__fc722a4f_26_NaiveDilatedConvolution_cu_8f80f47d6ignoreE)
_ZN57_INTERNAL_fc722a4f_26_NaiveDilatedConvolution_cu_8f80f47d4cuda3std3__459_GLOBAL__N__fc722a4f_26_NaiveDilatedConvolution_cu_8f80f47d6ignoreE:
	.zero		1
	.type		_ZN57_INTERNAL_fc722a4f_26_NaiveDilatedConvolution_cu_8f80f47d4cuda3std6ranges3__45__cpo4sizeE,@object
	.size		_ZN57_INTERNAL_fc722a4f_26_NaiveDilatedConvolution_cu_8f80f47d4cuda3std6ranges3__45__cpo4sizeE,(_ZN57_INTERNAL_fc722a4f_26_NaiveDilatedConvolution_cu_8f80f47d4cuda3std3__45__cpo5beginE - _ZN57_INTERNAL_fc722a4f_26_NaiveDilatedConvolution_cu_8f80f47d4cuda3std6ranges3__45__cpo4sizeE)
_ZN57_INTERNAL_fc722a4f_26_NaiveDilatedConvolution_cu_8f80f47d4cuda3std6ranges3__45__cpo4sizeE:
	.zero		1
	.type		_ZN57_INTERNAL_fc722a4f_26_NaiveDilatedConvolution_cu_8f80f47d4cuda3std3__45__cpo5beginE,@object
	.size		_ZN57_INTERNAL_fc722a4f_26_NaiveDilatedConvolution_cu_8f80f47d4cuda3std3__45__cpo5beginE,(_ZN57_INTERNAL_fc722a4f_26_NaiveDilatedConvolution_cu_8f80f47d4cuda3std6ranges3__45__cpo6cbeginE - _ZN57_INTERNAL_fc722a4f_26_NaiveDilatedConvolution_cu_8f80f47d4cuda3std3__45__cpo5beginE)
_ZN57_INTERNAL_fc722a4f_26_NaiveDilatedConvolution_cu_8f80f47d4cuda3std3__45__cpo5beginE:
	.zero		1
	.type		_ZN57_INTERNAL_fc722a4f_26_NaiveDilatedConvolution_cu_8f80f47d4cuda3std6ranges3__45__cpo6cbeginE,@object
	.size		_ZN57_INTERNAL_fc722a4f_26_NaiveDilatedConvolution_cu_8f80f47d4cuda3std6ranges3__45__cpo6cbeginE,(_ZN57_INTERNAL_fc722a4f_26_NaiveDilatedConvolution_cu_8f80f47d4cuda3std3__45__cpo6rbeginE - _ZN57_INTERNAL_fc722a4f_26_NaiveDilatedConvolution_cu_8f80f47d4cuda3std6ranges3__45__cpo6cbeginE)
_ZN57_INTERNAL_fc722a4f_26_NaiveDilatedConvolution_cu_8f80f47d4cuda3std6ranges3__45__cpo6cbeginE:
	.zero		1
	.type		_ZN57_INTERNAL_fc722a4f_26_NaiveDilatedConvolution_cu_8f80f47d4cuda3std3__45__cpo6rbeginE,@object
	.size		_ZN57_INTERNAL_fc722a4f_26_NaiveDilatedConvolution_cu_8f80f47d4cuda3std3__45__cpo6rbeginE,(_ZN57_INTERNAL_fc722a4f_26_NaiveDilatedConvolution_cu_8f80f47d4cuda3std6ranges3__45__cpo4nextE - _ZN57_INTERNAL_fc722a4f_26_NaiveDilatedConvolution_cu_8f80f47d4cuda3std3__45__cpo6rbeginE)
_ZN57_INTERNAL_fc722a4f_26_NaiveDilatedConvolution_cu_8f80f47d4cuda3std3__45__cpo6rbeginE:
	.zero		1
	.type		_ZN57_INTERNAL_fc722a4f_26_NaiveDilatedConvolution_cu_8f80f47d4cuda3std6ranges3__45__cpo4nextE,@object
	.size		_ZN57_INTERNAL_fc722a4f_26_NaiveDilatedConvolution_cu_8f80f47d4cuda3std6ranges3__45__cpo4nextE,(_ZN57_INTERNAL_fc722a4f_26_NaiveDilatedConvolution_cu_8f80f47d4cuda3std6ranges3__45__cpo4swapE - _ZN57_INTERNAL_fc722a4f_26_NaiveDilatedConvolution_cu_8f80f47d4cuda3std6ranges3__45__cpo4nextE)
_ZN57_INTERNAL_fc722a4f_26_NaiveDilatedConvolution_cu_8f80f47d4cuda3std6ranges3__45__cpo4nextE:
	.zero		1
	.type		_ZN57_INTERNAL_fc722a4f_26_NaiveDilatedConvolution_cu_8f80f47d4cuda3std6ranges3__45__cpo4swapE,@object
	.size		_ZN57_INTERNAL_fc722a4f_26_NaiveDilatedConvolution_cu_8f80f47d4cuda3std6ranges3__45__cpo4swapE,(_ZN57_INTERNAL_fc722a4f_26_NaiveDilatedConvolution_cu_8f80f47d4cuda3std3__420unreachable_sentinelE - _ZN57_INTERNAL_fc722a4f_26_NaiveDilatedConvolution_cu_8f80f47d4cuda3std6ranges3__45__cpo4swapE)
_ZN57_INTERNAL_fc722a4f_26_NaiveDilatedConvolution_cu_8f80f47d4cuda3std6ranges3__45__cpo4swapE:
	.zero		1
	.type		_ZN57_INTERNAL_fc722a4f_26_NaiveDilatedConvolution_cu_8f80f47d4cuda3std3__420unreachable_sentinelE,@object
	.size		_ZN57_INTERNAL_fc722a4f_26_NaiveDilatedConvolution_cu_8f80f47d4cuda3std3__420unreachable_sentinelE,(_ZN57_INTERNAL_fc722a4f_26_NaiveDilatedConvolution_cu_8f80f47d6thrust24THRUST_300001_SM_1000_NS6system6detail10sequential3seqE - _ZN57_INTERNAL_fc722a4f_26_NaiveDilatedConvolution_cu_8f80f47d4cuda3std3__420unreachable_sentinelE)
_ZN57_INTERNAL_fc722a4f_26_NaiveDilatedConvolution_cu_8f80f47d4cuda3std3__420unreachable_sentinelE:
	.zero		1
	.type		_ZN57_INTERNAL_fc722a4f_26_NaiveDilatedConvolution_cu_8f80f47d6thrust24THRUST_300001_SM_1000_NS6system6detail10sequential3seqE,@object
	.size		_ZN57_INTERNAL_fc722a4f_26_NaiveDilatedConvolution_cu_8f80f47d6thrust24THRUST_300001_SM_1000_NS6system6detail10sequential3seqE,(_ZN57_INTERNAL_fc722a4f_26_NaiveDilatedConvolution_cu_8f80f47d4cuda3std3__45__cpo4cendE - _ZN57_INTERNAL_fc722a4f_26_NaiveDilatedConvolution_cu_8f80f47d6thrust24THRUST_300001_SM_1000_NS6system6detail10sequential3seqE)
_ZN57_INTERNAL_fc722a4f_26_NaiveDilatedConvolution_cu_8f80f47d6thrust24THRUST_300001_SM_1000_NS6system6detail10sequential3seqE:
	.zero		1
	.type		_ZN57_INTERNAL_fc722a4f_26_NaiveDilatedConvolution_cu_8f80f47d4cuda3std3__45__cpo4cendE,@object
	.size		_ZN57_INTERNAL_fc722a4f_26_NaiveDilatedConvolution_cu_8f80f47d4cuda3std3__45__cpo4cendE,(_ZN57_INTERNAL_fc722a4f_26_NaiveDilatedConvolution_cu_8f80f47d4cuda3std6ranges3__45__cpo9iter_swapE - _ZN57_INTERNAL_fc722a4f_26_NaiveDilatedConvolution_cu_8f80f47d4cuda3std3__45__cpo4cendE)
_ZN57_INTERNAL_fc722a4f_26_NaiveDilatedConvolution_cu_8f80f47d4cuda3std3__45__cpo4cendE:
	.zero		1
	.type		_ZN57_INTERNAL_fc722a4f_26_NaiveDilatedConvolution_cu_8f80f47d4cuda3std6ranges3__45__cpo9iter_swapE,@object
	.size		_ZN57_INTERNAL_fc722a4f_26_NaiveDilatedConvolution_cu_8f80f47d4cuda3std6ranges3__45__cpo9iter_swapE,(_ZN57_INTERNAL_fc722a4f_26_NaiveDilatedConvolution_cu_8f80f47d4cuda3std3__45__cpo5crendE - _ZN57_INTERNAL_fc722a4f_26_NaiveDilatedConvolution_cu_8f80f47d4cuda3std6ranges3__45__cpo9iter_swapE)
_ZN57_INTERNAL_fc722a4f_26_NaiveDilatedConvolution_cu_8f80f47d4cuda3std6ranges3__45__cpo9iter_swapE:
	.zero		1
	.type		_ZN57_INTERNAL_fc722a4f_26_NaiveDilatedConvolution_cu_8f80f47d4cuda3std3__45__cpo5crendE,@object
	.size		_ZN57_INTERNAL_fc722a4f_26_NaiveDilatedConvolution_cu_8f80f47d4cuda3std3__45__cpo5crendE,(_ZN57_INTERNAL_fc722a4f_26_NaiveDilatedConvolution_cu_8f80f47d4cuda3std6ranges3__45__cpo5cdataE - _ZN57_INTERNAL_fc722a4f_26_NaiveDilatedConvolution_cu_8f80f47d4cuda3std3__45__cpo5crendE)
_ZN57_INTERNAL_fc722a4f_26_NaiveDilatedConvolution_cu_8f80f47d4cuda3std3__45__cpo5crendE:
	.zero		1
	.type		_ZN57_INTERNAL_fc722a4f_26_NaiveDilatedConvolution_cu_8f80f47d4cuda3std6ranges3__45__cpo5cdataE,@object
	.size		_ZN57_INTERNAL_fc722a4f_26_NaiveDilatedConvolution_cu_8f80f47d4cuda3std6ranges3__45__cpo5cdataE,(_ZN57_INTERNAL_fc722a4f_26_NaiveDilatedConvolution_cu_8f80f47d4cuda3std6ranges3__45__cpo3endE - _ZN57_INTERNAL_fc722a4f_26_NaiveDilatedConvolution_cu_8f80f47d4cuda3std6ranges3__45__cpo5cdataE)
_ZN57_INTERNAL_fc722a4f_26_NaiveDilatedConvolution_cu_8f80f47d4cuda3std6ranges3__45__cpo5cdataE:
	.zero		1
	.type		_ZN57_INTERNAL_fc722a4f_26_NaiveDilatedConvolution_cu_8f80f47d4cuda3std6ranges3__45__cpo3endE,@object
	.size		_ZN57_INTERNAL_fc722a4f_26_NaiveDilatedConvolution_cu_8f80f47d4cuda3std6ranges3__45__cpo3endE,(_ZN57_INTERNAL_fc722a4f_26_NaiveDilatedConvolution_cu_8f80f47d4cuda3std3__419piecewise_constructE - _ZN57_INTERNAL_fc722a4f_26_NaiveDilatedConvolution_cu_8f80f47d4cuda3std6ranges3__45__cpo3endE)
_ZN57_INTERNAL_fc722a4f_26_NaiveDilatedConvolution_cu_8f80f47d4cuda3std6ranges3__45__cpo3endE:
	.zero		1
	.type		_ZN57_INTERNAL_fc722a4f_26_NaiveDilatedConvolution_cu_8f80f47d4cuda3std3__419piecewise_constructE,@object
	.size		_ZN57_INTERNAL_fc722a4f_26_NaiveDilatedConvolution_cu_8f80f47d4cuda3std3__419piecewise_constructE,(_ZN57_INTERNAL_fc722a4f_26_NaiveDilatedConvolution_cu_8f80f47d4cuda3std6ranges3__45__cpo5ssizeE - _ZN57_INTERNAL_fc722a4f_26_NaiveDilatedConvolution_cu_8f80f47d4cuda3std3__419piecewise_constructE)
_ZN57_INTERNAL_fc722a4f_26_NaiveDilatedConvolution_cu_8f80f47d4cuda3std3__419piecewise_constructE:
	.zero		1
	.type		_ZN57_INTERNAL_fc722a4f_26_NaiveDilatedConvolution_cu_8f80f47d4cuda3std6ranges3__45__cpo5ssizeE,@object
	.size		_ZN57_INTERNAL_fc722a4f_26_NaiveDilatedConvolution_cu_8f80f47d4cuda3std6ranges3__45__cpo5ssizeE,(_ZN57_INTERNAL_fc722a4f_26_NaiveDilatedConvolution_cu_8f80f47d4cuda3std3__45__cpo3endE - _ZN57_INTERNAL_fc722a4f_26_NaiveDilatedConvolution_cu_8f80f47d4cuda3std6ranges3__45__cpo5ssizeE)
_ZN57_INTERNAL_fc722a4f_26_NaiveDilatedConvolution_cu_8f80f47d4cuda3std6ranges3__45__cpo5ssizeE:
	.zero		1
	.type		_ZN57_INTERNAL_fc722a4f_26_NaiveDilatedConvolution_cu_8f80f47d4cuda3std3__45__cpo3endE,@object
	.size		_ZN57_INTERNAL_fc722a4f_26_NaiveDilatedConvolution_cu_8f80f47d4cuda3std3__45__cpo3endE,(_ZN57_INTERNAL_fc722a4f_26_NaiveDilatedConvolution_cu_8f80f47d4cuda3std6ranges3__45__cpo4cendE - _ZN57_INTERNAL_fc722a4f_26_NaiveDilatedConvolution_cu_8f80f47d4cuda3std3__45__cpo3endE)
_ZN57_INTERNAL_fc722a4f_26_NaiveDilatedConvolution_cu_8f80f47d4cuda3std3__45__cpo3endE:
	.zero		1
	.type		_ZN57_INTERNAL_fc722a4f_26_NaiveDilatedConvolution_cu_8f80f47d4cuda3std6ranges3__45__cpo4cendE,@object
	.size		_ZN57_INTERNAL_fc722a4f_26_NaiveDilatedConvolution_cu_8f80f47d4cuda3std6ranges3__45__cpo4cendE,(_ZN57_INTERNAL_fc722a4f_26_NaiveDilatedConvolution_cu_8f80f47d4cuda3std3__45__cpo4rendE - _ZN57_INTERNAL_fc722a4f_26_NaiveDilatedConvolution_cu_8f80f47d4cuda3std6ranges3__45__cpo4cendE)
_ZN57_INTERNAL_fc722a4f_26_NaiveDilatedConvolution_cu_8f80f47d4cuda3std6ranges3__45__cpo4cendE:
	.zero		1
	.type		_ZN57_INTERNAL_fc722a4f_26_NaiveDilatedConvolution_cu_8f80f47d4cuda3std3__45__cpo4rendE,@object
	.size		_ZN57_INTERNAL_fc722a4f_26_NaiveDilatedConvolution_cu_8f80f47d4cuda3std3__45__cpo4rendE,(_ZN57_INTERNAL_fc722a4f_26_NaiveDilatedConvolution_cu_8f80f47d4cuda3std6ranges3__45__cpo4prevE - _ZN57_INTERNAL_fc722a4f_26_NaiveDilatedConvolution_cu_8f80f47d4cuda3std3__45__cpo4rendE)
_ZN57_INTERNAL_fc722a4f_26_NaiveDilatedConvolution_cu_8f80f47d4cuda3std3__45__cpo4rendE:
	.zero		1
	.type		_ZN57_INTERNAL_fc722a4f_26_NaiveDilatedConvolution_cu_8f80f47d4cuda3std6ranges3__45__cpo4prevE,@object
	.size		_ZN57_INTERNAL_fc722a4f_26_NaiveDilatedConvolution_cu_8f80f47d4cuda3std6ranges3__45__cpo4prevE,(_ZN57_INTERNAL_fc722a4f_26_NaiveDilatedConvolution_cu_8f80f47d4cuda3std6ranges3__45__cpo9iter_moveE - _ZN57_INTERNAL_fc722a4f_26_NaiveDilatedConvolution_cu_8f80f47d4cuda3std6ranges3__45__cpo4prevE)
_ZN57_INTERNAL_fc722a4f_26_NaiveDilatedConvolution_cu_8f80f47d4cuda3std6ranges3__45__cpo4prevE:
	.zero		1
	.type		_ZN57_INTERNAL_fc722a4f_26_NaiveDilatedConvolution_cu_8f80f47d4cuda3std6ranges3__45__cpo9iter_moveE,@object
	.size		_ZN57_INTERNAL_fc722a4f_26_NaiveDilatedConvolution_cu_8f80f47d4cuda3std6ranges3__45__cpo9iter_moveE,(.L_13 - _ZN57_INTERNAL_fc722a4f_26_NaiveDilatedConvolution_cu_8f80f47d4cuda3std6ranges3__45__cpo9iter_moveE)
_ZN57_INTERNAL_fc722a4f_26_NaiveDilatedConvolution_cu_8f80f47d4cuda3std6ranges3__45__cpo9iter_moveE:
	.zero		1
.L_13:


//--------------------- .nv.constant0._ZN2at6native13col2im_kernelIN3c108BFloat16ES3_EEvlPKT_llllllllllllPS4_ --------------------------
	.section	.nv.constant0._ZN2at6native13col2im_kernelIN3c108BFloat16ES3_EEvlPKT_llllllllllllPS4_,"a",@progbits
	.sectionflags	@""
	.align	4
.nv.constant0._ZN2at6native13col2im_kernelIN3c108BFloat16ES3_EEvlPKT_llllllllllllPS4_:
	.zero		1016


//--------------------- .nv.constant0._ZN2at6native13vol2im_kernelIN3c108BFloat16ES3_EEvlPKT_jjjjjjjjjjjjjjjjjjjPS4_ --------------------------
	.section	.nv.constant0._ZN2at6native13vol2im_kernelIN3c108BFloat16ES3_EEvlPKT_jjjjjjjjjjjjjjjjjjjPS4_,"a",@progbits
	.sectionflags	@""
	.align	4
.nv.constant0._ZN2at6native13vol2im_kernelIN3c108BFloat16ES3_EEvlPKT_jjjjjjjjjjjjjjjjjjjPS4_:
	.zero		1000


//--------------------- .nv.constant0._ZN2at6native13im2col_kernelIN3c108BFloat16EEEvlPKT_llllllllllllPS4_ --------------------------
	.section	.nv.constant0._ZN2at6native13im2col_kernelIN3c108BFloat16EEEvlPKT_llllllllllllPS4_,"a",@progbits
	.sectionflags	@""
	.align	4
.nv.constant0._ZN2at6native13im2col_kernelIN3c108BFloat16EEEvlPKT_llllllllllllPS4_:
	.zero		1016


//--------------------- .nv.constant0._ZN2at6native14vol2col_kernelIN3c108BFloat16EEEvlPKT_iiiiiiiiiiiiiiiiiiPS4_ --------------------------
	.section	.nv.constant0._ZN2at6native14vol2col_kernelIN3c108BFloat16EEEvlPKT_iiiiiiiiiiiiiiiiiiPS4_,"a",@progbits
	.sectionflags	@""
	.align	4
.nv.constant0._ZN2at6native14vol2col_kernelIN3c108BFloat16EEEvlPKT_iiiiiiiiiiiiiiiiiiPS4_:
	.zero		992


//--------------------- .nv.constant0._ZN2at6native13col2im_kernelIN3c104HalfES3_EEvlPKT_llllllllllllPS4_ --------------------------
	.section	.nv.constant0._ZN2at6native13col2im_kernelIN3c104HalfES3_EEvlPKT_llllllllllllPS4_,"a",@progbits
	.sectionflags	@""
	.align	4
.nv.constant0._ZN2at6native13col2im_kernelIN3c104HalfES3_EEvlPKT_llllllllllllPS4_:
	.zero		1016


//--------------------- .nv.constant0._ZN2at6native13vol2im_kernelIN3c104HalfES3_EEvlPKT_jjjjjjjjjjjjjjjjjjjPS4_ --------------------------
	.section	.nv.constant0._ZN2at6native13vol2im_kernelIN3c104HalfES3_EEvlPKT_jjjjjjjjjjjjjjjjjjjPS4_,"a",@progbits
	.sectionflags	@""
	.align	4
.nv.constant0._ZN2at6native13vol2im_kernelIN3c104HalfES3_EEvlPKT_jjjjjjjjjjjjjjjjjjjPS4_:
	.zero		1000


//--------------------- .nv.constant0._ZN2at6native13im2col_kernelIN3c104HalfEEEvlPKT_llllllllllllPS4_ --------------------------
	.section	.nv.constant0._ZN2at6native13im2col_kernelIN3c104HalfEEEvlPKT_llllllllllllPS4_,"a",@progbits
	.sectionflags	@""
	.align	4
.nv.constant0._ZN2at6native13im2col_kernelIN3c104HalfEEEvlPKT_llllllllllllPS4_:
	.zero		1016


//--------------------- .nv.constant0._ZN2at6native14vol2col_kernelIN3c104HalfEEEvlPKT_iiiiiiiiiiiiiiiiiiPS4_ --------------------------
	.section	.nv.constant0._ZN2at6native14vol2col_kernelIN3c104HalfEEEvlPKT_iiiiiiiiiiiiiiiiiiPS4_,"a",@progbits
	.sectionflags	@""
	.align	4
.nv.constant0._ZN2at6native14vol2col_kernelIN3c104HalfEEEvlPKT_iiiiiiiiiiiiiiiiiiPS4_:
	.zero		992


//--------------------- .nv.constant0._ZN2at6native13col2im_kernelIffEEvlPKT_llllllllllllPS2_ --------------------------
	.section	.nv.constant0._ZN2at6native13col2im_kernelIffEEvlPKT_llllllllllllPS2_,"a",@progbits
	.sectionflags	@""
	.align	4
.nv.constant0._ZN2at6native13col2im_kernelIffEEvlPKT_llllllllllllPS2_:
	.zero		1016


//--------------------- .nv.constant0._ZN2at6native13vol2im_kernelIffEEvlPKT_jjjjjjjjjjjjjjjjjjjPS2_ --------------------------
	.section	.nv.constant0._ZN2at6native13vol2im_kernelIffEEvlPKT_jjjjjjjjjjjjjjjjjjjPS2_,"a",@progbits
	.sectionflags	@""
	.align	4
.nv.constant0._ZN2at6native13vol2im_kernelIffEEvlPKT_jjjjjjjjjjjjjjjjjjjPS2_:
	.zero		1000


//--------------------- .nv.constant0._ZN2at6native13im2col_kernelIfEEvlPKT_llllllllllllPS2_ --------------------------
	.section	.nv.constant0._ZN2at6native13im2col_kernelIfEEvlPKT_llllllllllllPS2_,"a",@progbits
	.sectionflags	@""
	.align	4
.nv.constant0._ZN2at6native13im2col_kernelIfEEvlPKT_llllllllllllPS2_:
	.zero		1016


//--------------------- .nv.constant0._ZN2at6native14vol2col_kernelIfEEvlPKT_iiiiiiiiiiiiiiiiiiPS2_ --------------------------
	.section	.nv.constant0._ZN2at6native14vol2col_kernelIfEEvlPKT_iiiiiiiiiiiiiiiiiiPS2_,"a",@progbits
	.sectionflags	@""
	.align	4
.nv.constant0._ZN2at6native14vol2col_kernelIfEEvlPKT_iiiiiiiiiiiiiiiiiiPS2_:
	.zero		992


//--------------------- .nv.constant0._ZN2at6native13col2im_kernelIddEEvlPKT_llllllllllllPS2_ --------------------------
	.section	.nv.constant0._ZN2at6native13col2im_kernelIddEEvlPKT_llllllllllllPS2_,"a",@progbits
	.sectionflags	@""
	.align	4
.nv.constant0._ZN2at6native13col2im_kernelIddEEvlPKT_llllllllllllPS2_:
	.zero		1016


//--------------------- .nv.constant0._ZN2at6native13vol2im_kernelIddEEvlPKT_jjjjjjjjjjjjjjjjjjjPS2_ --------------------------
	.section	.nv.constant0._ZN2at6native13vol2im_kernelIddEEvlPKT_jjjjjjjjjjjjjjjjjjjPS2_,"a",@progbits
	.sectionflags	@""
	.align	4
.nv.constant0._ZN2at6native13vol2im_kernelIddEEvlPKT_jjjjjjjjjjjjjjjjjjjPS2_:
	.zero		1000


//--------------------- .nv.constant0._ZN2at6native13im2col_kernelIdEEvlPKT_llllllllllllPS2_ --------------------------
	.section	.nv.constant0._ZN2at6native13im2col_kernelIdEEvlPKT_llllllllllllPS2_,"a",@progbits
	.sectionflags	@""
	.align	4
.nv.constant0._ZN2at6native13im2col_kernelIdEEvlPKT_llllllllllllPS2_:
	.zero		1016


//--------------------- .nv.constant0._ZN2at6native14vol2col_kernelIdEEvlPKT_iiiiiiiiiiiiiiiiiiPS2_ --------------------------
	.section	.nv.constant0._ZN2at6native14vol2col_kernelIdEEvlPKT_iiiiiiiiiiiiiiiiiiPS2_,"a",@progbits
	.sectionflags	@""
	.align	4
.nv.constant0._ZN2at6native14vol2col_kernelIdEEvlPKT_iiiiiiiiiiiiiiiiiiPS2_:
	.zero		992


//--------------------- SYMBOLS --------------------------

	.type		.nv.reservedSmem.offset0,@object
	.size		.nv.reservedSmem.offset0,0x4
